# CuTe-DSL kernel — source=cudnn_frontend_dsl family=sdpa_fwd
# config = {"dtype": "BFloat16", "mask": "RESIDUAL_MASK", "persistent": true}


// ===== COMPILED SASS (sm_100a) =====

	.target	sm_100a

	.elftype	@"ET_EXEC"


//--------------------- .note.nv.tkinfo           --------------------------
	.section	.note.nv.tkinfo,"",@"SHT_NOTE"
	.sectionflags	@"SHF_NOTE_NV_TKINFO"
	.tkinfo
        /*0018*/ 	.word	0x00000081
        /*0030*/ 	.string	""
        /*0030*/ 	.string	"ptxas"
        /*0030*/ 	.string	"Cuda compilation tools, release 12.9, V12.9.83"
        /*0030*/ 	.string	"Build system must define TOOLS_VERSION_EXTENDED"
        /*0030*/ 	.string	"-O 3 -arch sm_100a "



//--------------------- .note.nv.cuver            --------------------------
	.section	.note.nv.cuver,"",@"SHT_NOTE"
	.sectionflags	@"SHF_NOTE_NV_CUVER"
        /*0018*/ 	.short	0x0001
        /*001a*/ 	.short	0x0064
        /*001c*/ 	.short	0x0001
        /*001e*/ 	.short	0x0000
        /*0020*/ 	.short	0x0001
        /*0022*/ 	.short	0x0000


//--------------------- .nv.info                  --------------------------
	.section	.nv.info,"",@"SHT_CUDA_INFO"
	.align	4


	//----- nvinfo : EIATTR_REGCOUNT
	.align		4
        /*0000*/ 	.byte	0x04, 0x2f
        /*0002*/ 	.short	(.L_6 - .L_5)
	.align		4
.L_5:
        /*0004*/ 	.word	index@(kernel_cutlass_kernel_cudnnsdpafwdfmha_forward_sm100_d256BlackwellFusedMultiHeadAttentionForward_object_at__TiledMMA_ThrLayoutVMNK21111000_PermutationMNK____MMAAtom_ThrID21_ShapeMNK256128_0)
        /*0008*/ 	.word	0x000000a8


	//----- nvinfo : EIATTR_FRAME_SIZE
	.align		4
.L_6:
        /*000c*/ 	.byte	0x04, 0x11
        /*000e*/ 	.short	(.L_8 - .L_7)
	.align		4
.L_7:
        /*0010*/ 	.word	index@($__internal_3_$__cuda_sm3x_div_rn_noftz_f32_slowpath)
        /*0014*/ 	.word	0x00000018


	//----- nvinfo : EIATTR_FRAME_SIZE
	.align		4
.L_8:
        /*0018*/ 	.byte	0x04, 0x11
        /*001a*/ 	.short	(.L_10 - .L_9)
	.align		4
.L_9:
        /*001c*/ 	.word	index@($__internal_2_$__cuda_sm10x_tcgen05_guardrail_trap_unallocated_columns_being_dealloced)
        /*0020*/ 	.word	0x00000018


	//----- nvinfo : EIATTR_FRAME_SIZE
	.align		4
.L_10:
        /*0024*/ 	.byte	0x04, 0x11
        /*0026*/ 	.short	(.L_12 - .L_11)
	.align		4
.L_11:
        /*0028*/ 	.word	index@($__internal_1_$__cuda_sm10x_tcgen05_guardrail_trap_phase_invalid_during_alloc)
        /*002c*/ 	.word	0x00000018


	//----- nvinfo : EIATTR_FRAME_SIZE
	.align		4
.L_12:
        /*0030*/ 	.byte	0x04, 0x11
        /*0032*/ 	.short	(.L_14 - .L_13)
	.align		4
.L_13:
        /*0034*/ 	.word	index@($__internal_0_$__cuda_sm10x_tcgen05_guardrail_trap_col_being_dealloced_not_returned_by_alloc)
        /*0038*/ 	.word	0x00000018


	//----- nvinfo : EIATTR_FRAME_SIZE
	.align		4
.L_14:
        /*003c*/ 	.byte	0x04, 0x11
        /*003e*/ 	.short	(.L_16 - .L_15)
	.align		4
.L_15:
        /*0040*/ 	.word	index@(kernel_cutlass_kernel_cudnnsdpafwdfmha_forward_sm100_d256BlackwellFusedMultiHeadAttentionForward_object_at__TiledMMA_ThrLayoutVMNK21111000_PermutationMNK____MMAAtom_ThrID21_ShapeMNK256128_0)
        /*0044*/ 	.word	0x00000018


	//----- nvinfo : EIATTR_MIN_STACK_SIZE
	.align		4
.L_16:
        /*0048*/ 	.byte	0x04, 0x12
        /*004a*/ 	.short	(.L_18 - .L_17)
	.align		4
.L_17:
        /*004c*/ 	.word	index@(kernel_cutlass_kernel_cudnnsdpafwdfmha_forward_sm100_d256BlackwellFusedMultiHeadAttentionForward_object_at__TiledMMA_ThrLayoutVMNK21111000_PermutationMNK____MMAAtom_ThrID21_ShapeMNK256128_0)
        /*0050*/ 	.word	0x00000018
.L_18:


//--------------------- .nv.info.kernel_cutlass_kernel_cudnnsdpafwdfmha_forward_sm100_d256BlackwellFusedMultiHeadAttentionForward_object_at__TiledMMA_ThrLayoutVMNK21111000_PermutationMNK____MMAAtom_ThrID21_ShapeMNK256128_0 --------------------------
	.section	.nv.info.kernel_cutlass_kernel_cudnnsdpafwdfmha_forward_sm100_d256BlackwellFusedMultiHeadAttentionForward_object_at__TiledMMA_ThrLayoutVMNK21111000_PermutationMNK____MMAAtom_ThrID21_ShapeMNK256128_0,"",@"SHT_CUDA_INFO"
	.sectionflags	@""
	.align	4


	//----- nvinfo : EIATTR_CUDA_API_VERSION
	.align		4
        /*0000*/ 	.byte	0x04, 0x37
        /*0002*/ 	.short	(.L_20 - .L_19)
.L_19:
        /*0004*/ 	.word	0x00000081


	//----- nvinfo : EIATTR_KPARAM_INFO
	.align		4
.L_20:
        /*0008*/ 	.byte	0x04, 0x17
        /*000a*/ 	.short	(.L_22 - .L_21)
.L_21:
        /*000c*/ 	.word	0x00000000
        /*0010*/ 	.short	0x000f
        /*0012*/ 	.short	0x02ec
        /*0014*/ 	.byte	0x00, 0xf0, 0x11, 0x00


	//----- nvinfo : EIATTR_KPARAM_INFO
	.align		4
.L_22:
        /*0018*/ 	.byte	0x04, 0x17
        /*001a*/ 	.short	(.L_24 - .L_23)
.L_23:
        /*001c*/ 	.word	0x00000000
        /*0020*/ 	.short	0x000e
        /*0022*/ 	.short	0x02e8
        /*0024*/ 	.byte	0x00, 0xf0, 0x11, 0x00


	//----- nvinfo : EIATTR_KPARAM_INFO
	.align		4
.L_24:
        /*0028*/ 	.byte	0x04, 0x17
        /*002a*/ 	.short	(.L_26 - .L_25)
.L_25:
        /*002c*/ 	.word	0x00000000
        /*0030*/ 	.short	0x000d
        /*0032*/ 	.short	0x02e4
        /*0034*/ 	.byte	0x00, 0xf0, 0x11, 0x00


	//----- nvinfo : EIATTR_KPARAM_INFO
	.align		4
.L_26:
        /*0038*/ 	.byte	0x04, 0x17
        /*003a*/ 	.short	(.L_28 - .L_27)
.L_27:
        /*003c*/ 	.word	0x00000000
        /*0040*/ 	.short	0x000c
        /*0042*/ 	.short	0x02e0
        /*0044*/ 	.byte	0x00, 0xf0, 0x11, 0x00


	//----- nvinfo : EIATTR_KPARAM_INFO
	.align		4
.L_28:
        /*0048*/ 	.byte	0x04, 0x17
        /*004a*/ 	.short	(.L_30 - .L_29)
.L_29:
        /*004c*/ 	.word	0x00000000
        /*0050*/ 	.short	0x000b
        /*0052*/ 	.short	0x02dc
        /*0054*/ 	.byte	0x00, 0xf0, 0x11, 0x00


	//----- nvinfo : EIATTR_KPARAM_INFO
	.align		4
.L_30:
        /*0058*/ 	.byte	0x04, 0x17
        /*005a*/ 	.short	(.L_32 - .L_31)
.L_31:
        /*005c*/ 	.word	0x00000000
        /*0060*/ 	.short	0x000a
        /*0062*/ 	.short	0x02d8
        /*0064*/ 	.byte	0x00, 0xf0, 0x11, 0x00


	//----- nvinfo : EIATTR_KPARAM_INFO
	.align		4
.L_32:
        /*0068*/ 	.byte	0x04, 0x17
        /*006a*/ 	.short	(.L_34 - .L_33)
.L_33:
        /*006c*/ 	.word	0x00000000
        /*0070*/ 	.short	0x0009
        /*0072*/ 	.short	0x02a0
        /*0074*/ 	.byte	0x00, 0xf0, 0xe1, 0x00


	//----- nvinfo : EIATTR_KPARAM_INFO
	.align		4
.L_34:
        /*0078*/ 	.byte	0x04, 0x17
        /*007a*/ 	.short	(.L_36 - .L_35)
.L_35:
        /*007c*/ 	.word	0x00000000
        /*0080*/ 	.short	0x0008
        /*0082*/ 	.short	0x0260
        /*0084*/ 	.byte	0x00, 0xf0, 0x01, 0x01


	//----- nvinfo : EIATTR_KPARAM_INFO
	.align		4
.L_36:
        /*0088*/ 	.byte	0x04, 0x17
        /*008a*/ 	.short	(.L_38 - .L_37)
.L_37:
        /*008c*/ 	.word	0x00000000
        /*0090*/ 	.short	0x0007
        /*0092*/ 	.short	0x0240
        /*0094*/ 	.byte	0x00, 0xf0, 0x81, 0x00


	//----- nvinfo : EIATTR_KPARAM_INFO
	.align		4
.L_38:
        /*0098*/ 	.byte	0x04, 0x17
        /*009a*/ 	.short	(.L_40 - .L_39)
.L_39:
        /*009c*/ 	.word	0x00000000
        /*00a0*/ 	.short	0x0006
        /*00a2*/ 	.short	0x01c0
        /*00a4*/ 	.byte	0x00, 0xf0, 0x01, 0x02


	//----- nvinfo : EIATTR_KPARAM_INFO
	.align		4
.L_40:
        /*00a8*/ 	.byte	0x04, 0x17
        /*00aa*/ 	.short	(.L_42 - .L_41)
.L_41:
        /*00ac*/ 	.word	0x00000000
        /*00b0*/ 	.short	0x0005
        /*00b2*/ 	.short	0x0180
        /*00b4*/ 	.byte	0x00, 0xf0, 0x61, 0x00


	//----- nvinfo : EIATTR_KPARAM_INFO
	.align		4
.L_42:
        /*00b8*/ 	.byte	0x04, 0x17
        /*00ba*/ 	.short	(.L_44 - .L_43)
.L_43:
        /*00bc*/ 	.word	0x00000000
        /*00c0*/ 	.short	0x0004
        /*00c2*/ 	.short	0x0100
        /*00c4*/ 	.byte	0x00, 0xf0, 0x01, 0x02


	//----- nvinfo : EIATTR_KPARAM_INFO
	.align		4
.L_44:
        /*00c8*/ 	.byte	0x04, 0x17
        /*00ca*/ 	.short	(.L_46 - .L_45)
.L_45:
        /*00cc*/ 	.word	0x00000000
        /*00d0*/ 	.short	0x0003
        /*00d2*/ 	.short	0x00c0
        /*00d4*/ 	.byte	0x00, 0xf0, 0x61, 0x00


	//----- nvinfo : EIATTR_KPARAM_INFO
	.align		4
.L_46:
        /*00d8*/ 	.byte	0x04, 0x17
        /*00da*/ 	.short	(.L_48 - .L_47)
.L_47:
        /*00dc*/ 	.word	0x00000000
        /*00e0*/ 	.short	0x0002
        /*00e2*/ 	.short	0x0040
        /*00e4*/ 	.byte	0x00, 0xf0, 0x01, 0x02


	//----- nvinfo : EIATTR_KPARAM_INFO
	.align		4
.L_48:
        /*00e8*/ 	.byte	0x04, 0x17
        /*00ea*/ 	.short	(.L_50 - .L_49)
.L_49:
        /*00ec*/ 	.word	0x00000000
        /*00f0*/ 	.short	0x0001
        /*00f2*/ 	.short	0x0003
        /*00f4*/ 	.byte	0x00, 0xf0, 0x0d, 0x00


	//----- nvinfo : EIATTR_KPARAM_INFO
	.align		4
.L_50:
        /*00f8*/ 	.byte	0x04, 0x17
        /*00fa*/ 	.short	(.L_52 - .L_51)
.L_51:
        /*00fc*/ 	.word	0x00000000
        /*0100*/ 	.short	0x0000
        /*0102*/ 	.short	0x0000
        /*0104*/ 	.byte	0x00, 0xf0, 0x0d, 0x00


	//----- nvinfo : EIATTR_AT_ENTRY_FRAGMENTS
	.align		4
.L_52:
        /*0108*/ 	.byte	0x04, 0x4f
        /*010a*/ 	.short	(.L_54 - .L_53)


	//   ....[0]....
.L_53:
        /*010c*/ 	.word	0x00000004


	//   ....[1]....
        /*0110*/ 	.word	0x00000005


	//----- nvinfo : EIATTR_RESERVED_SMEM_USED
	.align		4
.L_54:
        /*0114*/ 	.byte	0x01, 0x41
	.zero		2


	//----- nvinfo : EIATTR_SPARSE_MMA_MASK
	.align		4
        /*0118*/ 	.byte	0x03, 0x50
        /*011a*/ 	.short	0x0000


	//----- nvinfo : EIATTR_TCGEN05_2CTA_USED
	.align		4
        /*011c*/ 	.byte	0x01, 0x52
	.zero		2


	//----- nvinfo : EIATTR_MAXREG_COUNT
	.align		4
        /*0120*/ 	.byte	0x03, 0x1b
        /*0122*/ 	.short	0x00a8


	//----- nvinfo : EIATTR_NUM_BARRIERS
	.align		4
        /*0124*/ 	.byte	0x02, 0x4c
        /*0126*/ 	.byte	0x02
	.zero		1


	//----- nvinfo : EIATTR_ANNOTATIONS
	.align		4
        /*0128*/ 	.byte	0x04, 0x55
        /*012a*/ 	.short	(.L_56 - .L_55)


	//   ....[0]....
.L_55:
        /*012c*/ 	.word	0x00000001
        /*0130*/ 	.byte	0x50, 0x05, 0x00, 0x00, 0x01, 0x00, 0x00, 0x00, 0x90, 0x06, 0x00, 0x00, 0x01, 0x00, 0x00, 0x00
        /* <DEDUP_REMOVED lines=34> */
        /*0360*/ 	.byte	0xc0, 0x0a, 0x01, 0x00


	//----- nvinfo : EIATTR_INT_WARP_WIDE_INSTR_OFFSETS
	.align		4
.L_56:
        /*0364*/ 	.byte	0x04, 0x31
        /*0366*/ 	.short	(.L_58 - .L_57)


	//   ....[0]....
.L_57:
        /*0368*/ 	.word	0x00010cc0


	//   ....[1]....
        /*036c*/ 	.word	0x00010cf0


	//----- nvinfo : EIATTR_COOP_GROUP_MASK_REGIDS
	.align		4
.L_58:
        /*0370*/ 	.byte	0x04, 0x29
        /*0372*/ 	.short	(.L_60 - .L_59)


	//   ....[0]....
.L_59:
        /*0374*/ 	.word	0xffffffff


	//   ....[1]....
        /*0378*/ 	.word	0xffffffff


	//   ....[2]....
        /*037c*/ 	.word	0xffffffff


	//   ....[3]....
        /*0380*/ 	.word	0xffffffff


	//   ....[4]....
        /*0384*/ 	.word	0xffffffff


	//   ....[5]....
        /*0388*/ 	.word	0xffffffff


	//----- nvinfo : EIATTR_COOP_GROUP_INSTR_OFFSETS
	.align		4
.L_60:
        /*038c*/ 	.byte	0x04, 0x28
        /*038e*/ 	.short	(.L_62 - .L_61)


	//   ....[0]....
.L_61:
        /*0390*/ 	.word	0x000008c0


	//   ....[1]....
        /*0394*/ 	.word	0x00000f20


	//   ....[2]....
        /*0398*/ 	.word	0x00001020


	//   ....[3]....
        /*039c*/ 	.word	0x00010980


	//   ....[4]....
        /*03a0*/ 	.word	0x00010b40


	//   ....[5]....
        /*03a4*/ 	.word	0x00010da0


	//----- nvinfo : EIATTR_REG_RECONFIG
	.align		4
.L_62:
        /*03a8*/ 	.byte	0x01, 0x54
	.zero		2


	//----- nvinfo : EIATTR_VRC_CTA_INIT_COUNT
	.align		4
        /*03ac*/ 	.byte	0x02, 0x4a
        /*03ae*/ 	.byte	0x80
	.zero		1


	//----- nvinfo : EIATTR_MBARRIER_INSTR_OFFSETS
	.align		4
        /*03b0*/ 	.byte	0x04, 0x39
        /*03b2*/ 	.short	(.L_64 - .L_63)


	//   ....[0]....
.L_63:
        /*03b4*/ 	.word	0x00000360
        /*03b8*/ 	.word	0x000000ff
        /*03bc*/ 	.word	0x00000000
        /*03c0*/ 	.short	0x0100
        /*03c2*/ 	.byte	0x05
	.zero		1


	//   ....[1]....
        /*03c4*/ 	.word	0x00000370
        /*03c8*/ 	.word	0x000000ff
        /*03cc*/ 	.word	0x00000008
        /*03d0*/ 	.short	0x0100
        /*03d2*/ 	.byte	0x05
	.zero		1


	//   ....[2]....
        /*03d4*/ 	.word	0x00000380
        /*03d8*/ 	.word	0x000000ff
        /*03dc*/ 	.word	0x00000010
        /*03e0*/ 	.short	0x0100
        /*03e2*/ 	.byte	0x05
	.zero		1


	//   ....[3]....
        /*03e4*/ 	.word	0x00000390
        /*03e8*/ 	.word	0x000000ff
        /*03ec*/ 	.word	0x00000018
        /*03f0*/ 	.short	0x0100
        /*03f2*/ 	.byte	0x05
	.zero		1


	//   ....[4]....
        /*03f4*/ 	.word	0x00000470
        /*03f8*/ 	.word	0x000000ff
        /*03fc*/ 	.word	0x00000020
        /*0400*/ 	.short	0x0100
        /*0402*/ 	.byte	0x05
	.zero		1


	//   ....[5]....
        /*0404*/ 	.word	0x00000480
        /*0408*/ 	.word	0x000000ff
        /*040c*/ 	.word	0x00000028
        /*0410*/ 	.short	0x0100
        /*0412*/ 	.byte	0x05
	.zero		1


	//   ....[6]....
        /*0414*/ 	.word	0x00000490
        /*0418*/ 	.word	0x000000ff
        /*041c*/ 	.word	0x00000030
        /*0420*/ 	.short	0x0100
        /*0422*/ 	.byte	0x05
	.zero		1


	//   ....[7]....
        /*0424*/ 	.word	0x000004a0
        /*0428*/ 	.word	0x000000ff
        /*042c*/ 	.word	0x00000038
        /*0430*/ 	.short	0x0100
        /*0432*/ 	.byte	0x05
	.zero		1


	//   ....[8]....
        /*0434*/ 	.word	0x000004b0
        /*0438*/ 	.word	0x000000ff
        /*043c*/ 	.word	0x00000040
        /*0440*/ 	.short	0x0100
        /*0442*/ 	.byte	0x05
	.zero		1


	//   ....[9]....
        /*0444*/ 	.word	0x000004c0
        /*0448*/ 	.word	0x000000ff
        /*044c*/ 	.word	0x00000048
        /*0450*/ 	.short	0x0100
        /*0452*/ 	.byte	0x05
	.zero		1


	//   ....[10]....
        /*0454*/ 	.word	0x000004d0
        /*0458*/ 	.word	0x000000ff
        /*045c*/ 	.word	0x00000050
        /*0460*/ 	.short	0x0100
        /*0462*/ 	.byte	0x05
	.zero		1


	//   ....[11]....
        /*0464*/ 	.word	0x000004e0
        /*0468*/ 	.word	0x000000ff
        /*046c*/ 	.word	0x00000058
        /*0470*/ 	.short	0x0100
        /*0472*/ 	.byte	0x05
	.zero		1


	//   ....[12]....
        /*0474*/ 	.word	0x000004f0
        /*0478*/ 	.word	0x000000ff
        /*047c*/ 	.word	0x00000060
        /*0480*/ 	.short	0x0100
        /*0482*/ 	.byte	0x05
	.zero		1


	//   ....[13]....
        /*0484*/ 	.word	0x00000500
        /*0488*/ 	.word	0x000000ff
        /*048c*/ 	.word	0x00000068
        /*0490*/ 	.short	0x0100
        /*0492*/ 	.byte	0x05
	.zero		1


	//   ....[14]....
        /*0494*/ 	.word	0x00000510
        /*0498*/ 	.word	0x000000ff
        /*049c*/ 	.word	0x00000070
        /*04a0*/ 	.short	0x0100
        /*04a2*/ 	.byte	0x05
	.zero		1


	//   ....[15]....
        /*04a4*/ 	.word	0x00000520
        /*04a8*/ 	.word	0x000000ff
        /*04ac*/ 	.word	0x00000078
        /*04b0*/ 	.short	0x0100
        /*04b2*/ 	.byte	0x05
	.zero		1


	//   ....[16]....
        /*04b4*/ 	.word	0x00000680
        /*04b8*/ 	.word	0x000000ff
        /*04bc*/ 	.word	0x00000080
        /*04c0*/ 	.short	0x0100
        /*04c2*/ 	.byte	0x06
	.zero		1


	//   ....[17]....
        /*04c4*/ 	.word	0x000006a0
        /*04c8*/ 	.word	0x000000ff
        /*04cc*/ 	.word	0x00000088
        /*04d0*/ 	.short	0x0100
        /*04d2*/ 	.byte	0x06
	.zero		1


	//   ....[18]....
        /*04d4*/ 	.word	0x000006b0
        /*04d8*/ 	.word	0x000000ff
        /*04dc*/ 	.word	0x00000090
        /*04e0*/ 	.short	0x0100
        /*04e2*/ 	.byte	0x06
	.zero		1


	//   ....[19]....
        /*04e4*/ 	.word	0x000006c0
        /*04e8*/ 	.word	0x000000ff
        /*04ec*/ 	.word	0x00000098
        /*04f0*/ 	.short	0x0100
        /*04f2*/ 	.byte	0x06
	.zero		1


	//   ....[20]....
        /*04f4*/ 	.word	0x000006d0
        /*04f8*/ 	.word	0x000000ff
        /*04fc*/ 	.word	0x000000a0
        /*0500*/ 	.short	0x0100
        /*0502*/ 	.byte	0x06
	.zero		1


	//   ....[21]....
        /*0504*/ 	.word	0x000006e0
        /*0508*/ 	.word	0x000000ff
        /*050c*/ 	.word	0x000000a8
        /*0510*/ 	.short	0x0100
        /*0512*/ 	.byte	0x06
	.zero		1


	//   ....[22]....
        /*0514*/ 	.word	0x000006f0
        /*0518*/ 	.word	0x000000ff
        /*051c*/ 	.word	0x000000b0
        /*0520*/ 	.short	0x0100
        /*0522*/ 	.byte	0x06
	.zero		1


	//   ....[23]....
        /*0524*/ 	.word	0x00000700
        /*0528*/ 	.word	0x000000ff
        /*052c*/ 	.word	0x000000b8
        /*0530*/ 	.short	0x0100
        /*0532*/ 	.byte	0x06
	.zero		1


	//   ....[24]....
        /*0534*/ 	.word	0x00000710
        /*0538*/ 	.word	0x000000ff
        /*053c*/ 	.word	0x000000c0
        /*0540*/ 	.short	0x0100
        /*0542*/ 	.byte	0x06
	.zero		1


	//   ....[25]....
        /*0544*/ 	.word	0x00000720
        /*0548*/ 	.word	0x000000ff
        /*054c*/ 	.word	0x000000c8
        /*0550*/ 	.short	0x0100
        /*0552*/ 	.byte	0x06
	.zero		1


	//   ....[26]....
        /*0554*/ 	.word	0x00000730
        /*0558*/ 	.word	0x000000ff
        /*055c*/ 	.word	0x000000d0
        /*0560*/ 	.short	0x0100
        /*0562*/ 	.byte	0x06
	.zero		1


	//   ....[27]....
        /*0564*/ 	.word	0x00000740
        /*0568*/ 	.word	0x000000ff
        /*056c*/ 	.word	0x000000d8
        /*0570*/ 	.short	0x0100
        /*0572*/ 	.byte	0x06
	.zero		1


	//   ....[28]....
        /*0574*/ 	.word	0x00000860
        /*0578*/ 	.word	0x000000ff
        /*057c*/ 	.word	0x000000e0
        /*0580*/ 	.short	0x0100
        /*0582*/ 	.byte	0x05
	.zero		1


	//   ....[29]....
        /*0584*/ 	.word	0x00000b50
        /*0588*/ 	.word	0x00000004
        /*058c*/ 	.word	0x00000000
        /*0590*/ 	.short	0x010a
        /*0592*/ 	.byte	0xff
	.zero		1


	//   ....[30]....
        /*0594*/ 	.word	0x00000b70
        /*0598*/ 	.word	0x00000004
        /*059c*/ 	.word	0x00000000
        /*05a0*/ 	.short	0x010a
        /*05a2*/ 	.byte	0xff
	.zero		1


	//   ....[31]....
        /*05a4*/ 	.word	0x00000d80
        /*05a8*/ 	.word	0x00000004
        /*05ac*/ 	.word	0x00000000
        /*05b0*/ 	.short	0x010a
        /*05b2*/ 	.byte	0xff
	.zero		1


	//   ....[32]....
        /*05b4*/ 	.word	0x00000da0
        /*05b8*/ 	.word	0x00000004
        /*05bc*/ 	.word	0x00000000
        /*05c0*/ 	.short	0x010a
        /*05c2*/ 	.byte	0xff
	.zero		1


	//   ....[33]....
        /*05c4*/ 	.word	0x00000ea0
        /*05c8*/ 	.word	0x00000004
        /*05cc*/ 	.word	0x00000000
        /*05d0*/ 	.short	0x0101
        /*05d2*/ 	.byte	0xff
	.zero		1


	//   ....[34]....
        /*05d4*/ 	.word	0x000021f0
        /*05d8*/ 	.word	0x000000ff
        /*05dc*/ 	.word	0x00000010
        /*05e0*/ 	.short	0x010a
        /*05e2*/ 	.byte	0x09
	.zero		1


	//   ....[35]....
        /*05e4*/ 	.word	0x00002480
        /*05e8*/ 	.word	0x000000ff
        /*05ec*/ 	.word	0x00000040
        /*05f0*/ 	.short	0x010a
        /*05f2*/ 	.byte	0x29
	.zero		1


	//   ....[36]....
        /*05f4*/ 	.word	0x00002820
        /*05f8*/ 	.word	0x000000ff
        /*05fc*/ 	.word	0x00000040
        /*0600*/ 	.short	0x010a
        /*0602*/ 	.byte	0x21
	.zero		1


	//   ....[37]....
        /*0604*/ 	.word	0x00002a90
        /*0608*/ 	.word	0x000000ff
        /*060c*/ 	.word	0x00000040
        /*0610*/ 	.short	0x010a
        /*0612*/ 	.byte	0x19
	.zero		1


	//   ....[38]....
        /*0614*/ 	.word	0x00002cb0
        /*0618*/ 	.word	0x000000ff
        /*061c*/ 	.word	0x00000040
        /*0620*/ 	.short	0x010a
        /*0622*/ 	.byte	0x11
	.zero		1


	//   ....[39]....
        /*0624*/ 	.word	0x000036a0
        /*0628*/ 	.word	0x000000ff
        /*062c*/ 	.word	0x00000040
        /*0630*/ 	.short	0x010a
        /*0632*/ 	.byte	0x04
	.zero		1


	//   ....[40]....
        /*0634*/ 	.word	0x00003750
        /*0638*/ 	.word	0x00000000
        /*063c*/ 	.word	0x00000010
        /*0640*/ 	.short	0x010a
        /*0642*/ 	.byte	0xff
	.zero		1


	//   ....[41]....
        /*0644*/ 	.word	0x00003d10
        /*0648*/ 	.word	0x00000011
        /*064c*/ 	.word	0x00000070
        /*0650*/ 	.short	0x010a
        /*0652*/ 	.byte	0xff
	.zero		1


	//   ....[42]....
        /*0654*/ 	.word	0x00003e30
        /*0658*/ 	.word	0x00000004
        /*065c*/ 	.word	0x00000000
        /*0660*/ 	.short	0x010a
        /*0662*/ 	.byte	0xff
	.zero		1


	//   ....[43]....
        /*0664*/ 	.word	0x00003e60
        /*0668*/ 	.word	0x00000008
        /*066c*/ 	.word	0x00000020
        /*0670*/ 	.short	0x010a
        /*0672*/ 	.byte	0xff
	.zero		1


	//   ....[44]....
        /*0674*/ 	.word	0x000047b0
        /*0678*/ 	.word	0x0000000f
        /*067c*/ 	.word	0x00000070
        /*0680*/ 	.short	0x010a
        /*0682*/ 	.byte	0xff
	.zero		1


	//   ....[45]....
        /*0684*/ 	.word	0x000048c0
        /*0688*/ 	.word	0x00000008
        /*068c*/ 	.word	0x00000020
        /*0690*/ 	.short	0x010a
        /*0692*/ 	.byte	0xff
	.zero		1


	//   ....[46]....
        /*0694*/ 	.word	0x00005120
        /*0698*/ 	.word	0x00000018
        /*069c*/ 	.word	0x00000080
        /*06a0*/ 	.short	0x010a
        /*06a2*/ 	.byte	0xff
	.zero		1


	//   ....[47]....
        /*06a4*/ 	.word	0x00005170
        /*06a8*/ 	.word	0x0000000b
        /*06ac*/ 	.word	0x000000d8
        /*06b0*/ 	.short	0x010a
        /*06b2*/ 	.byte	0xff
	.zero		1


	//   ....[48]....
        /*06b4*/ 	.word	0x000052e0
        /*06b8*/ 	.word	0x00000008
        /*06bc*/ 	.word	0x00000020
        /*06c0*/ 	.short	0x010a
        /*06c2*/ 	.byte	0xff
	.zero		1


	//   ....[49]....
        /*06c4*/ 	.word	0x00005b10
        /*06c8*/ 	.word	0x00000010
        /*06cc*/ 	.word	0x00000070
        /*06d0*/ 	.short	0x010a
        /*06d2*/ 	.byte	0xff
	.zero		1


	//   ....[50]....
        /*06d4*/ 	.word	0x00005c00
        /*06d8*/ 	.word	0x00000009
        /*06dc*/ 	.word	0x00000020
        /*06e0*/ 	.short	0x010a
        /*06e2*/ 	.byte	0xff
	.zero		1


	//   ....[51]....
        /*06e4*/ 	.word	0x00006520
        /*06e8*/ 	.word	0x00000017
        /*06ec*/ 	.word	0x00000080
        /*06f0*/ 	.short	0x010a
        /*06f2*/ 	.byte	0xff
	.zero		1


	//   ....[52]....
        /*06f4*/ 	.word	0x00006570
        /*06f8*/ 	.word	0x0000000a
        /*06fc*/ 	.word	0x000000d8
        /*0700*/ 	.short	0x010a
        /*0702*/ 	.byte	0xff
	.zero		1


	//   ....[53]....
        /*0704*/ 	.word	0x000066c0
        /*0708*/ 	.word	0x00000008
        /*070c*/ 	.word	0x00000020
        /*0710*/ 	.short	0x010a
        /*0712*/ 	.byte	0xff
	.zero		1


	//   ....[54]....
        /*0714*/ 	.word	0x00006f20
        /*0718*/ 	.word	0x00000011
        /*071c*/ 	.word	0x00000070
        /*0720*/ 	.short	0x010a
        /*0722*/ 	.byte	0xff
	.zero		1


	//   ....[55]....
        /*0724*/ 	.word	0x00007040
        /*0728*/ 	.word	0x00000004
        /*072c*/ 	.word	0x00000000
        /*0730*/ 	.short	0x010a
        /*0732*/ 	.byte	0xff
	.zero		1


	//   ....[56]....
        /*0734*/ 	.word	0x00007070
        /*0738*/ 	.word	0x00000009
        /*073c*/ 	.word	0x00000020
        /*0740*/ 	.short	0x010a
        /*0742*/ 	.byte	0xff
	.zero		1


	//   ....[57]....
        /*0744*/ 	.word	0x00007aa0
        /*0748*/ 	.word	0x00000018
        /*074c*/ 	.word	0x00000080
        /*0750*/ 	.short	0x010a
        /*0752*/ 	.byte	0xff
	.zero		1


	//   ....[58]....
        /*0754*/ 	.word	0x00007af0
        /*0758*/ 	.word	0x0000000b
        /*075c*/ 	.word	0x000000d8
        /*0760*/ 	.short	0x010a
        /*0762*/ 	.byte	0xff
	.zero		1


	//   ....[59]....
        /*0764*/ 	.word	0x00007c40
        /*0768*/ 	.word	0x00000005
        /*076c*/ 	.word	0x00000020
        /*0770*/ 	.short	0x010a
        /*0772*/ 	.byte	0xff
	.zero		1


	//   ....[60]....
        /*0774*/ 	.word	0x00008b40
        /*0778*/ 	.word	0x00000004
        /*077c*/ 	.word	0x00000070
        /*0780*/ 	.short	0x010a
        /*0782*/ 	.byte	0xff
	.zero		1


	//   ....[61]....
        /*0784*/ 	.word	0x00008b70
        /*0788*/ 	.word	0x00000000
        /*078c*/ 	.word	0x000000d8
        /*0790*/ 	.short	0x010a
        /*0792*/ 	.byte	0xff
	.zero		1


	//   ....[62]....
        /*0794*/ 	.word	0x00008f90
        /*0798*/ 	.word	0x00000000
        /*079c*/ 	.word	0x00000060
        /*07a0*/ 	.short	0x010a
        /*07a2*/ 	.byte	0xff
	.zero		1


	//   ....[63]....
        /*07a4*/ 	.word	0x000090f0
        /*07a8*/ 	.word	0x00000000
        /*07ac*/ 	.word	0x00000000
        /*07b0*/ 	.short	0x0101
        /*07b2*/ 	.byte	0xff
	.zero		1


	//   ....[64]....
        /*07b4*/ 	.word	0x0000b2f0
        /*07b8*/ 	.word	0x000000aa
        /*07bc*/ 	.word	0x000000b0
        /*07c0*/ 	.short	0x010a
        /*07c2*/ 	.byte	0xff
	.zero		1


	//   ....[65]....
        /*07c4*/ 	.word	0x0000b880
        /*07c8*/ 	.word	0x000000aa
        /*07cc*/ 	.word	0x000000a0
        /*07d0*/ 	.short	0x0101
        /*07d2*/ 	.byte	0xff
	.zero		1


	//   ....[66]....
        /*07d4*/ 	.word	0x0000b960
        /*07d8*/ 	.word	0x00000066
        /*07dc*/ 	.word	0x00000090
        /*07e0*/ 	.short	0x010a
        /*07e2*/ 	.byte	0xff
	.zero		1


	//   ....[67]....
        /*07e4*/ 	.word	0x0000cdf0
        /*07e8*/ 	.word	0x00000000
        /*07ec*/ 	.word	0x00000000
        /*07f0*/ 	.short	0x0101
        /*07f2*/ 	.byte	0xff
	.zero		1


	//   ....[68]....
        /*07f4*/ 	.word	0x0000cf20
        /*07f8*/ 	.word	0x00000004
        /*07fc*/ 	.word	0x000000c8
        /*0800*/ 	.short	0x010a
        /*0802*/ 	.byte	0xff
	.zero		1


	//   ....[69]....
        /*0804*/ 	.word	0x0000d050
        /*0808*/ 	.word	0x00000004
        /*080c*/ 	.word	0x000000c0
        /*0810*/ 	.short	0x0101
        /*0812*/ 	.byte	0xff
	.zero		1


	//   ....[70]....
        /*0814*/ 	.word	0x0000dc80
        /*0818*/ 	.word	0x000000d6
        /*081c*/ 	.word	0x00000090
        /*0820*/ 	.short	0x010a
        /*0822*/ 	.byte	0xff
	.zero		1


	//   ....[71]....
        /*0824*/ 	.word	0x0000dce0
        /*0828*/ 	.word	0x00000000
        /*082c*/ 	.word	0x000000b0
        /*0830*/ 	.short	0x010a
        /*0832*/ 	.byte	0xff
	.zero		1


	//   ....[72]....
        /*0834*/ 	.word	0x0000e100
        /*0838*/ 	.word	0x00000000
        /*083c*/ 	.word	0x000000a0
        /*0840*/ 	.short	0x010a
        /*0842*/ 	.byte	0xff
	.zero		1


	//   ....[73]....
        /*0844*/ 	.word	0x0000e150
        /*0848*/ 	.word	0x00000000
        /*084c*/ 	.word	0x000000b0
        /*0850*/ 	.short	0x0101
        /*0852*/ 	.byte	0xff
	.zero		1


	//   ....[74]....
        /*0854*/ 	.word	0x0000e220
        /*0858*/ 	.word	0x00000002
        /*085c*/ 	.word	0x000000a0
        /*0860*/ 	.short	0x010a
        /*0862*/ 	.byte	0xff
	.zero		1


	//   ....[75]....
        /*0864*/ 	.word	0x0000e290
        /*0868*/ 	.word	0x00000002
        /*086c*/ 	.word	0x000000b0
        /*0870*/ 	.short	0x0101
        /*0872*/ 	.byte	0xff
	.zero		1


	//   ....[76]....
        /*0874*/ 	.word	0x0000e2b0
        /*0878*/ 	.word	0x00000057
        /*087c*/ 	.word	0x000000d0
        /*0880*/ 	.short	0x010a
        /*0882*/ 	.byte	0xff
	.zero		1


	//   ....[77]....
        /*0884*/ 	.word	0x0000ef80
        /*0888*/ 	.word	0x00000059
        /*088c*/ 	.word	0x00000000
        /*0890*/ 	.short	0x0101
        /*0892*/ 	.byte	0xff
	.zero		1


	//   ....[78]....
        /*0894*/ 	.word	0x0000eff0
        /*0898*/ 	.word	0x00000057
        /*089c*/ 	.word	0x000000c0
        /*08a0*/ 	.short	0x010a
        /*08a2*/ 	.byte	0xff
	.zero		1


	//   ....[79]....
        /*08a4*/ 	.word	0x0000f0b0
        /*08a8*/ 	.word	0x00000057
        /*08ac*/ 	.word	0x000000c8
        /*08b0*/ 	.short	0x0101
        /*08b2*/ 	.byte	0xff
	.zero		1


	//   ....[80]....
        /*08b4*/ 	.word	0x0000f1b0
        /*08b8*/ 	.word	0x00000057
        /*08bc*/ 	.word	0x000000d0
        /*08c0*/ 	.short	0x010a
        /*08c2*/ 	.byte	0xff
	.zero		1


	//   ....[81]....
        /*08c4*/ 	.word	0x000101a0
        /*08c8*/ 	.word	0x00000059
        /*08cc*/ 	.word	0x00000000
        /*08d0*/ 	.short	0x0101
        /*08d2*/ 	.byte	0xff
	.zero		1


	//   ....[82]....
        /*08d4*/ 	.word	0x00010b10
        /*08d8*/ 	.word	0x00000002
        /*08dc*/ 	.word	0x00000000
        /*08e0*/ 	.short	0x0101
        /*08e2*/ 	.byte	0xff
	.zero		1


	//   ....[83]....
        /*08e4*/ 	.word	0x00010b20
        /*08e8*/ 	.word	0x00000003
        /*08ec*/ 	.word	0x000000e0
        /*08f0*/ 	.short	0x010a
        /*08f2*/ 	.byte	0xff
	.zero		1


	//   ....[84]....
        /*08f4*/ 	.word	0x00010dd0
        /*08f8*/ 	.word	0x00000004
        /*08fc*/ 	.word	0x00000000
        /*0900*/ 	.short	0x010a
        /*0902*/ 	.byte	0xff
	.zero		1


	//   ....[85]....
        /*0904*/ 	.word	0x00010e30
        /*0908*/ 	.word	0x00000004
        /*090c*/ 	.word	0x00000000
        /*0910*/ 	.short	0x010a
        /*0912*/ 	.byte	0xff
	.zero		1


	//   ....[86]....
        /*0914*/ 	.word	0x00010eb0
        /*0918*/ 	.word	0x00000000
        /*091c*/ 	.word	0x00000010
        /*0920*/ 	.short	0x010a
        /*0922*/ 	.byte	0xff
	.zero		1


	//   ....[87]....
        /*0924*/ 	.word	0x00010f30
        /*0928*/ 	.word	0x00000000
        /*092c*/ 	.word	0x00000040
        /*0930*/ 	.short	0x010a
        /*0932*/ 	.byte	0xff
	.zero		1


	//   ....[88]....
        /*0934*/ 	.word	0x00010fb0
        /*0938*/ 	.word	0x00000000
        /*093c*/ 	.word	0x00000040
        /*0940*/ 	.short	0x010a
        /*0942*/ 	.byte	0xff
	.zero		1


	//   ....[89]....
        /*0944*/ 	.word	0x00011030
        /*0948*/ 	.word	0x00000000
        /*094c*/ 	.word	0x00000040
        /*0950*/ 	.short	0x010a
        /*0952*/ 	.byte	0xff
	.zero		1


	//   ....[90]....
        /*0954*/ 	.word	0x000110b0
        /*0958*/ 	.word	0x00000000
        /*095c*/ 	.word	0x00000040
        /*0960*/ 	.short	0x010a
        /*0962*/ 	.byte	0xff
	.zero		1


	//   ....[91]....
        /*0964*/ 	.word	0x00011150
        /*0968*/ 	.word	0x00000003
        /*096c*/ 	.word	0x00000040
        /*0970*/ 	.short	0x010a
        /*0972*/ 	.byte	0xff
	.zero		1


	//   ....[92]....
        /*0974*/ 	.word	0x000111d0
        /*0978*/ 	.word	0x00000000
        /*097c*/ 	.word	0x00000010
        /*0980*/ 	.short	0x010a
        /*0982*/ 	.byte	0xff
	.zero		1


	//   ....[93]....
        /*0984*/ 	.word	0x00011240
        /*0988*/ 	.word	0x00000011
        /*098c*/ 	.word	0x00000070
        /*0990*/ 	.short	0x010a
        /*0992*/ 	.byte	0xff
	.zero		1


	//   ....[94]....
        /*0994*/ 	.word	0x000112b0
        /*0998*/ 	.word	0x00000004
        /*099c*/ 	.word	0x00000000
        /*09a0*/ 	.short	0x010a
        /*09a2*/ 	.byte	0xff
	.zero		1


	//   ....[95]....
        /*09a4*/ 	.word	0x00011310
        /*09a8*/ 	.word	0x00000008
        /*09ac*/ 	.word	0x00000020
        /*09b0*/ 	.short	0x010a
        /*09b2*/ 	.byte	0xff
	.zero		1


	//   ....[96]....
        /*09b4*/ 	.word	0x00011380
        /*09b8*/ 	.word	0x0000000f
        /*09bc*/ 	.word	0x00000070
        /*09c0*/ 	.short	0x010a
        /*09c2*/ 	.byte	0xff
	.zero		1


	//   ....[97]....
        /*09c4*/ 	.word	0x000113e0
        /*09c8*/ 	.word	0x00000008
        /*09cc*/ 	.word	0x00000020
        /*09d0*/ 	.short	0x010a
        /*09d2*/ 	.byte	0xff
	.zero		1


	//   ....[98]....
        /*09d4*/ 	.word	0x00011450
        /*09d8*/ 	.word	0x00000018
        /*09dc*/ 	.word	0x00000080
        /*09e0*/ 	.short	0x010a
        /*09e2*/ 	.byte	0xff
	.zero		1


	//   ....[99]....
        /*09e4*/ 	.word	0x000114c0
        /*09e8*/ 	.word	0x0000000b
        /*09ec*/ 	.word	0x000000d8
        /*09f0*/ 	.short	0x010a
        /*09f2*/ 	.byte	0xff
	.zero		1


	//   ....[100]....
        /*09f4*/ 	.word	0x00011520
        /*09f8*/ 	.word	0x00000008
        /*09fc*/ 	.word	0x00000020
        /*0a00*/ 	.short	0x010a
        /*0a02*/ 	.byte	0xff
	.zero		1


	//   ....[101]....
        /*0a04*/ 	.word	0x00011590
        /*0a08*/ 	.word	0x00000010
        /*0a0c*/ 	.word	0x00000070
        /*0a10*/ 	.short	0x010a
        /*0a12*/ 	.byte	0xff
	.zero		1


	//   ....[102]....
        /*0a14*/ 	.word	0x000115f0
        /*0a18*/ 	.word	0x00000009
        /*0a1c*/ 	.word	0x00000020
        /*0a20*/ 	.short	0x010a
        /*0a22*/ 	.byte	0xff
	.zero		1


	//   ....[103]....
        /*0a24*/ 	.word	0x00011660
        /*0a28*/ 	.word	0x00000017
        /*0a2c*/ 	.word	0x00000080
        /*0a30*/ 	.short	0x010a
        /*0a32*/ 	.byte	0xff
	.zero		1


	//   ....[104]....
        /*0a34*/ 	.word	0x000116d0
        /*0a38*/ 	.word	0x0000000a
        /*0a3c*/ 	.word	0x000000d8
        /*0a40*/ 	.short	0x010a
        /*0a42*/ 	.byte	0xff
	.zero		1


	//   ....[105]....
        /*0a44*/ 	.word	0x00011730
        /*0a48*/ 	.word	0x00000008
        /*0a4c*/ 	.word	0x00000020
        /*0a50*/ 	.short	0x010a
        /*0a52*/ 	.byte	0xff
	.zero		1


	//   ....[106]....
        /*0a54*/ 	.word	0x000117a0
        /*0a58*/ 	.word	0x00000011
        /*0a5c*/ 	.word	0x00000070
        /*0a60*/ 	.short	0x010a
        /*0a62*/ 	.byte	0xff
	.zero		1


	//   ....[107]....
        /*0a64*/ 	.word	0x00011810
        /*0a68*/ 	.word	0x00000004
        /*0a6c*/ 	.word	0x00000000
        /*0a70*/ 	.short	0x010a
        /*0a72*/ 	.byte	0xff
	.zero		1


	//   ....[108]....
        /*0a74*/ 	.word	0x00011870
        /*0a78*/ 	.word	0x00000009
        /*0a7c*/ 	.word	0x00000020
        /*0a80*/ 	.short	0x010a
        /*0a82*/ 	.byte	0xff
	.zero		1


	//   ....[109]....
        /*0a84*/ 	.word	0x000118e0
        /*0a88*/ 	.word	0x00000018
        /*0a8c*/ 	.word	0x00000080
        /*0a90*/ 	.short	0x010a
        /*0a92*/ 	.byte	0xff
	.zero		1


	//   ....[110]....
        /*0a94*/ 	.word	0x00011950
        /*0a98*/ 	.word	0x0000000b
        /*0a9c*/ 	.word	0x000000d8
        /*0aa0*/ 	.short	0x010a
        /*0aa2*/ 	.byte	0xff
	.zero		1


	//   ....[111]....
        /*0aa4*/ 	.word	0x000119b0
        /*0aa8*/ 	.word	0x00000005
        /*0aac*/ 	.word	0x00000020
        /*0ab0*/ 	.short	0x010a
        /*0ab2*/ 	.byte	0xff
	.zero		1


	//   ....[112]....
        /*0ab4*/ 	.word	0x00011a10
        /*0ab8*/ 	.word	0x00000004
        /*0abc*/ 	.word	0x00000070
        /*0ac0*/ 	.short	0x010a
        /*0ac2*/ 	.byte	0xff
	.zero		1


	//   ....[113]....
        /*0ac4*/ 	.word	0x00011a70
        /*0ac8*/ 	.word	0x00000000
        /*0acc*/ 	.word	0x000000d8
        /*0ad0*/ 	.short	0x010a
        /*0ad2*/ 	.byte	0xff
	.zero		1


	//   ....[114]....
        /*0ad4*/ 	.word	0x00011ae0
        /*0ad8*/ 	.word	0x00000000
        /*0adc*/ 	.word	0x00000060
        /*0ae0*/ 	.short	0x010a
        /*0ae2*/ 	.byte	0xff
	.zero		1


	//   ....[115]....
        /*0ae4*/ 	.word	0x00011b40
        /*0ae8*/ 	.word	0x000000aa
        /*0aec*/ 	.word	0x000000b0
        /*0af0*/ 	.short	0x010a
        /*0af2*/ 	.byte	0xff
	.zero		1


	//   ....[116]....
        /*0af4*/ 	.word	0x00011ba0
        /*0af8*/ 	.word	0x00000066
        /*0afc*/ 	.word	0x00000090
        /*0b00*/ 	.short	0x010a
        /*0b02*/ 	.byte	0xff
	.zero		1


	//   ....[117]....
        /*0b04*/ 	.word	0x00011c10
        /*0b08*/ 	.word	0x00000004
        /*0b0c*/ 	.word	0x000000c8
        /*0b10*/ 	.short	0x010a
        /*0b12*/ 	.byte	0xff
	.zero		1


	//   ....[118]....
        /*0b14*/ 	.word	0x00011c70
        /*0b18*/ 	.word	0x000000d6
        /*0b1c*/ 	.word	0x00000090
        /*0b20*/ 	.short	0x010a
        /*0b22*/ 	.byte	0xff
	.zero		1


	//   ....[119]....
        /*0b24*/ 	.word	0x00011cd0
        /*0b28*/ 	.word	0x00000000
        /*0b2c*/ 	.word	0x000000b0
        /*0b30*/ 	.short	0x010a
        /*0b32*/ 	.byte	0xff
	.zero		1


	//   ....[120]....
        /*0b34*/ 	.word	0x00011d30
        /*0b38*/ 	.word	0x00000000
        /*0b3c*/ 	.word	0x000000a0
        /*0b40*/ 	.short	0x010a
        /*0b42*/ 	.byte	0xff
	.zero		1


	//   ....[121]....
        /*0b44*/ 	.word	0x00011da0
        /*0b48*/ 	.word	0x00000002
        /*0b4c*/ 	.word	0x000000a0
        /*0b50*/ 	.short	0x010a
        /*0b52*/ 	.byte	0xff
	.zero		1


	//   ....[122]....
        /*0b54*/ 	.word	0x00011e00
        /*0b58*/ 	.word	0x00000057
        /*0b5c*/ 	.word	0x000000d0
        /*0b60*/ 	.short	0x010a
        /*0b62*/ 	.byte	0xff
	.zero		1


	//   ....[123]....
        /*0b64*/ 	.word	0x00011e70
        /*0b68*/ 	.word	0x00000057
        /*0b6c*/ 	.word	0x000000c0
        /*0b70*/ 	.short	0x010a
        /*0b72*/ 	.byte	0xff
	.zero		1


	//   ....[124]....
        /*0b74*/ 	.word	0x00011ed0
        /*0b78*/ 	.word	0x00000057
        /*0b7c*/ 	.word	0x000000d0
        /*0b80*/ 	.short	0x010a
        /*0b82*/ 	.byte	0xff
	.zero		1


	//   ....[125]....
        /*0b84*/ 	.word	0x00011f20
        /*0b88*/ 	.word	0x00000003
        /*0b8c*/ 	.word	0x000000e0
        /*0b90*/ 	.short	0x010a
        /*0b92*/ 	.byte	0xff
	.zero		1


	//----- nvinfo : EIATTR_NUM_MBARRIERS
	.align		4
.L_64:
        /*0b94*/ 	.byte	0x03, 0x38
        /*0b96*/ 	.short	0x001d


	//----- nvinfo : EIATTR_EXIT_INSTR_OFFSETS
	.align		4
        /*0b98*/ 	.byte	0x04, 0x1c
        /*0b9a*/ 	.short	(.L_66 - .L_65)


	//   ....[0]....
.L_65:
        /*0b9c*/ 	.word	0x00010a00


	//   ....[1]....
        /*0ba0*/ 	.word	0x00010db0


	//----- nvinfo : EIATTR_REQNTID
	.align		4
.L_66:
        /*0ba4*/ 	.byte	0x04, 0x10
        /*0ba6*/ 	.short	(.L_68 - .L_67)
.L_67:
        /*0ba8*/ 	.word	0x00000180
        /*0bac*/ 	.word	0x00000001
        /*0bb0*/ 	.word	0x00000001


	//----- nvinfo : EIATTR_CRS_STACK_SIZE
	.align		4
.L_68:
        /*0bb4*/ 	.byte	0x04, 0x1e
        /*0bb6*/ 	.short	(.L_70 - .L_69)
.L_69:
        /*0bb8*/ 	.word	0x00000000


	//----- nvinfo : EIATTR_CBANK_PARAM_SIZE
	.align		4
.L_70:
        /*0bbc*/ 	.byte	0x03, 0x19
        /*0bbe*/ 	.short	0x02f0


	//----- nvinfo : EIATTR_PARAM_CBANK
	.align		4
        /*0bc0*/ 	.byte	0x04, 0x0a
        /*0bc2*/ 	.short	(.L_72 - .L_71)
	.align		4
.L_71:
        /*0bc4*/ 	.word	index@(.nv.constant0.kernel_cutlass_kernel_cudnnsdpafwdfmha_forward_sm100_d256BlackwellFusedMultiHeadAttentionForward_object_at__TiledMMA_ThrLayoutVMNK21111000_PermutationMNK____MMAAtom_ThrID21_ShapeMNK256128_0)
        /*0bc8*/ 	.short	0x0380
        /*0bca*/ 	.short	0x02f0


	//----- nvinfo : EIATTR_SW_WAR
	.align		4
.L_72:
        /*0bcc*/ 	.byte	0x04, 0x36
        /*0bce*/ 	.short	(.L_74 - .L_73)
.L_73:
        /*0bd0*/ 	.word	0x00000008
.L_74:


//--------------------- .nv.compat                --------------------------
	.section	.nv.compat,"",@"SHT_CUDA_COMPAT_INFO"
	.align	4
        /*0000*/ 	.byte	0x02, 0x02, 0x02, 0x00, 0x02, 0x05, 0x05, 0x00, 0x02, 0x03, 0x01, 0x00, 0x02, 0x06, 0x01, 0x00


//--------------------- .nv.callgraph             --------------------------
	.section	.nv.callgraph,"",@"SHT_CUDA_CALLGRAPH"
	.align	4
	.sectionentsize	8
	.align		4
        /*0000*/ 	.word	0x00000000
	.align		4
        /*0004*/ 	.word	0xffffffff
	.align		4
        /*0008*/ 	.word	0x00000000
	.align		4
        /*000c*/ 	.word	0xfffffffe
	.align		4
        /*0010*/ 	.word	0x00000000
	.align		4
        /*0014*/ 	.word	0xfffffffd
	.align		4
        /*0018*/ 	.word	0x00000000
	.align		4
        /*001c*/ 	.word	0xfffffffc


//--------------------- .text.kernel_cutlass_kernel_cudnnsdpafwdfmha_forward_sm100_d256BlackwellFusedMultiHeadAttentionForward_object_at__TiledMMA_ThrLayoutVMNK21111000_PermutationMNK____MMAAtom_ThrID21_ShapeMNK256128_0 --------------------------
	.section	.text.kernel_cutlass_kernel_cudnnsdpafwdfmha_forward_sm100_d256BlackwellFusedMultiHeadAttentionForward_object_at__TiledMMA_ThrLayoutVMNK21111000_PermutationMNK____MMAAtom_ThrID21_ShapeMNK256128_0,"ax",@progbits
	.align	128
        .global         kernel_cutlass_kernel_cudnnsdpafwdfmha_forward_sm100_d256BlackwellFusedMultiHeadAttentionForward_object_at__TiledMMA_ThrLayoutVMNK21111000_PermutationMNK____MMAAtom_ThrID21_ShapeMNK256128_0
        .type           kernel_cutlass_kernel_cudnnsdpafwdfmha_forward_sm100_d256BlackwellFusedMultiHeadAttentionForward_object_at__TiledMMA_ThrLayoutVMNK21111000_PermutationMNK____MMAAtom_ThrID21_ShapeMNK256128_0,@function
        .size           kernel_cutlass_kernel_cudnnsdpafwdfmha_forward_sm100_d256BlackwellFusedMultiHeadAttentionForward_object_at__TiledMMA_ThrLayoutVMNK21111000_PermutationMNK____MMAAtom_ThrID21_ShapeMNK256128_0,(.L_x_270 - kernel_cutlass_kernel_cudnnsdpafwdfmha_forward_sm100_d256BlackwellFusedMultiHeadAttentionForward_object_at__TiledMMA_ThrLayoutVMNK21111000_PermutationMNK____MMAAtom_ThrID21_ShapeMNK256128_0)
        .other          kernel_cutlass_kernel_cudnnsdpafwdfmha_forward_sm100_d256BlackwellFusedMultiHeadAttentionForward_object_at__TiledMMA_ThrLayoutVMNK21111000_PermutationMNK____MMAAtom_ThrID21_ShapeMNK256128_0,@"STO_CUDA_ENTRY STV_DEFAULT"
kernel_cutlass_kernel_cudnnsdpafwdfmha_forward_sm100_d256BlackwellFusedMultiHeadAttentionForward_object_at__TiledMMA_ThrLayoutVMNK21111000_PermutationMNK____MMAAtom_ThrID21_ShapeMNK256128_0:
.text.kernel_cutlass_kernel_cudnnsdpafwdfmha_forward_sm100_d256BlackwellFusedMultiHeadAttentionForward_object_at__TiledMMA_ThrLayoutVMNK21111000_PermutationMNK____MMAAtom_ThrID21_ShapeMNK256128_0:
[----:B------:R-:W0:Y:S02]  /*0000*/  LDC R1, c[0x0][0x37c] ;  /* 0x0000df00ff017b82 */ /* 0x000e240000000800 */
[----:B0-----:R-:W-:Y:S01]  /*0010*/  IADD3 R1, PT, PT, R1, -0x18, RZ ;  /* 0xffffffe801017810 */ /* 0x001fe20007ffe0ff */
[----:B------:R-:W0:Y:S05]  /*0020*/  S2R R0, SR_TID.X ;  /* 0x0000000000007919 */ /* 0x000e2a0000002100 */
[----:B------:R-:W1:Y:S01]  /*0030*/  S2UR UR8, SR_CgaCtaId ;  /* 0x00000000000879c3 */ /* 0x000e620000008800 */
[----:B------:R-:W2:Y:S01]  /*0040*/  LDCU.U8 UR7, c[0x0][0x385] ;  /* 0x000070a0ff0777ac */ /* 0x000ea20008000000 */
[----:B------:R-:W3:Y:S06]  /*0050*/  LDCU.U8 UR5, c[0x0][0x382] ;  /* 0x00007040ff0577ac */ /* 0x000eec0008000000 */
[----:B------:R-:W4:Y:S08]  /*0060*/  LDC.U8 R2, c[0x0][0x384] ;  /* 0x0000e100ff027b82 */ /* 0x000f300000000000 */
[----:B------:R-:W5:Y:S01]  /*0070*/  LDC.U8 R3, c[0x0][0x381] ;  /* 0x0000e040ff037b82 */ /* 0x000f620000000000 */
[----:B--2---:R-:W-:-:S04]  /*0080*/  ULOP3.LUT UR7, UR7, 0x1, URZ, 0xc0, !UPT ;  /* 0x0000000107077892 */ /* 0x004fc8000f8ec0ff */
[----:B------:R-:W-:-:S03]  /*0090*/  UISETP.NE.U32.AND UP2, UPT, UR7, 0x1, UPT ;  /* 0x000000010700788c */ /* 0x000fc6000bf45070 */
[----:B------:R-:W2:Y:S01]  /*00a0*/  S2UR UR6, SR_CTAID.X ;  /* 0x00000000000679c3 */ /* 0x000ea20000002500 */
[----:B-1----:R-:W-:Y:S02]  /*00b0*/  ULEA.HI UR4, UR8, UR8, URZ, 0x1 ;  /* 0x0000000808047291 */ /* 0x002fe4000f8f08ff */
[----:B---3--:R-:W-:Y:S02]  /*00c0*/  ULOP3.LUT UR5, UR5, 0x1, URZ, 0xc0, !UPT ;  /* 0x0000000105057892 */ /* 0x008fe4000f8ec0ff */
[----:B------:R-:W-:Y:S01]  /*00d0*/  ULOP3.LUT UR56, UR4, 0xfffffffe, URZ, 0xc0, !UPT ;  /* 0xfffffffe04387892 */ /* 0x000fe2000f8ec0ff */
[----:B0-----:R-:W-:Y:S01]  /*00e0*/  SHF.R.U32.HI R0, RZ, 0x5, R0 ;  /* 0x00000005ff007819 */ /* 0x001fe20000011600 */
[----:B------:R-:W-:Y:S01]  /*00f0*/  USHF.R.U32.HI UR4, URZ, 0x1, UR4 ;  /* 0x00000001ff047899 */ /* 0x000fe20008011604 */
[----:B----4-:R-:W-:Y:S01]  /*0100*/  LOP3.LUT R2, R2, 0x1, RZ, 0xc0, !PT ;  /* 0x0000000102027812 */ /* 0x010fe200078ec0ff */
[----:B------:R-:W-:Y:S01]  /*0110*/  UISETP.NE.AND UP0, UPT, UR8, UR56, UPT ;  /* 0x000000380800728c */ /* 0x000fe2000bf05270 */
[----:B------:R-:W-:Y:S01]  /*0120*/  R2UR UR58, R0 ;  /* 0x00000000003a72ca */ /* 0x000fe200000e0000 */
[----:B------:R-:W-:Y:S01]  /*0130*/  UIADD3 UR7, UPT, UPT, UR4, -0x1, URZ ;  /* 0xffffffff04077890 */ /* 0x000fe2000fffe0ff */
[----:B------:R-:W-:Y:S01]  /*0140*/  ISETP.NE.U32.AND P3, PT, R2, 0x1, PT ;  /* 0x000000010200780c */ /* 0x000fe20003f65070 */
[----:B------:R-:W-:Y:S01]  /*0150*/  UISETP.LT.AND UP1, UPT, UR8, URZ, UP0 ;  /* 0x000000ff0800728c */ /* 0x000fe20008721270 */
[----:B-----5:R-:W-:Y:S01]  /*0160*/  LOP3.LUT R0, R3, 0x1, RZ, 0xc0, !PT ;  /* 0x0000000103007812 */ /* 0x020fe200078ec0ff */
[----:B------:R-:W-:-:S02]  /*0170*/  UISETP.NE.U32.AND UP0, UPT, UR5, 0x1, UPT ;  /* 0x000000010500788c */ /* 0x000fc4000bf05070 */
[----:B------:R-:W-:Y:S01]  /*0180*/  UP2UR UR60, UPR, URZ, 0x4 ;  /* 0x00000004ff3c7883 */ /* 0x000fe20008000000 */
[----:B------:R-:W-:Y:S01]  /*0190*/  ISETP.NE.U32.AND P2, PT, R0, 0x1, PT ;  /* 0x000000010000780c */ /* 0x000fe20003f45070 */
[----:B------:R-:W-:Y:S02]  /*01a0*/  UP2UR UR59, UPR, URZ, 0x1 ;  /* 0x00000001ff3b7883 */ /* 0x000fe40008000000 */
[----:B------:R-:W-:-:S03]  /*01b0*/  UIADD3 UR56, UPT, UPT, -UR56, UR8, URZ ;  /* 0x0000000838387290 */ /* 0x000fc6000fffe1ff */
[----:B------:R-:W-:Y:S02]  /*01c0*/  @!UP1 UIADD3 UR7, UPT, UPT, UR4, URZ, URZ ;  /* 0x000000ff04079290 */ /* 0x000fe4000fffe0ff */
[----:B------:R-:W-:Y:S02]  /*01d0*/  UISETP.NE.AND UP1, UPT, UR58, 0x9, UPT ;  /* 0x000000093a00788c */ /* 0x000fe4000bf25270 */
[----:B--2---:R-:W-:Y:S02]  /*01e0*/  ULOP3.LUT UR57, UR6, 0x1, URZ, 0xc0, !UPT ;  /* 0x0000000106397892 */ /* 0x004fe4000f8ec0ff */
[----:B------:R-:W-:Y:S02]  /*01f0*/  UISETP.NE.AND UP0, UPT, UR58, URZ, UPT ;  /* 0x000000ff3a00728c */ /* 0x000fe4000bf05270 */
[----:B------:R-:W-:-:S03]  /*0200*/  UIADD3 UR7, UPT, UPT, UR7, UR7, URZ ;  /* 0x0000000707077290 */ /* 0x000fc6000fffe0ff */
[----:B------:R-:W-:Y:S09]  /*0210*/  BRA.U UP1, `(.L_x_0) ;  /* 0x00000001012c7547 */ /* 0x000ff2000b800000 */
[----:B------:R-:W0:Y:S02]  /*0220*/  LDCU.64 UR4, c[0x0][0x348] ;  /* 0x00006900ff0477ac */ /* 0x000e240008000a00 */
[----:B0-----:R-:W-:Y:S02]  /*0230*/  UIADD3 UR12, UP3, UPT, UR4, 0x40, URZ ;  /* 0x00000040040c7890 */ /* 0x001fe4000ff7e0ff */
[----:B------:R-:W-:Y:S02]  /*0240*/  UIADD3 UR10, UP2, UPT, UR4, 0x100, URZ ;  /* 0x00000100040a7890 */ /* 0x000fe4000ff5e0ff */
[----:B------:R-:W-:Y:S02]  /*0250*/  UIADD3 UR4, UP1, UPT, UR4, 0x1c0, URZ ;  /* 0x000001c004047890 */ /* 0x000fe4000ff3e0ff */
[----:B------:R-:W-:Y:S02]  /*0260*/  UIADD3.X UR13, UPT, UPT, URZ, UR5, URZ, UP3, !UPT ;  /* 0x00000005ff0d7290 */ /* 0x000fe40009ffe4ff */
[----:B------:R-:W-:-:S02]  /*0270*/  UIADD3.X UR11, UPT, UPT, URZ, UR5, URZ, UP2, !UPT ;  /* 0x00000005ff0b7290 */ /* 0x000fc400097fe4ff */
[----:B------:R-:W-:-:S05]  /*0280*/  UIADD3.X UR5, UPT, UPT, URZ, UR5, URZ, UP1, !UPT ;  /* 0x00000005ff057290 */ /* 0x000fca0008ffe4ff */
[----:B------:R0:W-:Y:S02]  /*0290*/  UTMACCTL.PF [UR12] ;  /* 0x000000000c0079b9 */ /* 0x0001e40008040000 */
[----:B------:R0:W-:Y:S02]  /*02a0*/  UTMACCTL.PF [UR10] ;  /* 0x000000000a0079b9 */ /* 0x0001e40008040000 */
[----:B------:R0:W-:Y:S02]  /*02b0*/  UTMACCTL.PF [UR4] ;  /* 0x00000000040079b9 */ /* 0x0001e40008040000 */
[----:B0-----:R-:W-:Y:S01]  /*02c0*/  NOP ;  /* 0x0000000000007918 */ /* 0x001fe20000000000 */
.L_x_0:
[----:B------:R-:W-:Y:S05]  /*02d0*/  BRA.U UP0, `(.L_x_1) ;  /* 0x0000000100347547 */ /* 0x000fea000b800000 */
[----:B------:R-:W0:Y:S01]  /*02e0*/  S2UR UR5, SR_CgaCtaId ;  /* 0x00000000000579c3 */ /* 0x000e220000008800 */
[----:B------:R-:W-:Y:S01]  /*02f0*/  UMOV UR9, 0x400 ;  /* 0x0000040000097882 */ /* 0x000fe20000000000 */
[----:B------:R-:W-:Y:S02]  /*0300*/  UMOV UR4, 0x1 ;  /* 0x0000000100047882 */ /* 0x000fe40000000000 */
[----:B------:R-:W-:-:S04]  /*0310*/  UIADD3 UR10, UPT, UPT, -UR4, 0x100000, URZ ;  /* 0x00100000040a7890 */ /* 0x000fc8000fffe1ff */
[----:B------:R-:W-:Y:S02]  /*0320*/  USHF.L.U32 UR11, UR10, 0xb, URZ ;  /* 0x0000000b0a0b7899 */ /* 0x000fe400080006ff */
[----:B------:R-:W-:Y:S02]  /*0330*/  USHF.L.U32 UR10, UR10, 0x1, URZ ;  /* 0x000000010a0a7899 */ /* 0x000fe400080006ff */
[----:B0-----:R-:W-:Y:S01]  /*0340*/  ULEA UR5, UR5, UR9, 0x18 ;  /* 0x0000000905057291 */ /* 0x001fe2000f8ec0ff */
[----:B------:R-:W0:Y:S11]  /*0350*/  FENCE.VIEW.ASYNC.S ;  /* 0x00000000000073c6 */ /* 0x000e360000000000 */
[----:B0-----:R0:W1:Y:S01]  /*0360*/  SYNCS.EXCH.64 URZ, [UR5], UR10 ;  /* 0x0000000a05ff75b2 */ /* 0x0010620008000100 */
[----:B------:R0:W2:Y:S01]  /*0370*/  SYNCS.EXCH.64 URZ, [UR5+0x8], UR10 ;  /* 0x0000080a05ff75b2 */ /* 0x0000a20008000100 */
[----:B------:R0:W3:Y:S01]  /*0380*/  SYNCS.EXCH.64 URZ, [UR5+0x10], UR10 ;  /* 0x0000100a05ff75b2 */ /* 0x0000e20008000100 */
[----:B------:R0:W4:Y:S01]  /*0390*/  SYNCS.EXCH.64 URZ, [UR5+0x18], UR10 ;  /* 0x0000180a05ff75b2 */ /* 0x0001220008000100 */
[----:B------:R-:W-:Y:S01]  /*03a0*/  NOP ;  /* 0x0000000000007918 */ /* 0x000fe20000000000 */
.L_x_1:
[----:B------:R-:W-:Y:S05]  /*03b0*/  BRA.U UP0, `(.L_x_2) ;  /* 0x0000000100607547 */ /* 0x000fea000b800000 */
[----:B0-----:R-:W-:Y:S01]  /*03c0*/  UMOV UR5, 0x400 ;  /* 0x0000040000057882 */ /* 0x001fe20000000000 */
[----:B------:R-:W-:Y:S01]  /*03d0*/  UMOV UR10, 0x1 ;  /* 0x00000001000a7882 */ /* 0x000fe20000000000 */
[----:B------:R-:W-:Y:S02]  /*03e0*/  ULEA UR5, UR8, UR5, 0x18 ;  /* 0x0000000508057291 */ /* 0x000fe4000f8ec0ff */
[----:B------:R-:W-:-:S04]  /*03f0*/  UIADD3 UR10, UPT, UPT, -UR10, 0x100000, URZ ;  /* 0x001000000a0a7890 */ /* 0x000fc8000fffe1ff */
[----:B------:R-:W-:Y:S02]  /*0400*/  USHF.L.U32 UR11, UR10, 0xb, URZ ;  /* 0x0000000b0a0b7899 */ /* 0x000fe400080006ff */
[----:B------:R-:W-:Y:S01]  /*0410*/  USHF.L.U32 UR10, UR10, 0x1, URZ ;  /* 0x000000010a0a7899 */ /* 0x000fe200080006ff */
[----:B------:R-:W-:Y:S02]  /*0420*/  UMOV UR4, 0x100 ;  /* 0x0000010000047882 */ /* 0x000fe40000000000 */
[----:B------:R-:W-:-:S04]  /*0430*/  UIADD3 UR12, UPT, UPT, -UR4, 0x100000, URZ ;  /* 0x00100000040c7890 */ /* 0x000fc8000fffe1ff */
[----:B------:R-:W-:Y:S02]  /*0440*/  USHF.L.U32 UR13, UR12, 0xb, URZ ;  /* 0x0000000b0c0d7899 */ /* 0x000fe400080006ff */
[----:B------:R-:W-:Y:S01]  /*0450*/  USHF.L.U32 UR12, UR12, 0x1, URZ ;  /* 0x000000010c0c7899 */ /* 0x000fe200080006ff */
[----:B------:R-:W0:Y:S02]  /*0460*/  FENCE.VIEW.ASYNC.S ;  /* 0x00000000000073c6 */ /* 0x000e240000000000 */
[----:B0-----:R0:W4:Y:S01]  /*0470*/  SYNCS.EXCH.64 URZ, [UR5+0x20], UR10 ;  /* 0x0000200a05ff75b2 */ /* 0x0011220008000100 */
[----:B------:R0:W3:Y:S01]  /*0480*/  SYNCS.EXCH.64 URZ, [UR5+0x28], UR10 ;  /* 0x0000280a05ff75b2 */ /* 0x0000e20008000100 */
[----:B------:R0:W2:Y:S01]  /*0490*/  SYNCS.EXCH.64 URZ, [UR5+0x30], UR10 ;  /* 0x0000300a05ff75b2 */ /* 0x0000a20008000100 */
[----:B------:R0:W1:Y:S01]  /*04a0*/  SYNCS.EXCH.64 URZ, [UR5+0x38], UR10 ;  /* 0x0000380a05ff75b2 */ /* 0x0000620008000100 */
[----:B------:R0:W0:Y:S01]  /*04b0*/  SYNCS.EXCH.64 URZ, [UR5+0x40], UR10 ;  /* 0x0000400a05ff75b2 */ /* 0x0000220008000100 */
[----:B------:R0:W0:Y:S01]  /*04c0*/  SYNCS.EXCH.64 URZ, [UR5+0x48], UR10 ;  /* 0x0000480a05ff75b2 */ /* 0x0000220008000100 */
[----:B------:R0:W0:Y:S01]  /*04d0*/  SYNCS.EXCH.64 URZ, [UR5+0x50], UR10 ;  /* 0x0000500a05ff75b2 */ /* 0x0000220008000100 */
[----:B------:R0:W0:Y:S01]  /*04e0*/  SYNCS.EXCH.64 URZ, [UR5+0x58], UR10 ;  /* 0x0000580a05ff75b2 */ /* 0x0000220008000100 */
[----:B------:R0:W0:Y:S01]  /*04f0*/  SYNCS.EXCH.64 URZ, [UR5+0x60], UR10 ;  /* 0x0000600a05ff75b2 */ /* 0x0000220008000100 */
[----:B------:R0:W0:Y:S01]  /*0500*/  SYNCS.EXCH.64 URZ, [UR5+0x68], UR10 ;  /* 0x0000680a05ff75b2 */ /* 0x0000220008000100 */
[----:B------:R0:W0:Y:S01]  /*0510*/  SYNCS.EXCH.64 URZ, [UR5+0x70], UR12 ;  /* 0x0000700c05ff75b2 */ /* 0x0000220008000100 */
[----:B------:R0:W0:Y:S01]  /*0520*/  SYNCS.EXCH.64 URZ, [UR5+0x78], UR12 ;  /* 0x0000780c05ff75b2 */ /* 0x0000220008000100 */
[----:B------:R-:W-:Y:S01]  /*0530*/  NOP ;  /* 0x0000000000007918 */ /* 0x000fe20000000000 */
.L_x_2:
[----:B------:R-:W-:-:S05]  /*0540*/  MOV R0, UR6 ;  /* 0x0000000600007c02 */ /* 0x000fca0008000f00 */
[----:B------:R4:W-:Y:S01]  /*0550*/  STL [R1+0x8], R0 ;  /* 0x0000080001007387 */ /* 0x0009e20000100800 */
[----:B------:R-:W-:Y:S05]  /*0560*/  BRA.U UP0, `(.L_x_3) ;  /* 0x00000001007c7547 */ /* 0x000fea000b800000 */
[----:B------:R-:W-:Y:S01]  /*0570*/  UMOV UR6, 0x400 ;  /* 0x0000040000067882 */ /* 0x000fe20000000000 */
[----:B0-----:R-:W-:Y:S01]  /*0580*/  UMOV UR10, 0x100 ;  /* 0x00000100000a7882 */ /* 0x001fe20000000000 */
[----:B------:R-:W-:Y:S01]  /*0590*/  UMOV UR5, 0x1 ;  /* 0x0000000100057882 */ /* 0x000fe20000000000 */
[----:B------:R-:W-:Y:S02]  /*05a0*/  ULEA UR6, UR8, UR6, 0x18 ;  /* 0x0000000608067291 */ /* 0x000fe4000f8ec0ff */
[----:B------:R-:W-:-:S04]  /*05b0*/  UIADD3 UR10, UPT, UPT, -UR10, 0x100000, URZ ;  /* 0x001000000a0a7890 */ /* 0x000fc8000fffe1ff */
[----:B------:R-:W-:Y:S02]  /*05c0*/  USHF.L.U32 UR11, UR10, 0xb, URZ ;  /* 0x0000000b0a0b7899 */ /* 0x000fe400080006ff */
[----:B------:R-:W-:Y:S01]  /*05d0*/  USHF.L.U32 UR10, UR10, 0x1, URZ ;  /* 0x000000010a0a7899 */ /* 0x000fe200080006ff */
[----:B------:R-:W-:Y:S01]  /*05e0*/  UMOV UR4, 0x80 ;  /* 0x0000008000047882 */ /* 0x000fe20000000000 */
[----:B------:R-:W-:-:S04]  /*05f0*/  UIADD3 UR12, UPT, UPT, -UR5, 0x100000, URZ ;  /* 0x00100000050c7890 */ /* 0x000fc8000fffe1ff */
[----:B------:R-:W-:Y:S02]  /*0600*/  USHF.L.U32 UR13, UR12, 0xb, URZ ;  /* 0x0000000b0c0d7899 */ /* 0x000fe400080006ff */
[----:B------:R-:W-:Y:S02]  /*0610*/  USHF.L.U32 UR12, UR12, 0x1, URZ ;  /* 0x000000010c0c7899 */ /* 0x000fe400080006ff */
[----:B------:R-:W-:-:S04]  /*0620*/  UIADD3 UR4, UPT, UPT, -UR4, 0x100000, URZ ;  /* 0x0010000004047890 */ /* 0x000fc8000fffe1ff */
[----:B------:R-:W-:Y:S02]  /*0630*/  USHF.L.U32 UR5, UR4, 0xb, URZ ;  /* 0x0000000b04057899 */ /* 0x000fe400080006ff */
[----:B------:R-:W-:Y:S01]  /*0640*/  USHF.L.U32 UR4, UR4, 0x1, URZ ;  /* 0x0000000104047899 */ /* 0x000fe200080006ff */
[----:B------:R-:W-:-:S04]  /*0650*/  PLOP3.LUT P0, PT, PT, PT, PT, 0x8, 0x80 ;  /* 0x000000000080781c */ /* 0x000fc80003f0e170 */
[----:B----4-:R-:W-:Y:S01]  /*0660*/  P2R R0, PR, RZ, 0x1 ;  /* 0x00000001ff007803 */ /* 0x010fe20000000000 */
[----:B------:R-:W0:Y:S02]  /*0670*/  FENCE.VIEW.ASYNC.S ;  /* 0x00000000000073c6 */ /* 0x000e240000000000 */
[----:B0-----:R0:W4:Y:S02]  /*0680*/  SYNCS.EXCH.64 URZ, [UR6+0x80], UR10 ;  /* 0x0000800a06ff75b2 */ /* 0x0011240008000100 */
[----:B------:R0:W-:Y:S01]  /*0690*/  STL [R1+0x14], R0 ;  /* 0x0000140001007387 */ /* 0x0001e20000100800 */
        /* <DEDUP_REMOVED lines=11> */
[----:B------:R-:W-:Y:S05]  /*0750*/  BRA `(.L_x_4) ;  /* 0x0000000000487947 */ /* 0x000fea0003800000 */
.L_x_3:
[----:B------:R-:W-:Y:S01]  /*0760*/  PLOP3.LUT P0, PT, PT, PT, PT, 0x8, 0x80 ;  /* 0x000000000080781c */ /* 0x000fe20003f0e170 */
[----:B------:R-:W-:-:S03]  /*0770*/  UISETP.NE.AND UP0, UPT, UR58, 0x4, UPT ;  /* 0x000000043a00788c */ /* 0x000fc6000bf05270 */
[----:B----4-:R-:W-:-:S05]  /*0780*/  P2R R0, PR, RZ, 0x1 ;  /* 0x00000001ff007803 */ /* 0x010fca0000000000 */
[----:B------:R4:W-:Y:S01]  /*0790*/  STL [R1+0x14], R0 ;  /* 0x0000140001007387 */ /* 0x0009e20000100800 */
[----:B------:R-:W-:Y:S05]  /*07a0*/  BRA.U UP0, `(.L_x_4) ;  /* 0x0000000100347547 */ /* 0x000fea000b800000 */
[----:B0-----:R-:W-:Y:S01]  /*07b0*/  UMOV UR5, 0x400 ;  /* 0x0000040000057882 */ /* 0x001fe20000000000 */
[----:B------:R-:W-:Y:S01]  /*07c0*/  UMOV UR4, 0x20 ;  /* 0x0000002000047882 */ /* 0x000fe20000000000 */
[----:B------:R-:W-:Y:S02]  /*07d0*/  ULEA UR5, UR8, UR5, 0x18 ;  /* 0x0000000508057291 */ /* 0x000fe4000f8ec0ff */
[----:B------:R-:W-:-:S04]  /*07e0*/  UIADD3 UR10, UPT, UPT, -UR4, 0x100000, URZ ;  /* 0x00100000040a7890 */ /* 0x000fc8000fffe1ff */
[----:B------:R-:W-:Y:S02]  /*07f0*/  USHF.L.U32 UR11, UR10, 0xb, URZ ;  /* 0x0000000b0a0b7899 */ /* 0x000fe400080006ff */
[----:B------:R-:W-:Y:S01]  /*0800*/  USHF.L.U32 UR10, UR10, 0x1, URZ ;  /* 0x000000010a0a7899 */ /* 0x000fe200080006ff */
[----:B------:R-:W-:Y:S02]  /*0810*/  ELECT P0, URZ, PT ;  /* 0x0000000000ff782f */ /* 0x000fe40003800000 */
[----:B------:R-:W-:-:S04]  /*0820*/  PLOP3.LUT P0, PT, PT, PT, PT, 0x80, 0x8 ;  /* 0x000000000008781c */ /* 0x000fc80003f0f070 */
[----:B----4-:R-:W-:-:S05]  /*0830*/  P2R R0, PR, RZ, 0x1 ;  /* 0x00000001ff007803 */ /* 0x010fca0000000000 */
[----:B------:R0:W-:Y:S04]  /*0840*/  STL [R1+0x14], R0 ;  /* 0x0000140001007387 */ /* 0x0001e80000100800 */
[----:B------:R-:W4:Y:S02]  /*0850*/  FENCE.VIEW.ASYNC.S ;  /* 0x00000000000073c6 */ /* 0x000f240000000000 */
[----:B----4-:R0:W4:Y:S01]  /*0860*/  SYNCS.EXCH.64 URZ, [UR5+0xe0], UR10 ;  /* 0x0000e00a05ff75b2 */ /* 0x0101220008000100 */
[----:B------:R-:W-:Y:S01]  /*0870*/  NOP ;  /* 0x0000000000007918 */ /* 0x000fe20000000000 */
.L_x_4:
[----:B0---4-:R-:W4:Y:S01]  /*0880*/  LDL R0, [R1+0x14] ;  /* 0x0000140001007983 */ /* 0x011f220000100800 */
[----:B------:R-:W-:Y:S01]  /*0890*/  NOP ;  /* 0x0000000000007918 */ /* 0x000fe20000000000 */
[----:B----4-:R-:W-:-:S13]  /*08a0*/  ISETP.NE.AND P0, PT, R0, RZ, PT ;  /* 0x000000ff0000720c */ /* 0x010fda0003f05270 */
[----:B------:R-:W-:Y:S05]  /*08b0*/  @!P0 BRA `(.L_x_5) ;  /* 0x00000004009c8947 */ /* 0x000fea0003800000 */
[----:B-123--:R-:W-:Y:S01]  /*08c0*/  NOP ;  /* 0x0000000000007918 */ /* 0x00efe20000000000 */
[----:B------:R-:W-:Y:S01]  /*08d0*/  UMOV UR4, 0x40 ;  /* 0x0000004000047882 */ /* 0x000fe20000000000 */
[----:B------:R-:W-:Y:S01]  /*08e0*/  UMOV UR5, 0x400 ;  /* 0x0000040000057882 */ /* 0x000fe20000000000 */
[----:B------:R-:W-:Y:S02]  /*08f0*/  ULEA UR4, UR8, UR4, 0x18 ;  /* 0x0000000408047291 */ /* 0x000fe4000f8ec0ff */
[----:B------:R-:W-:-:S07]  /*0900*/  ULEA UR5, UR8, UR5, 0x18 ;  /* 0x0000000508057291 */ /* 0x000fce000f8ec0ff */
[----:B------:R-:W0:Y:S02]  /*0910*/  LDS.U8 R0, [UR4] ;  /* 0x00000004ff007984 */ /* 0x000e240008000000 */
[----:B0-----:R-:W-:-:S13]  /*0920*/  ISETP.NE.AND P0, PT, R0, RZ, PT ;  /* 0x000000ff0000720c */ /* 0x001fda0003f05270 */
[----:B------:R-:W-:Y:S05]  /*0930*/  @P0 BRA `(.L_x_6) ;  /* 0x0000000400640947 */ /* 0x000fea0003800000 */
[----:B------:R-:W-:Y:S02]  /*0940*/  ULOP3.LUT UR4, UR8, 0x1, URZ, 0xc0, !UPT ;  /* 0x0000000108047892 */ /* 0x000fe4000f8ec0ff */
[----:B------:R-:W-:Y:S02]  /*0950*/  ULOP3.LUT UR6, UR8, 0x1, URZ, 0x3c, !UPT ;  /* 0x0000000108067892 */ /* 0x000fe4000f8e3cff */
[----:B------:R-:W-:-:S09]  /*0960*/  UISETP.NE.U32.AND UP1, UPT, UR4, 0x1, UPT ;  /* 0x000000010400788c */ /* 0x000fd2000bf25070 */
[----:B------:R-:W-:Y:S05]  /*0970*/  BRA.U !UP1, `(.L_x_7) ;  /* 0x0000000109d07547 */ /* 0x000fea000b800000 */
[----:B------:R-:W-:Y:S01]  /*0980*/  ELECT P0, URZ, PT ;  /* 0x0000000000ff782f */ /* 0x000fe20003800000 */
[----:B------:R-:W-:-:S12]  /*0990*/  BSSY B0, `(.L_x_7) ;  /* 0x0000032000007945 */ /* 0x000fd80003800000 */
[----:B------:R-:W-:Y:S05]  /*09a0*/  @!P0 BRA `(.L_x_8) ;  /* 0x0000000000c08947 */ /* 0x000fea0003800000 */
[----:B------:R-:W-:Y:S01]  /*09b0*/  UMOV UR4, 0x10 ;  /* 0x0000001000047882 */ /* 0x000fe20000000000 */
[----:B------:R-:W0:Y:S04]  /*09c0*/  S2R R3, SR_CgaCtaId ;  /* 0x0000000000037919 */ /* 0x000e280000008800 */
[----:B------:R-:W-:Y:S04]  /*09d0*/  DEPBAR.LE SB1, 0x36 ;  /* 0x00009d800000791a */ /* 0x000fe80000000000 */
[----:B------:R-:W1:Y:S02]  /*09e0*/  UTCATOMSWS.2CTA.FIND_AND_SET.ALIGN UP0, UR4, UR4 ;  /* 0x00000004000475e3 */ /* 0x000e640008200800 */
[----:B-1----:R-:W-:-:S04]  /*09f0*/  PLOP3.LUT P0, PT, PT, PT, UP0, 0x80, 0x8 ;  /* 0x000000000008781c */ /* 0x002fc80003f0f008 */
[----:B------:R-:W-:-:S04]  /*0a00*/  SEL R0, RZ, 0xffffffff, !P0 ;  /* 0xffffffffff007807 */ /* 0x000fc80004000000 */
[----:B------:R-:W-:Y:S01]  /*0a10*/  ISETP.NE.AND P0, PT, R0, RZ, PT ;  /* 0x000000ff0000720c */ /* 0x000fe20003f05270 */
[----:B------:R-:W-:-:S12]  /*0a20*/  IMAD.U32 R0, RZ, RZ, UR4 ;  /* 0x00000004ff007e24 */ /* 0x000fd8000f8e00ff */
[----:B------:R-:W-:Y:S05]  /*0a30*/  @P0 BRA `(.L_x_9) ;  /* 0x0000000000240947 */ /* 0x000fea0003800000 */
.L_x_10:
[----:B------:R-:W-:Y:S05]  /*0a40*/  NANOSLEEP 0x64 ;  /* 0x000000640000795d */ /* 0x000fea0003800000 */
[----:B------:R-:W-:-:S05]  /*0a50*/  UMOV UR4, 0x10 ;  /* 0x0000001000047882 */ /* 0x000fca0000000000 */
[----:B------:R-:W-:Y:S04]  /*0a60*/  DEPBAR.LE SB1, 0x36 ;  /* 0x00009d800000791a */ /* 0x000fe80000000000 */
[----:B------:R-:W1:Y:S02]  /*0a70*/  UTCATOMSWS.2CTA.FIND_AND_SET.ALIGN UP0, UR4, UR4 ;  /* 0x00000004000475e3 */ /* 0x000e640008200800 */
[----:B-1----:R-:W-:-:S04]  /*0a80*/  PLOP3.LUT P0, PT, PT, PT, UP0, 0x80, 0x8 ;  /* 0x000000000008781c */ /* 0x002fc80003f0f008 */
[----:B------:R-:W-:-:S04]  /*0a90*/  SEL R0, RZ, 0xffffffff, !P0 ;  /* 0xffffffffff007807 */ /* 0x000fc80004000000 */
[----:B------:R-:W-:Y:S01]  /*0aa0*/  ISETP.NE.AND P0, PT, R0, RZ, PT ;  /* 0x000000ff0000720c */ /* 0x000fe20003f05270 */
[----:B------:R-:W-:-:S12]  /*0ab0*/  IMAD.U32 R0, RZ, RZ, UR4 ;  /* 0x00000004ff007e24 */ /* 0x000fd8000f8e00ff */
[----:B------:R-:W-:Y:S05]  /*0ac0*/  @!P0 BRA `(.L_x_10) ;  /* 0xfffffffc00dc8947 */ /* 0x000fea000383ffff */
.L_x_9:
[----:B------:R-:W-:Y:S01]  /*0ad0*/  MOV R5, 0x60 ;  /* 0x0000006000057802 */ /* 0x000fe20000000f00 */
[----:B------:R-:W-:Y:S01]  /*0ae0*/  IMAD.U32 R6, RZ, RZ, UR5 ;  /* 0x00000005ff067e24 */ /* 0x000fe2000f8e00ff */
[----:B------:R-:W-:Y:S01]  /*0af0*/  MOV R4, 0x58 ;  /* 0x0000005800047802 */ /* 0x000fe20000000f00 */
[----:B------:R-:W-:Y:S01]  /*0b00*/  IMAD.U32 R7, RZ, RZ, UR6 ;  /* 0x00000006ff077e24 */ /* 0x000fe2000f8e00ff */
[C---:B0-----:R-:W-:Y:S02]  /*0b10*/  LEA R5, R3.reuse, R5, 0x18 ;  /* 0x0000000503057211 */ /* 0x041fe400078ec0ff */
[----:B------:R-:W-:-:S03]  /*0b20*/  LEA R4, R3, R4, 0x18 ;  /* 0x0000000403047211 */ /* 0x000fc600078ec0ff */
[----:B------:R-:W0:Y:S02]  /*0b30*/  LDS R2, [R5] ;  /* 0x0000000005027984 */ /* 0x000e240000000800 */
[----:B0-----:R-:W-:-:S04]  /*0b40*/  IMAD.U32 R2, R2, -0x80000000, RZ ;  /* 0x8000000002027824 */ /* 0x001fc800078e00ff */
[----:B------:R-:W0:Y:S02]  /*0b50*/  SYNCS.PHASECHK.TRANS64.TRYWAIT P0, [R4+URZ], R2 ;  /* 0x00000002040075a7 */ /* 0x000e2400080011ff */
[----:B0-----:R-:W-:Y:S05]  /*0b60*/  @P0 BRA `(.L_x_11) ;  /* 0x0000000000080947 */ /* 0x001fea0003800000 */
[----:B------:R-:W0:Y:S02]  /*0b70*/  SYNCS.PHASECHK.TRANS64.TRYWAIT P0, [R4+URZ], R2 ;  /* 0x00000002040075a7 */ /* 0x000e2400080011ff */
[----:B0-----:R-:W-:Y:S05]  /*0b80*/  @!P0 BRA `(.L_x_12) ;  /* 0x00000100008c8947 */ /* 0x001fea0003800000 */
.L_x_11:
[----:B------:R-:W-:Y:S01]  /*0b90*/  VIADD R2, R6, 0xe8 ;  /* 0x000000e806027836 */ /* 0x000fe20000000000 */
[C---:B0-----:R-:W-:Y:S01]  /*0ba0*/  PRMT R3, R7.reuse, 0x654, R4 ;  /* 0x0000065407037816 */ /* 0x041fe20000000004 */
[----:B------:R-:W-:Y:S01]  /*0bb0*/  IMAD.MOV.U32 R8, RZ, RZ, 0x4 ;  /* 0x00000004ff087424 */ /* 0x000fe200078e00ff */
[----:B------:R-:W-:Y:S01]  /*0bc0*/  MOV R6, 0xffff ;  /* 0x0000ffff00067802 */ /* 0x000fe20000000f00 */
[----:B------:R-:W-:Y:S01]  /*0bd0*/  IMAD.SHL.U32 R4, R0, 0x20, RZ ;  /* 0x0000002000047824 */ /* 0x000fe200078e00ff */
[----:B------:R-:W-:Y:S01]  /*0be0*/  PRMT R2, R7, 0x654, R2 ;  /* 0x0000065407027816 */ /* 0x000fe20000000002 */
[----:B------:R0:W-:Y:S01]  /*0bf0*/  SYNCS.ARRIVE.TRANS64.RED RZ, [R3+URZ], R8 ;  /* 0x0000000803ff79a7 */ /* 0x0001e200080004ff */
[----:B------:R-:W-:Y:S01]  /*0c00*/  IMAD.MOV.U32 R7, RZ, RZ, 0x1 ;  /* 0x00000001ff077424 */ /* 0x000fe200078e00ff */
[----:B------:R-:W-:Y:S01]  /*0c10*/  SHF.L.U32 R6, R6, R0, RZ ;  /* 0x0000000006067219 */ /* 0x000fe200000006ff */
[----:B------:R1:W-:Y:S04]  /*0c20*/  STS [UR5+0xe8], R4 ;  /* 0x0000e804ff007988 */ /* 0x0003e80008000805 */
[----:B------:R0:W-:Y:S01]  /*0c30*/  STAS [R2.64], R0 ;  /* 0x0000000002007dbd */ /* 0x0001e2000c0008ff */
[----:B------:R-:W-:-:S02]  /*0c40*/  UMOV UR4, 0x50 ;  /* 0x0000005000047882 */ /* 0x000fc40000000000 */
[----:B------:R-:W-:Y:S01]  /*0c50*/  ULEA UR4, UR8, UR4, 0x18 ;  /* 0x0000000408047291 */ /* 0x000fe2000f8ec0ff */
[----:B-1----:R-:W-:-:S04]  /*0c60*/  IADD3 R4, PT, PT, R0, 0x10, RZ ;  /* 0x0000001000047810 */ /* 0x002fc80007ffe0ff */
[----:B------:R-:W-:-:S04]  /*0c70*/  SHF.L.U32 R4, R7, R4, RZ ;  /* 0x0000000407047219 */ /* 0x000fc800000006ff */
[----:B------:R-:W-:-:S05]  /*0c80*/  LOP3.LUT R6, R4, R6, RZ, 0xfc, !PT ;  /* 0x0000000604067212 */ /* 0x000fca00078efcff */
[----:B------:R0:W-:Y:S04]  /*0c90*/  ATOMS.OR RZ, [UR4], R6 ;  /* 0x00000006ffff798c */ /* 0x0001e8000b000004 */
[----:B------:R0:W-:Y:S02]  /*0ca0*/  ATOMS.XOR RZ, [R5], R7 ;  /* 0x0000000705ff738c */ /* 0x0001e40003800000 */
.L_x_8:
[----:B------:R-:W-:Y:S05]  /*0cb0*/  BSYNC B0 ;  /* 0x0000000000007941 */ /* 0x000fea0003800000 */
.L_x_7:
[----:B------:R-:W-:Y:S05]  /*0cc0*/  BRA.U UP1, `(.L_x_13) ;  /* 0x0000000101907547 */ /* 0x000fea000b800000 */
[----:B------:R-:W-:Y:S05]  /*0cd0*/  WARPSYNC.ALL ;  /* 0x0000000000007948 */ /* 0x000fea0003800000 */
[----:B------:R-:W-:Y:S01]  /*0ce0*/  NOP ;  /* 0x0000000000007918 */ /* 0x000fe20000000000 */
[----:B------:R-:W-:-:S13]  /*0cf0*/  ELECT P0, URZ, PT ;  /* 0x0000000000ff782f */ /* 0x000fda0003800000 */
[----:B------:R-:W-:Y:S05]  /*0d00*/  @!P0 BRA `(.L_x_13) ;  /* 0x0000000000808947 */ /* 0x000fea0003800000 */
[----:B0-----:R-:W0:Y:S01]  /*0d10*/  S2R R0, SR_CgaCtaId ;  /* 0x0000000000007919 */ /* 0x001e220000008800 */
[----:B------:R-:W-:Y:S02]  /*0d20*/  MOV R5, 0x60 ;  /* 0x0000006000057802 */ /* 0x000fe40000000f00 */
[----:B------:R-:W-:Y:S02]  /*0d30*/  MOV R4, 0x58 ;  /* 0x0000005800047802 */ /* 0x000fe40000000f00 */
        /* <DEDUP_REMOVED lines=8> */
.L_x_14:
[----:B------:R-:W1:Y:S01]  /*0dc0*/  LDS R0, [UR5+0xe8] ;  /* 0x0000e805ff007984 */ /* 0x000e620008000800 */
[----:B------:R-:W-:Y:S02]  /*0dd0*/  HFMA2 R6, -RZ, RZ, 0, 5.9604644775390625e-08 ;  /* 0x00000001ff067431 */ /* 0x000fe400000001ff */
[----:B------:R-:W-:Y:S02]  /*0de0*/  IMAD.MOV.U32 R7, RZ, RZ, 0xffff ;  /* 0x0000ffffff077424 */ /* 0x000fe400078e00ff */
[C---:B01----:R-:W-:Y:S02]  /*0df0*/  IMAD.SHL.U32 R3, R0.reuse, 0x20, RZ ;  /* 0x0000002000037824 */ /* 0x043fe400078e00ff */
[----:B------:R-:W-:Y:S01]  /*0e00*/  VIADD R2, R0, 0x10 ;  /* 0x0000001000027836 */ /* 0x000fe20000000000 */
[----:B------:R-:W-:Y:S02]  /*0e10*/  SHF.L.U32 R0, R7, R0, RZ ;  /* 0x0000000007007219 */ /* 0x000fe400000006ff */
[----:B------:R0:W-:Y:S01]  /*0e20*/  STS [UR5+0xe8], R3 ;  /* 0x0000e803ff007988 */ /* 0x0001e20008000805 */
[----:B------:R-:W-:Y:S01]  /*0e30*/  UMOV UR4, 0x50 ;  /* 0x0000005000047882 */ /* 0x000fe20000000000 */
[----:B------:R-:W-:Y:S01]  /*0e40*/  SHF.L.U32 R2, R6, R2, RZ ;  /* 0x0000000206027219 */ /* 0x000fe200000006ff */
[----:B------:R-:W-:-:S03]  /*0e50*/  ULEA UR4, UR8, UR4, 0x18 ;  /* 0x0000000408047291 */ /* 0x000fc6000f8ec0ff */
[----:B------:R-:W-:-:S06]  /*0e60*/  LOP3.LUT R0, R2, R0, RZ, 0xfc, !PT ;  /* 0x0000000002007212 */ /* 0x000fcc00078efcff */
[----:B------:R1:W-:Y:S01]  /*0e70*/  ATOMS.OR RZ, [UR4], R0 ;  /* 0x00000000ffff798c */ /* 0x0003e2000b000004 */
[----:B0-----:R-:W-:-:S04]  /*0e80*/  MOV R3, UR6 ;  /* 0x0000000600037c02 */ /* 0x001fc80008000f00 */
[----:B------:R-:W-:-:S04]  /*0e90*/  PRMT R4, R3, 0x654, R4 ;  /* 0x0000065403047816 */ /* 0x000fc80000000004 */
[----:B------:R1:W-:Y:S01]  /*0ea0*/  SYNCS.ARRIVE.TRANS64.RED.A1T0 RZ, [R4+URZ], RZ ;  /* 0x000000ff04ff79a7 */ /* 0x0003e200081004ff */
[----:B------:R1:W-:Y:S01]  /*0eb0*/  ATOMS.XOR RZ, [R5], R6 ;  /* 0x0000000605ff738c */ /* 0x0003e20003800000 */
[----:B------:R-:W-:Y:S05]  /*0ec0*/  BRA `(.L_x_13) ;  /* 0x0000000000107947 */ /* 0x000fea0003800000 */
.L_x_6:
[----:B------:R-:W-:Y:S02]  /*0ed0*/  MOV R0, 0xffffffff ;  /* 0xffffffff00007802 */ /* 0x000fe40000000f00 */
[----:B------:R-:W-:-:S03]  /*0ee0*/  MOV R2, 0xf10 ;  /* 0x00000f1000027802 */ /* 0x000fc60000000f00 */
[----:B------:R0:W-:Y:S04]  /*0ef0*/  STS [UR5+0xe8], R0 ;  /* 0x0000e800ff007988 */ /* 0x0001e80008000805 */
[----:B0-----:R-:W-:Y:S05]  /*0f00*/  CALL.REL.NOINC `($__internal_1_$__cuda_sm10x_tcgen05_guardrail_trap_phase_invalid_during_alloc) ;  /* 0x0000011000247944 */ /* 0x001fea0003c00000 */
.L_x_13:
[----:B------:R-:W-:Y:S05]  /*0f10*/  WARPSYNC.ALL ;  /* 0x0000000000007948 */ /* 0x000fea0003800000 */
[----:B------:R-:W-:Y:S01]  /*0f20*/  NOP ;  /* 0x0000000000007918 */ /* 0x000fe20000000000 */
.L_x_5:
[----:B------:R-:W4:Y:S08]  /*0f30*/  S2UR UR4, SR_CgaCtaId ;  /* 0x00000000000479c3 */ /* 0x000f300000008800 */
[----:B-123--:R-:W-:Y:S01]  /*0f40*/  BAR.SYNC.DEFER_BLOCKING 0x1, 0x180 ;  /* 0x0046000000007b1d */ /* 0x00efe20000010000 */
[----:B0-----:R-:W-:Y:S01]  /*0f50*/  MOV R0, 0x400 ;  /* 0x0000040000007802 */ /* 0x001fe20000000f00 */
[----:B----4-:R-:W-:-:S04]  /*0f60*/  IMAD.U32 R2, RZ, RZ, UR4 ;  /* 0x00000004ff027e24 */ /* 0x010fc8000f8e00ff */
[----:B------:R-:W0:Y:S01]  /*0f70*/  LDCU UR4, c[0x0][0x36c] ;  /* 0x00006d80ff0477ac */ /* 0x000e220008000800 */
[----:B------:R-:W-:Y:S01]  /*0f80*/  LEA R0, R2, R0, 0x18 ;  /* 0x0000000002007211 */ /* 0x000fe200078ec0ff */
[----:B------:R-:W-:Y:S03]  /*0f90*/  STL [R1+0x4], R2 ;  /* 0x0000040201007387 */ /* 0x000fe60000100800 */
[----:B------:R-:W-:Y:S01]  /*0fa0*/  R2UR UR6, R0 ;  /* 0x00000000000672ca */ /* 0x000fe200000e0000 */
[----:B0-----:R-:W-:-:S12]  /*0fb0*/  UISETP.EQ.U32.AND UP2, UPT, UR4, 0x1, UPT ;  /* 0x000000010400788c */ /* 0x001fd8000bf42070 */
[----:B------:R-:W0:Y:S01]  /*0fc0*/  LDS R0, [UR6+0xe8] ;  /* 0x0000e806ff007984 */ /* 0x000e220008000800 */
[----:B------:R-:W-:Y:S01]  /*0fd0*/  NOP ;  /* 0x0000000000007918 */ /* 0x000fe20000000000 */
[----:B0-----:R-:W-:Y:S01]  /*0fe0*/  R2UR UR55, R0 ;  /* 0x00000000003772ca */ /* 0x001fe200000e0000 */
[----:B------:R-:W-:-:S14]  /*0ff0*/  BRA.U !UP2, `(.L_x_16) ;  /* 0x000000010a087547 */ /* 0x000fdc000b800000 */
[----:B------:R-:W-:Y:S01]  /*1000*/  UCGABAR_ARV ;  /* 0x00000000000079c7 */ /* 0x000fe20008000000 */
[----:B------:R-:W-:Y:S05]  /*1010*/  BRA `(.L_x_17) ;  /* 0x0000000000047947 */ /* 0x000fea0003800000 */
.L_x_16:
[----:B------:R-:W-:Y:S01]  /*1020*/  NOP ;  /* 0x0000000000007918 */ /* 0x000fe20000000000 */
.L_x_17:
[----:B------:R-:W2:Y:S01]  /*1030*/  LDL R11, [R1+0x8] ;  /* 0x00000800010b7983 */ /* 0x000ea20000100800 */
[----:B------:R-:W0:Y:S03]  /*1040*/  LDCU UR5, c[0x0][0x664] ;  /* 0x0000cc80ff0577ac */ /* 0x000e260008000800 */
[----:B------:R1:W-:Y:S01]  /*1050*/  STL [R1], RZ ;  /* 0x000000ff01007387 */ /* 0x0003e20000100800 */
[----:B------:R-:W3:Y:S01]  /*1060*/  LDCU UR8, c[0x0][0x668] ;  /* 0x0000cd00ff0877ac */ /* 0x000ee20008000800 */
[----:B------:R-:W4:Y:S01]  /*1070*/  LDCU UR4, c[0x0][0x66c] ;  /* 0x0000cd80ff0477ac */ /* 0x000f220008000800 */
[----:B------:R-:W-:Y:S01]  /*1080*/  UIADD3 UR54, UPT, UPT, UR6, 0x18f, URZ ;  /* 0x0000018f06367890 */ /* 0x000fe2000fffe0ff */
[----:B------:R-:W1:Y:S01]  /*1090*/  LDCU UR39, c[0x0][0x370] ;  /* 0x00006e00ff2777ac */ /* 0x000e620008000800 */
[----:B0-----:R-:W-:Y:S02]  /*10a0*/  IMAD.U32 R2, RZ, RZ, UR5 ;  /* 0x00000005ff027e24 */ /* 0x001fe4000f8e00ff */
[----:B------:R-:W-:Y:S01]  /*10b0*/  ULOP3.LUT UR54, UR54, 0xfffffd80, URZ, 0xc0, !UPT ;  /* 0xfffffd8036367892 */ /* 0x000fe2000f8ec0ff */
[----:B------:R-:W0:Y:S02]  /*10c0*/  LDCU UR38, c[0x0][0x374] ;  /* 0x00006e80ff2677ac */ /* 0x000e240008000800 */
[----:B------:R-:W-:Y:S01]  /*10d0*/  IABS R2, R2 ;  /* 0x0000000200027213 */ /* 0x000fe20000000000 */
[----:B---3--:R-:W-:-:S03]  /*10e0*/  UIMAD UR51, UR8, UR5, URZ ;  /* 0x00000005083372a4 */ /* 0x008fc6000f8e02ff */
[----:B------:R-:W3:Y:S01]  /*10f0*/  I2F.RP R4, R2 ;  /* 0x0000000200047306 */ /* 0x000ee20000209400 */
[----:B------:R-:W-:Y:S02]  /*1100*/  UIADD3 UR52, UPT, UPT, UR54, 0x20000, URZ ;  /* 0x0002000036347890 */ /* 0x000fe4000fffe0ff */
[----:B------:R-:W-:Y:S02]  /*1110*/  UISETP.NE.AND UP1, UPT, UR51, URZ, UPT ;  /* 0x000000ff3300728c */ /* 0x000fe4000bf25270 */
[----:B------:R-:W-:Y:S02]  /*1120*/  USHF.R.U32.HI UR52, URZ, 0x4, UR52 ;  /* 0x00000004ff347899 */ /* 0x000fe40008011634 */
[----:B------:R-:W-:Y:S01]  /*1130*/  UISETP.NE.AND UP0, UPT, UR58, 0x9, UPT ;  /* 0x000000093a00788c */ /* 0x000fe2000bf05270 */
[----:B------:R-:W0:Y:S01]  /*1140*/  LDCU UR31, c[0x0][0x378] ;  /* 0x00006f00ff1f77ac */ /* 0x000e220008000800 */
[----:B----4-:R-:W-:Y:S01]  /*1150*/  UIMAD UR30, UR51, UR4, URZ ;  /* 0x00000004331e72a4 */ /* 0x010fe2000f8e02ff */
[----:B---3--:R-:W3:Y:S01]  /*1160*/  MUFU.RCP R4, R4 ;  /* 0x0000000400047308 */ /* 0x008ee20000001000 */
[----:B------:R-:W-:-:S02]  /*1170*/  UIADD3 UR53, UPT, UPT, UR54, 0x10000, URZ ;  /* 0x0001000036357890 */ /* 0x000fc4000fffe0ff */
[----:B------:R-:W-:Y:S01]  /*1180*/  ULOP3.LUT UR52, UR52, 0x3fd8, URZ, 0xc0, !UPT ;  /* 0x00003fd834347892 */ /* 0x000fe2000f8ec0ff */
[----:B---3--:R-:W-:-:S04]  /*1190*/  VIADD R4, R4, 0xffffffe ;  /* 0x0ffffffe04047836 */ /* 0x008fc80000000000 */
[----:B------:R-:W3:Y:S02]  /*11a0*/  F2I.FTZ.U32.TRUNC.NTZ R5, R4 ;  /* 0x0000000400057305 */ /* 0x000ee4000021f000 */
[----:B---3--:R-:W-:Y:S01]  /*11b0*/  IADD3 R0, PT, PT, RZ, -R5, RZ ;  /* 0x80000005ff007210 */ /* 0x008fe20007ffe0ff */
[----:B------:R-:W-:-:S04]  /*11c0*/  IMAD.U32 R4, RZ, RZ, UR8 ;  /* 0x00000008ff047e24 */ /* 0x000fc8000f8e00ff */
[----:B------:R-:W-:Y:S01]  /*11d0*/  IMAD R3, R0, R2, RZ ;  /* 0x0000000200037224 */ /* 0x000fe200078e02ff */
[----:B------:R-:W-:Y:S01]  /*11e0*/  IABS R0, R4 ;  /* 0x0000000400007213 */ /* 0x000fe20000000000 */
[----:B------:R-:W-:-:S04]  /*11f0*/  IMAD.MOV.U32 R4, RZ, RZ, RZ ;  /* 0x000000ffff047224 */ /* 0x000fc800078e00ff */
[----:B------:R-:W-:Y:S02]  /*1200*/  IMAD.HI.U32 R3, R5, R3, R4 ;  /* 0x0000000305037227 */ /* 0x000fe400078e0004 */
[----:B------:R-:W3:Y:S08]  /*1210*/  I2F.RP R5, R0 ;  /* 0x0000000000057306 */ /* 0x000ef00000209400 */
[----:B---3--:R-:W3:Y:S02]  /*1220*/  MUFU.RCP R5, R5 ;  /* 0x0000000500057308 */ /* 0x008ee40000001000 */
[----:B---3--:R-:W-:-:S06]  /*1230*/  VIADD R5, R5, 0xffffffe ;  /* 0x0ffffffe05057836 */ /* 0x008fcc0000000000 */
[----:B------:R-:W3:Y:S01]  /*1240*/  F2I.FTZ.U32.TRUNC.NTZ R5, R5 ;  /* 0x0000000500057305 */ /* 0x000ee2000021f000 */
[----:B--2---:R-:W-:-:S05]  /*1250*/  IABS R7, R11 ;  /* 0x0000000b00077213 */ /* 0x004fca0000000000 */
[----:B------:R-:W-:-:S05]  /*1260*/  IMAD.HI.U32 R3, R3, R7, RZ ;  /* 0x0000000703037227 */ /* 0x000fca00078e00ff */
[----:B------:R-:W-:-:S05]  /*1270*/  IADD3 R4, PT, PT, -R3, RZ, RZ ;  /* 0x000000ff03047210 */ /* 0x000fca0007ffe1ff */
[----:B------:R-:W-:-:S05]  /*1280*/  IMAD R4, R2, R4, R7 ;  /* 0x0000000402047224 */ /* 0x000fca00078e0207 */
[----:B------:R-:W-:-:S13]  /*1290*/  ISETP.GT.U32.AND P1, PT, R2, R4, PT ;  /* 0x000000040200720c */ /* 0x000fda0003f24070 */
[----:B------:R-:W-:Y:S01]  /*12a0*/  @!P1 IMAD.IADD R4, R4, 0x1, -R2 ;  /* 0x0000000104049824 */ /* 0x000fe200078e0a02 */
[----:B------:R-:W-:Y:S02]  /*12b0*/  @!P1 IADD3 R3, PT, PT, R3, 0x1, RZ ;  /* 0x0000000103039810 */ /* 0x000fe40007ffe0ff */
[----:B------:R-:W-:Y:S02]  /*12c0*/  ISETP.NE.AND P1, PT, RZ, UR5, PT ;  /* 0x00000005ff007c0c */ /* 0x000fe4000bf25270 */
[----:B------:R-:W-:Y:S01]  /*12d0*/  ISETP.GE.U32.AND P4, PT, R4, R2, PT ;  /* 0x000000020400720c */ /* 0x000fe20003f86070 */
[----:B------:R-:W-:Y:S01]  /*12e0*/  IMAD.MOV.U32 R4, RZ, RZ, RZ ;  /* 0x000000ffff047224 */ /* 0x000fe200078e00ff */
[----:B------:R-:W-:-:S04]  /*12f0*/  LOP3.LUT R2, R11, UR5, RZ, 0x3c, !PT ;  /* 0x000000050b027c12 */ /* 0x000fc8000f8e3cff */
[----:B------:R-:W-:Y:S01]  /*1300*/  ISETP.GE.AND P0, PT, R2, RZ, PT ;  /* 0x000000ff0200720c */ /* 0x000fe20003f06270 */
[----:B---3--:R-:W-:-:S04]  /*1310*/  IMAD.MOV R2, RZ, RZ, -R5 ;  /* 0x000000ffff027224 */ /* 0x008fc800078e0a05 */
[----:B------:R-:W-:Y:S02]  /*1320*/  IMAD R2, R2, R0, RZ ;  /* 0x0000000002027224 */ /* 0x000fe400078e02ff */
[----:B------:R-:W-:Y:S01]  /*1330*/  @P4 VIADD R3, R3, 0x1 ;  /* 0x0000000103034836 */ /* 0x000fe20000000000 */
[----:B------:R-:W-:Y:S01]  /*1340*/  ISETP.NE.AND P4, PT, RZ, UR8, PT ;  /* 0x00000008ff007c0c */ /* 0x000fe2000bf85270 */
[----:B------:R-:W-:-:S04]  /*1350*/  IMAD.HI.U32 R4, R5, R2, R4 ;  /* 0x0000000205047227 */ /* 0x000fc800078e0004 */
[----:B------:R-:W-:Y:S02]  /*1360*/  @!P0 IADD3 R3, PT, PT, -R3, RZ, RZ ;  /* 0x000000ff03038210 */ /* 0x000fe40007ffe1ff */
[----:B------:R-:W-:-:S04]  /*1370*/  @!P1 LOP3.LUT R3, RZ, UR5, RZ, 0x33, !PT ;  /* 0x00000005ff039c12 */ /* 0x000fc8000f8e33ff */
[----:B------:R-:W-:Y:S02]  /*1380*/  IABS R6, R3 ;  /* 0x0000000300067213 */ /* 0x000fe40000000000 */
[----:B------:R-:W-:Y:S02]  /*1390*/  IADD3 R8, PT, PT, -R3, RZ, RZ ;  /* 0x000000ff03087210 */ /* 0x000fe40007ffe1ff */
[----:B------:R-:W-:-:S05]  /*13a0*/  MOV R2, R6 ;  /* 0x0000000600027202 */ /* 0x000fca0000000f00 */
[----:B------:R-:W-:-:S04]  /*13b0*/  IMAD.HI.U32 R4, R4, R2, RZ ;  /* 0x0000000204047227 */ /* 0x000fc800078e00ff */
[----:B------:R-:W-:-:S04]  /*13c0*/  IMAD.MOV R4, RZ, RZ, -R4 ;  /* 0x000000ffff047224 */ /* 0x000fc800078e0a04 */
[----:B------:R-:W-:-:S05]  /*13d0*/  IMAD R2, R0, R4, R2 ;  /* 0x0000000400027224 */ /* 0x000fca00078e0202 */
[----:B------:R-:W-:-:S13]  /*13e0*/  ISETP.GT.U32.AND P0, PT, R0, R2, PT ;  /* 0x000000020000720c */ /* 0x000fda0003f04070 */
[----:B------:R-:W-:Y:S02]  /*13f0*/  @!P0 IADD3 R2, PT, PT, R2, -R0, RZ ;  /* 0x8000000002028210 */ /* 0x000fe40007ffe0ff */
[----:B------:R-:W-:Y:S02]  /*1400*/  ISETP.GE.AND P0, PT, R3, RZ, PT ;  /* 0x000000ff0300720c */ /* 0x000fe40003f06270 */
[----:B------:R-:W-:-:S13]  /*1410*/  ISETP.GT.U32.AND P1, PT, R0, R2, PT ;  /* 0x000000020000720c */ /* 0x000fda0003f24070 */
[----:B------:R-:W-:-:S05]  /*1420*/  @!P1 IMAD.IADD R2, R2, 0x1, -R0 ;  /* 0x0000000102029824 */ /* 0x000fca00078e0a00 */
[----:B------:R-:W-:-:S05]  /*1430*/  MOV R6, R2 ;  /* 0x0000000200067202 */ /* 0x000fca0000000f00 */
[----:B------:R-:W-:Y:S01]  /*1440*/  @!P0 IMAD.MOV R6, RZ, RZ, -R6 ;  /* 0x000000ffff068224 */ /* 0x000fe200078e0a06 */
[----:B------:R-:W-:Y:S01]  /*1450*/  @!P4 LOP3.LUT R6, RZ, UR8, RZ, 0x33, !PT ;  /* 0x00000008ff06cc12 */ /* 0x000fe2000f8e33ff */
[----:B01----:R-:W-:Y:S06]  /*1460*/  BRA.U !UP1, `(.L_x_18) ;  /* 0x0000000109c07547 */ /* 0x003fec000b800000 */
[----:B------:R-:W-:Y:S01]  /*1470*/  IABS R9, UR51 ;  /* 0x0000003300097c13 */ /* 0x000fe20008000000 */
[----:B------:R-:W-:Y:S01]  /*1480*/  IMAD.U32 R0, RZ, RZ, UR4 ;  /* 0x00000004ff007e24 */ /* 0x000fe2000f8e00ff */
[----:B------:R-:W-:Y:S02]  /*1490*/  IABS R10, UR51 ;  /* 0x00000033000a7c13 */ /* 0x000fe40008000000 */
[----:B------:R-:W0:Y:S02]  /*14a0*/  I2F.RP R2, R9 ;  /* 0x0000000900027306 */ /* 0x000e240000209400 */
[----:B------:R-:W-:-:S06]  /*14b0*/  IABS R0, R0 ;  /* 0x0000000000007213 */ /* 0x000fcc0000000000 */
[----:B------:R-:W-:Y:S08]  /*14c0*/  I2F.RP R5, R0 ;  /* 0x0000000000057306 */ /* 0x000ff00000209400 */
[----:B0-----:R-:W0:Y:S02]  /*14d0*/  MUFU.RCP R2, R2 ;  /* 0x0000000200027308 */ /* 0x001e240000001000 */
[----:B0-----:R-:W-:-:S06]  /*14e0*/  VIADD R2, R2, 0xffffffe ;  /* 0x0ffffffe02027836 */ /* 0x001fcc0000000000 */
[----:B------:R-:W0:Y:S02]  /*14f0*/  F2I.FTZ.U32.TRUNC.NTZ R3, R2 ;  /* 0x0000000200037305 */ /* 0x000e24000021f000 */
[----:B0-----:R-:W-:-:S05]  /*1500*/  IADD3 R2, PT, PT, RZ, -R3, RZ ;  /* 0x80000003ff027210 */ /* 0x001fca0007ffe0ff */
[----:B------:R-:W-:Y:S02]  /*1510*/  IMAD R4, R2, R9, RZ ;  /* 0x0000000902047224 */ /* 0x000fe400078e02ff */
[----:B------:R-:W-:-:S04]  /*1520*/  IMAD.MOV.U32 R2, RZ, RZ, RZ ;  /* 0x000000ffff027224 */ /* 0x000fc800078e00ff */
[----:B------:R-:W-:Y:S02]  /*1530*/  IMAD.HI.U32 R2, R3, R4, R2 ;  /* 0x0000000403027227 */ /* 0x000fe400078e0002 */
[----:B------:R-:W0:Y:S02]  /*1540*/  MUFU.RCP R4, R5 ;  /* 0x0000000500047308 */ /* 0x000e240000001000 */
[----:B------:R-:W-:Y:S02]  /*1550*/  IMAD.MOV R3, RZ, RZ, -R10 ;  /* 0x000000ffff037224 */ /* 0x000fe400078e0a0a */
[----:B------:R-:W-:-:S04]  /*1560*/  IMAD.HI.U32 R2, R2, R7, RZ ;  /* 0x0000000702027227 */ /* 0x000fc800078e00ff */
[----:B------:R-:W-:-:S05]  /*1570*/  IMAD R3, R2, R3, R7 ;  /* 0x0000000302037224 */ /* 0x000fca00078e0207 */
[----:B------:R-:W-:Y:S01]  /*1580*/  ISETP.GT.U32.AND P1, PT, R9, R3, PT ;  /* 0x000000030900720c */ /* 0x000fe20003f24070 */
[----:B0-----:R-:W-:-:S04]  /*1590*/  VIADD R4, R4, 0xffffffe ;  /* 0x0ffffffe04047836 */ /* 0x001fc80000000000 */
[----:B------:R0:W1:Y:S08]  /*15a0*/  F2I.FTZ.U32.TRUNC.NTZ R5, R4 ;  /* 0x0000000400057305 */ /* 0x000070000021f000 */
[----:B------:R-:W-:Y:S01]  /*15b0*/  @!P1 IADD3 R3, PT, PT, R3, -R9, RZ ;  /* 0x8000000903039210 */ /* 0x000fe20007ffe0ff */
[----:B------:R-:W-:Y:S01]  /*15c0*/  @!P1 VIADD R2, R2, 0x1 ;  /* 0x0000000102029836 */ /* 0x000fe20000000000 */
[----:B------:R-:W-:-:S02]  /*15d0*/  ISETP.NE.AND P1, PT, RZ, UR51, PT ;  /* 0x00000033ff007c0c */ /* 0x000fc4000bf25270 */
[----:B------:R-:W-:Y:S02]  /*15e0*/  ISETP.GE.U32.AND P4, PT, R3, R9, PT ;  /* 0x000000090300720c */ /* 0x000fe40003f86070 */
[----:B------:R-:W-:-:S04]  /*15f0*/  LOP3.LUT R3, R11, UR51, RZ, 0x3c, !PT ;  /* 0x000000330b037c12 */ /* 0x000fc8000f8e3cff */
[----:B------:R-:W-:Y:S01]  /*1600*/  ISETP.GE.AND P0, PT, R3, RZ, PT ;  /* 0x000000ff0300720c */ /* 0x000fe20003f06270 */
[----:B0-----:R-:W-:-:S06]  /*1610*/  IMAD.MOV.U32 R4, RZ, RZ, RZ ;  /* 0x000000ffff047224 */ /* 0x001fcc00078e00ff */
[----:B------:R-:W-:Y:S02]  /*1620*/  @P4 IADD3 R2, PT, PT, R2, 0x1, RZ ;  /* 0x0000000102024810 */ /* 0x000fe40007ffe0ff */
[----:B------:R-:W-:-:S03]  /*1630*/  ISETP.NE.AND P4, PT, RZ, UR4, PT ;  /* 0x00000004ff007c0c */ /* 0x000fc6000bf85270 */
[----:B------:R-:W-:Y:S02]  /*1640*/  IMAD.MOV.U32 R3, RZ, RZ, R2 ;  /* 0x000000ffff037224 */ /* 0x000fe400078e0002 */
[----:B-1----:R-:W-:-:S03]  /*1650*/  IMAD.MOV R2, RZ, RZ, -R5 ;  /* 0x000000ffff027224 */ /* 0x002fc600078e0a05 */
[----:B------:R-:W-:Y:S01]  /*1660*/  @!P0 IADD3 R3, PT, PT, -R3, RZ, RZ ;  /* 0x000000ff03038210 */ /* 0x000fe20007ffe1ff */
[----:B------:R-:W-:Y:S01]  /*1670*/  IMAD R2, R2, R0, RZ ;  /* 0x0000000002027224 */ /* 0x000fe200078e02ff */
[----:B------:R-:W-:-:S03]  /*1680*/  @!P1 LOP3.LUT R3, RZ, UR51, RZ, 0x33, !PT ;  /* 0x00000033ff039c12 */ /* 0x000fc6000f8e33ff */
[----:B------:R-:W-:Y:S01]  /*1690*/  IMAD.HI.U32 R4, R5, R2, R4 ;  /* 0x0000000205047227 */ /* 0x000fe200078e0004 */
[----:B------:R-:W-:-:S04]  /*16a0*/  IABS R7, R3 ;  /* 0x0000000300077213 */ /* 0x000fc80000000000 */
        /* <DEDUP_REMOVED lines=9> */
[----:B------:R-:W-:Y:S02]  /*1740*/  @!P0 IADD3 R2, PT, PT, -R2, RZ, RZ ;  /* 0x000000ff02028210 */ /* 0x000fe40007ffe1ff */
[----:B------:R-:W-:-:S05]  /*1750*/  @!P4 LOP3.LUT R2, RZ, UR4, RZ, 0x33, !PT ;  /* 0x00000004ff02cc12 */ /* 0x000fca000f8e33ff */
[----:B------:R0:W-:Y:S02]  /*1760*/  STL [R1], R2 ;  /* 0x0000000201007387 */ /* 0x0001e40000100800 */
.L_x_18:
[----:B------:R-:W-:Y:S01]  /*1770*/  IMAD R0, R8, UR5, R11 ;  /* 0x0000000508007c24 */ /* 0x000fe2000f8e020b */
[----:B------:R1:W-:Y:S04]  /*1780*/  STL [R1+0xc], R6 ;  /* 0x00000c0601007387 */ /* 0x0003e80000100800 */
[----:B------:R1:W-:Y:S01]  /*1790*/  STL [R1+0x10], R0 ;  /* 0x0000100001007387 */ /* 0x0003e20000100800 */
[----:B------:R-:W-:Y:S05]  /*17a0*/  BRA.U !UP2, `(.L_x_19) ;  /* 0x000000010a0c7547 */ /* 0x000fea000b800000 */
[----:B------:R-:W-:Y:S01]  /*17b0*/  UCGABAR_WAIT ;  /* 0x0000000000007dc7 */ /* 0x000fe20008000000 */
[----:B------:R-:W-:Y:S01]  /*17c0*/  CCTL.IVALL ;  /* 0x00000000ff00798f */ /* 0x000fe20002000000 */
[----:B------:R-:W-:Y:S05]  /*17d0*/  BRA `(.L_x_20) ;  /* 0x0000000000047947 */ /* 0x000fea0003800000 */
.L_x_19:
[----:B------:R-:W-:Y:S06]  /*17e0*/  BAR.SYNC.DEFER_BLOCKING 0x0 ;  /* 0x0000000000007b1d */ /* 0x000fec0000010000 */
.L_x_20:
[----:B------:R-:W-:Y:S01]  /*17f0*/  ISETP.LT.AND P1, PT, R11, UR30, PT ;  /* 0x0000001e0b007c0c */ /* 0x000fe2000bf21270 */
[----:B------:R-:W-:Y:S05]  /*1800*/  BRA.U UP0, `(.L_x_21) ;  /* 0x0000001d00f87547 */ /* 0x000fea000b800000 */
[----:B------:R-:W-:-:S13]  /*1810*/  ISETP.LT.AND P0, PT, R11, UR30, PT ;  /* 0x0000001e0b007c0c */ /* 0x000fda000bf01270 */
[----:B------:R-:W-:-:S08]  /*1820*/  NOP ;  /* 0x0000000000007918 */ /* 0x000fd00000000000 */
[----:B------:R-:W2:-:S00]  /*1830*/  USETMAXREG.DEALLOC.CTAPOOL 0x20 ;  /* 0x00000020000079c8 */ /* 0x000e8000080e0500 */
[----:B------:R-:W3:Y:S01]  /*1840*/  LDCU UR4, c[0x0][0x500] ;  /* 0x0000a000ff0477ac */ /* 0x000ee20008000800 */
[----:B------:R-:W-:Y:S01]  /*1850*/  UMOV UR24, URZ ;  /* 0x000000ff00187c82 */ /* 0x000fe20008000000 */
[----:B------:R-:W-:Y:S01]  /*1860*/  UMOV UR46, 0x1 ;  /* 0x00000001002e7882 */ /* 0x000fe20000000000 */
[----:B------:R-:W-:Y:S01]  /*1870*/  UMOV UR49, 0x1 ;  /* 0x0000000100317882 */ /* 0x000fe20000000000 */
[----:B------:R-:W-:Y:S01]  /*1880*/  UMOV UR48, 0x1 ;  /* 0x0000000100307882 */ /* 0x000fe20000000000 */
[----:B---3--:R-:W-:Y:S02]  /*1890*/  UIADD3 UR5, UPT, UPT, -UR4, URZ, URZ ;  /* 0x000000ff04057290 */ /* 0x008fe4000fffe1ff */
[----:B------:R-:W-:Y:S02]  /*18a0*/  UIADD3 UR8, UPT, UPT, UR4, -0x1, URZ ;  /* 0xffffffff04087890 */ /* 0x000fe4000fffe0ff */
[----:B------:R-:W-:Y:S02]  /*18b0*/  USHF.R.S32.HI UR5, URZ, 0x1f, UR5 ;  /* 0x0000001fff057899 */ /* 0x000fe40008011405 */
[----:B------:R-:W-:-:S02]  /*18c0*/  USHF.R.S32.HI UR6, URZ, 0x1f, UR8 ;  /* 0x0000001fff067899 */ /* 0x000fc40008011408 */
[----:B------:R-:W-:Y:S02]  /*18d0*/  ULEA.HI UR5, UR5, -UR4, URZ, 0x7 ;  /* 0x8000000405057291 */ /* 0x000fe4000f8f38ff */
[----:B------:R-:W-:Y:S02]  /*18e0*/  UISETP.GT.AND UP0, UPT, UR4, URZ, UPT ;  /* 0x000000ff0400728c */ /* 0x000fe4000bf04270 */
[----:B------:R-:W-:Y:S02]  /*18f0*/  ULEA.HI UR6, UR6, UR8, URZ, 0x7 ;  /* 0x0000000806067291 */ /* 0x000fe4000f8f38ff */
[----:B------:R-:W-:Y:S02]  /*1900*/  USHF.R.S32.HI UR4, URZ, 0x7, UR5 ;  /* 0x00000007ff047899 */ /* 0x000fe40008011405 */
[----:B------:R-:W-:Y:S02]  /*1910*/  ULEA.HI.SX32 UR50, UR6, 0x1, 0x19 ;  /* 0x0000000106327891 */ /* 0x000fe4000f8fcaff */
[----:B------:R-:W-:-:S07]  /*1920*/  UIADD3 UR4, UPT, UPT, -UR4, URZ, URZ ;  /* 0x000000ff04047290 */ /* 0x000fce000fffe1ff */
[----:B------:R-:W-:Y:S01]  /*1930*/  @!UP0 UMOV UR50, UR4 ;  /* 0x0000000400328c82 */ /* 0x000fe20008000000 */
[----:B--2---:R-:W-:Y:S05]  /*1940*/  @!P0 BRA `(.L_x_22) ;  /* 0x0000001800f08947 */ /* 0x004fea0003800000 */
[----:B------:R-:W2:Y:S01]  /*1950*/  S2UR UR5, SR_CgaCtaId ;  /* 0x00000000000579c3 */ /* 0x000ea20000008800 */
[----:B------:R-:W3:Y:S01]  /*1960*/  LDCU UR23, c[0x0][0x44c] ;  /* 0x00008980ff1777ac */ /* 0x000ee20008000800 */
[----:B------:R-:W4:Y:S06]  /*1970*/  LDCU UR15, c[0x0][0x5d0] ;  /* 0x0000ba00ff0f77ac */ /* 0x000f2c0008000800 */
[----:B------:R-:W5:Y:S01]  /*1980*/  S2UR UR4, SR_CgaCtaId ;  /* 0x00000000000479c3 */ /* 0x000f620000008800 */
[----:B------:R-:W0:Y:S01]  /*1990*/  LDCU UR22, c[0x0][0x50c] ;  /* 0x0000a180ff1677ac */ /* 0x000e220008000800 */
[----:B------:R-:W-:Y:S01]  /*19a0*/  UISETP.NE.AND UP0, UPT, UR57, URZ, UPT ;  /* 0x000000ff3900728c */ /* 0x000fe2000bf05270 */
[----:B------:R-:W-:-:S05]  /*19b0*/  UMOV UR9, 0x400 ;  /* 0x0000040000097882 */ /* 0x000fca0000000000 */
[----:B------:R-:W1:Y:S01]  /*19c0*/  S2UR UR6, SR_CgaCtaId ;  /* 0x00000000000679c3 */ /* 0x000e620000008800 */
[----:B------:R-:W-:Y:S02]  /*19d0*/  UP2UR UR8, UPR, URZ, 0x1 ;  /* 0x00000001ff087883 */ /* 0x000fe40008000000 */
[----:B------:R-:W-:Y:S02]  /*19e0*/  UISETP.NE.AND UP0, UPT, UR51, URZ, UPT ;  /* 0x000000ff3300728c */ /* 0x000fe4000bf05270 */
[----:B------:R-:W-:Y:S02]  /*19f0*/  UIMAD UR47, UR39, UR38, URZ ;  /* 0x00000026272f72a4 */ /* 0x000fe4000f8e02ff */
[----:B------:R-:W-:Y:S02]  /*1a00*/  UP2UR UR11, UPR, URZ, 0x1 ;  /* 0x00000001ff0b7883 */ /* 0x000fe40008000000 */
[----:B---3--:R-:W-:Y:S02]  /*1a10*/  UISETP.NE.AND UP0, UPT, UR23, URZ, UPT ;  /* 0x000000ff1700728c */ /* 0x008fe4000bf05270 */
[----:B--2---:R-:W-:-:S02]  /*1a20*/  ULEA UR5, UR5, UR9, 0x18 ;  /* 0x0000000905057291 */ /* 0x004fc4000f8ec0ff */
[----:B------:R-:W-:Y:S02]  /*1a30*/  UP2UR UR9, UPR, URZ, 0x1 ;  /* 0x00000001ff097883 */ /* 0x000fe40008000000 */
[----:B----4-:R-:W-:Y:S01]  /*1a40*/  UISETP.NE.AND UP0, UPT, UR15, URZ, UPT ;  /* 0x000000ff0f00728c */ /* 0x010fe2000bf05270 */
[----:B------:R-:W-:Y:S01]  /*1a50*/  UMOV UR8, 0x400 ;  /* 0x0000040000087882 */ /* 0x000fe20000000000 */
[----:B0-----:R-:W-:Y:S01]  /*1a60*/  UISETP.NE.AND UP1, UPT, UR22, URZ, UPT ;  /* 0x000000ff1600728c */ /* 0x001fe2000bf25270 */
[----:B------:R-:W-:Y:S01]  /*1a70*/  UMOV UR10, 0x400 ;  /* 0x00000400000a7882 */ /* 0x000fe20000000000 */
[----:B-----5:R-:W-:Y:S02]  /*1a80*/  ULEA UR4, UR4, UR8, 0x18 ;  /* 0x0000000804047291 */ /* 0x020fe4000f8ec0ff */
[----:B------:R-:W-:Y:S01]  /*1a90*/  UP2UR UR8, UPR, URZ, 0x1 ;  /* 0x00000001ff087883 */ /* 0x000fe20008000000 */
[----:B------:R-:W0:Y:S01]  /*1aa0*/  LDCU.64 UR62, c[0x0][0x348] ;  /* 0x00006900ff3e77ac */ /* 0x000e220008000a00 */
[----:B------:R-:W-:Y:S01]  /*1ab0*/  UMOV UR24, URZ ;  /* 0x000000ff00187c82 */ /* 0x000fe20008000000 */
[----:B------:R-:W-:Y:S01]  /*1ac0*/  UMOV UR48, 0x1 ;  /* 0x0000000100307882 */ /* 0x000fe20000000000 */
[----:B------:R-:W-:Y:S01]  /*1ad0*/  UMOV UR49, 0x1 ;  /* 0x0000000100317882 */ /* 0x000fe20000000000 */
[----:B------:R-:W-:Y:S01]  /*1ae0*/  UMOV UR46, URZ ;  /* 0x000000ff002e7c82 */ /* 0x000fe20008000000 */
[----:B------:R-:W-:-:S02]  /*1af0*/  UISETP.NE.AND UP6, UPT, UR57, URZ, UPT ;  /* 0x000000ff3900728c */ /* 0x000fc4000bfc5270 */
[----:B------:R-:W-:Y:S02]  /*1b00*/  UISETP.NE.AND UP5, UPT, UR57, URZ, UPT ;  /* 0x000000ff3900728c */ /* 0x000fe4000bfa5270 */
[----:B------:R-:W-:Y:S02]  /*1b10*/  USHF.L.U32 UR43, UR57, 0x6, URZ ;  /* 0x00000006392b7899 */ /* 0x000fe400080006ff */
[----:B------:R-:W-:Y:S02]  /*1b20*/  ULEA UR19, UR50, 0xffffff80, 0x7 ;  /* 0xffffff8032137891 */ /* 0x000fe4000f8e38ff */
[----:B------:R-:W-:Y:S02]  /*1b30*/  UIMAD UR47, UR47, UR31, URZ ;  /* 0x0000001f2f2f72a4 */ /* 0x000fe4000f8e02ff */
[----:B-1----:R-:W-:Y:S02]  /*1b40*/  ULEA UR6, UR6, UR10, 0x18 ;  /* 0x0000000a06067291 */ /* 0x002fe4000f8ec0ff */
[----:B------:R-:W-:-:S12]  /*1b50*/  UP2UR UR8, UPR, URZ, 0x2 ;  /* 0x00000002ff087883 */ /* 0x000fd80008000000 */
.L_x_41:
[----:B0-----:R-:W2:Y:S04]  /*1b60*/  LDL.LU R2, [R1+0x10] ;  /* 0x0000100001027983 */ /* 0x001ea80000300800 */
[----:B------:R-:W3:Y:S01]  /*1b70*/  LDL.LU R6, [R1+0xc] ;  /* 0x00000c0001067983 */ /* 0x000ee20000300800 */
[----:B0-----:R-:W-:Y:S02]  /*1b80*/  UIADD3 UR26, UP0, UPT, UR62, 0x40, URZ ;  /* 0x000000403e1a7890 */ /* 0x001fe4000ff1e0ff */
[----:B------:R-:W-:Y:S02]  /*1b90*/  UISETP.NE.AND UP1, UPT, UR23, URZ, UPT ;  /* 0x000000ff1700728c */ /* 0x000fe4000bf25270 */
[----:B------:R-:W-:Y:S02]  /*1ba0*/  UIADD3.X UR27, UPT, UPT, URZ, UR63, URZ, UP0, !UPT ;  /* 0x0000003fff1b7290 */ /* 0x000fe400087fe4ff */
[----:B------:R-:W-:-:S02]  /*1bb0*/  UIADD3 UR20, UP0, UPT, UR62, 0x40, URZ ;  /* 0x000000403e147890 */ /* 0x000fc4000ff1e0ff */
[----:B------:R-:W-:Y:S02]  /*1bc0*/  UISETP.NE.AND UP2, UPT, UR22, URZ, UPT ;  /* 0x000000ff1600728c */ /* 0x000fe4000bf45270 */
[----:B------:R-:W-:Y:S01]  /*1bd0*/  UIADD3.X UR21, UPT, UPT, URZ, UR63, URZ, UP0, !UPT ;  /* 0x0000003fff157290 */ /* 0x000fe200087fe4ff */
[----:B------:R-:W-:Y:S01]  /*1be0*/  UMOV UR18, URZ ;  /* 0x000000ff00127c82 */ /* 0x000fe20008000000 */
[----:B------:R-:W-:Y:S01]  /*1bf0*/  UMOV UR17, UR46 ;  /* 0x0000002e00117c82 */ /* 0x000fe20008000000 */
[C---:B-12---:R-:W-:Y:S02]  /*1c00*/  LEA.HI R0, R2.reuse, R2, RZ, 0x1 ;  /* 0x0000000202007211 */ /* 0x046fe400078f08ff */
[----:B------:R-:W-:Y:S02]  /*1c10*/  R2UR UR8, R2 ;  /* 0x00000000020872ca */ /* 0x000fe400000e0000 */
[----:B------:R-:W-:Y:S01]  /*1c20*/  R2UR UR10, R0 ;  /* 0x00000000000a72ca */ /* 0x000fe200000e0000 */
[----:B------:R-:W-:Y:S01]  /*1c30*/  IMAD.U32 R0, RZ, RZ, UR23 ;  /* 0x00000017ff007e24 */ /* 0x000fe2000f8e00ff */
[----:B---3--:R-:W-:-:S02]  /*1c40*/  IABS R5, R6 ;  /* 0x0000000600057213 */ /* 0x008fc40000000000 */
[----:B------:R-:W-:Y:S02]  /*1c50*/  R2UR UR12, R6 ;  /* 0x00000000060c72ca */ /* 0x000fe400000e0000 */
[----:B------:R-:W-:-:S04]  /*1c60*/  IABS R0, R0 ;  /* 0x0000000000007213 */ /* 0x000fc80000000000 */
[----:B------:R-:W0:Y:S03]  /*1c70*/  I2F.RP R2, R0 ;  /* 0x0000000000027306 */ /* 0x000e260000209400 */
[----:B------:R-:W-:Y:S02]  /*1c80*/  ULOP3.LUT UR9, UR10, 0xfffffffe, URZ, 0xc0, !UPT ;  /* 0xfffffffe0a097892 */ /* 0x000fe4000f8ec0ff */
[----:B------:R-:W-:Y:S02]  /*1c90*/  USHF.R.U32.HI UR10, URZ, 0x1, UR10 ;  /* 0x00000001ff0a7899 */ /* 0x000fe4000801160a */
[----:B------:R-:W-:-:S04]  /*1ca0*/  UISETP.NE.AND UP0, UPT, UR8, UR9, UPT ;  /* 0x000000090800728c */ /* 0x000fc8000bf05270 */
[----:B------:R-:W-:Y:S02]  /*1cb0*/  UISETP.LT.AND UP0, UPT, UR8, URZ, UP0 ;  /* 0x000000ff0800728c */ /* 0x000fe40008701270 */
[----:B------:R-:W-:Y:S01]  /*1cc0*/  UIADD3 UR8, UPT, UPT, UR10, -0x1, URZ ;  /* 0xffffffff0a087890 */ /* 0x000fe2000fffe0ff */
[----:B0-----:R-:W0:Y:S08]  /*1cd0*/  MUFU.RCP R2, R2 ;  /* 0x0000000200027308 */ /* 0x001e300000001000 */
[----:B------:R-:W-:-:S04]  /*1ce0*/  @!UP0 UIADD3 UR8, UPT, UPT, UR10, URZ, URZ ;  /* 0x000000ff0a088290 */ /* 0x000fc8000fffe0ff */
[----:B------:R-:W-:-:S04]  /*1cf0*/  ULEA UR8, UR8, UR57, 0x1 ;  /* 0x0000003908087291 */ /* 0x000fc8000f8e08ff */
[----:B------:R-:W-:Y:S01]  /*1d00*/  USHF.L.U32 UR11, UR8, 0x7, URZ ;  /* 0x00000007080b7899 */ /* 0x000fe200080006ff */
[----:B0-----:R-:W-:-:S04]  /*1d10*/  VIADD R2, R2, 0xffffffe ;  /* 0x0ffffffe02027836 */ /* 0x001fc80000000000 */
[----:B------:R-:W0:Y:S02]  /*1d20*/  F2I.FTZ.U32.TRUNC.NTZ R3, R2 ;  /* 0x0000000200037305 */ /* 0x000e24000021f000 */
[----:B0-----:R-:W-:-:S04]  /*1d30*/  IMAD.MOV R2, RZ, RZ, -R3 ;  /* 0x000000ffff027224 */ /* 0x001fc800078e0a03 */
[----:B------:R-:W-:Y:S02]  /*1d40*/  IMAD R4, R2, R0, RZ ;  /* 0x0000000002047224 */ /* 0x000fe400078e02ff */
[----:B------:R-:W-:-:S05]  /*1d50*/  HFMA2 R2, -RZ, RZ, 0, 0 ;  /* 0x00000000ff027431 */ /* 0x000fca00000001ff */
[----:B------:R-:W-:-:S04]  /*1d60*/  IMAD.HI.U32 R2, R3, R4, R2 ;  /* 0x0000000403027227 */ /* 0x000fc800078e0002 */
[----:B------:R-:W-:-:S04]  /*1d70*/  IMAD.MOV.U32 R3, RZ, RZ, R5 ;  /* 0x000000ffff037224 */ /* 0x000fc800078e0005 */
[----:B------:R-:W-:-:S04]  /*1d80*/  IMAD.HI.U32 R2, R2, R3, RZ ;  /* 0x0000000302027227 */ /* 0x000fc800078e00ff */
[----:B------:R-:W-:-:S04]  /*1d90*/  IMAD.MOV R4, RZ, RZ, -R2 ;  /* 0x000000ffff047224 */ /* 0x000fc800078e0a02 */
[----:B------:R-:W-:-:S05]  /*1da0*/  IMAD R4, R0, R4, R3 ;  /* 0x0000000400047224 */ /* 0x000fca00078e0203 */
[----:B------:R-:W-:-:S13]  /*1db0*/  ISETP.GT.U32.AND P0, PT, R0, R4, PT ;  /* 0x000000040000720c */ /* 0x000fda0003f04070 */
[----:B------:R-:W-:Y:S01]  /*1dc0*/  @!P0 IADD3 R4, PT, PT, R4, -R0, RZ ;  /* 0x8000000004048210 */ /* 0x000fe20007ffe0ff */
[----:B------:R-:W-:-:S03]  /*1dd0*/  @!P0 VIADD R2, R2, 0x1 ;  /* 0x0000000102028836 */ /* 0x000fc60000000000 */
[----:B------:R-:W-:Y:S02]  /*1de0*/  ISETP.GE.U32.AND P1, PT, R4, R0, PT ;  /* 0x000000000400720c */ /* 0x000fe40003f26070 */
[----:B------:R-:W-:-:S04]  /*1df0*/  LOP3.LUT R0, R6, UR23, RZ, 0x3c, !PT ;  /* 0x0000001706007c12 */ /* 0x000fc8000f8e3cff */
[----:B------:R-:W-:Y:S02]  /*1e00*/  R2UR UR9, R0 ;  /* 0x00000000000972ca */ /* 0x000fe400000e0000 */
[----:B------:R-:W-:-:S04]  /*1e10*/  MOV R0, UR22 ;  /* 0x0000001600007c02 */ /* 0x000fc80008000f00 */
[----:B------:R-:W-:Y:S01]  /*1e20*/  IABS R0, R0 ;  /* 0x0000000000007213 */ /* 0x000fe20000000000 */
[----:B------:R-:W-:-:S03]  /*1e30*/  @P1 VIADD R2, R2, 0x1 ;  /* 0x0000000102021836 */ /* 0x000fc60000000000 */
[----:B------:R-:W0:Y:S02]  /*1e40*/  I2F.RP R4, R0 ;  /* 0x0000000000047306 */ /* 0x000e240000209400 */
[----:B------:R-:W-:Y:S01]  /*1e50*/  R2UR UR13, R2 ;  /* 0x00000000020d72ca */ /* 0x000fe200000e0000 */
[----:B------:R-:W-:-:S05]  /*1e60*/  UISETP.GE.AND UP0, UPT, UR9, URZ, UPT ;  /* 0x000000ff0900728c */ /* 0x000fca000bf06270 */
[----:B0-----:R-:W0:Y:S07]  /*1e70*/  MUFU.RCP R4, R4 ;  /* 0x0000000400047308 */ /* 0x001e2e0000001000 */
[----:B------:R-:W-:Y:S02]  /*1e80*/  @!UP0 UIADD3 UR13, UPT, UPT, -UR13, URZ, URZ ;  /* 0x000000ff0d0d8290 */ /* 0x000fe4000fffe1ff */
[----:B------:R-:W-:Y:S02]  /*1e90*/  @!UP1 ULOP3.LUT UR13, URZ, UR23, URZ, 0x33, !UPT ;  /* 0x00000017ff0d9292 */ /* 0x000fe4000f8e33ff */
[----:B------:R-:W-:-:S02]  /*1ea0*/  UISETP.NE.AND UP1, UPT, UR15, URZ, UPT ;  /* 0x000000ff0f00728c */ /* 0x000fc4000bf25270 */
[----:B------:R-:W-:-:S04]  /*1eb0*/  UIADD3 UR8, UPT, UPT, -UR13, URZ, URZ ;  /* 0x000000ff0d087290 */ /* 0x000fc8000fffe1ff */
[----:B------:R-:W-:Y:S01]  /*1ec0*/  UIMAD UR12, UR23, UR8, UR12 ;  /* 0x00000008170c72a4 */ /* 0x000fe2000f8e020c */
[----:B0-----:R-:W-:-:S04]  /*1ed0*/  VIADD R4, R4, 0xffffffe ;  /* 0x0ffffffe04047836 */ /* 0x001fc80000000000 */
[----:B------:R-:W0:Y:S02]  /*1ee0*/  F2I.FTZ.U32.TRUNC.NTZ R5, R4 ;  /* 0x0000000400057305 */ /* 0x000e24000021f000 */
[----:B0-----:R-:W-:Y:S01]  /*1ef0*/  IMAD.MOV R2, RZ, RZ, -R5 ;  /* 0x000000ffff027224 */ /* 0x001fe200078e0a05 */
[----:B------:R-:W-:-:S03]  /*1f00*/  MOV R4, RZ ;  /* 0x000000ff00047202 */ /* 0x000fc60000000f00 */
[----:B------:R-:W-:-:S04]  /*1f10*/  IMAD R2, R2, R0, RZ ;  /* 0x0000000002027224 */ /* 0x000fc800078e02ff */
[----:B------:R-:W-:-:S06]  /*1f20*/  IMAD.HI.U32 R2, R5, R2, R4 ;  /* 0x0000000205027227 */ /* 0x000fcc00078e0004 */
[----:B------:R-:W-:-:S04]  /*1f30*/  IMAD.HI.U32 R2, R2, R3, RZ ;  /* 0x0000000302027227 */ /* 0x000fc800078e00ff */
[----:B------:R-:W-:-:S04]  /*1f40*/  IMAD.MOV R4, RZ, RZ, -R2 ;  /* 0x000000ffff047224 */ /* 0x000fc800078e0a02 */
[----:B------:R-:W-:-:S05]  /*1f50*/  IMAD R4, R0, R4, R3 ;  /* 0x0000000400047224 */ /* 0x000fca00078e0203 */
[----:B------:R-:W-:-:S13]  /*1f60*/  ISETP.GT.U32.AND P0, PT, R0, R4, PT ;  /* 0x000000040000720c */ /* 0x000fda0003f04070 */
[----:B------:R-:W-:Y:S01]  /*1f70*/  @!P0 IMAD.IADD R4, R4, 0x1, -R0 ;  /* 0x0000000104048824 */ /* 0x000fe200078e0a00 */
[----:B------:R-:W-:-:S04]  /*1f80*/  @!P0 IADD3 R2, PT, PT, R2, 0x1, RZ ;  /* 0x0000000102028810 */ /* 0x000fc80007ffe0ff */
[----:B------:R-:W-:Y:S02]  /*1f90*/  ISETP.GE.U32.AND P1, PT, R4, R0, PT ;  /* 0x000000000400720c */ /* 0x000fe40003f26070 */
[----:B------:R-:W-:-:S04]  /*1fa0*/  LOP3.LUT R0, R6, UR22, RZ, 0x3c, !PT ;  /* 0x0000001606007c12 */ /* 0x000fc8000f8e3cff */
[----:B------:R-:W-:Y:S01]  /*1fb0*/  R2UR UR9, R0 ;  /* 0x00000000000972ca */ /* 0x000fe200000e0000 */
[----:B------:R-:W-:-:S05]  /*1fc0*/  IMAD.U32 R0, RZ, RZ, UR15 ;  /* 0x0000000fff007e24 */ /* 0x000fca000f8e00ff */
[----:B------:R-:W-:Y:S01]  /*1fd0*/  IABS R0, R0 ;  /* 0x0000000000007213 */ /* 0x000fe20000000000 */
[----:B------:R-:W-:-:S03]  /*1fe0*/  @P1 VIADD R2, R2, 0x1 ;  /* 0x0000000102021836 */ /* 0x000fc60000000000 */
[----:B------:R-:W0:Y:S02]  /*1ff0*/  I2F.RP R4, R0 ;  /* 0x0000000000047306 */ /* 0x000e240000209400 */
[----:B------:R-:W-:Y:S01]  /*2000*/  R2UR UR44, R2 ;  /* 0x00000000022c72ca */ /* 0x000fe200000e0000 */
[----:B------:R-:W-:-:S05]  /*2010*/  UISETP.GE.AND UP0, UPT, UR9, URZ, UPT ;  /* 0x000000ff0900728c */ /* 0x000fca000bf06270 */
[----:B0-----:R-:W0:Y:S07]  /*2020*/  MUFU.RCP R4, R4 ;  /* 0x0000000400047308 */ /* 0x001e2e0000001000 */
[----:B------:R-:W-:Y:S02]  /*2030*/  @!UP0 UIADD3 UR44, UPT, UPT, -UR44, URZ, URZ ;  /* 0x000000ff2c2c8290 */ /* 0x000fe4000fffe1ff */
[----:B------:R-:W-:Y:S01]  /*2040*/  @!UP2 ULOP3.LUT UR44, URZ, UR22, URZ, 0x33, !UPT ;  /* 0x00000016ff2ca292 */ /* 0x000fe2000f8e33ff */
[----:B0-----:R-:W-:-:S04]  /*2050*/  IADD3 R4, PT, PT, R4, 0xffffffe, RZ ;  /* 0x0ffffffe04047810 */ /* 0x001fc80007ffe0ff */
[----:B------:R-:W0:Y:S02]  /*2060*/  F2I.FTZ.U32.TRUNC.NTZ R5, R4 ;  /* 0x0000000400057305 */ /* 0x000e24000021f000 */
[----:B0-----:R-:W-:Y:S02]  /*2070*/  IMAD.MOV R2, RZ, RZ, -R5 ;  /* 0x000000ffff027224 */ /* 0x001fe400078e0a05 */
[----:B------:R-:W-:Y:S02]  /*2080*/  IMAD.MOV.U32 R4, RZ, RZ, RZ ;  /* 0x000000ffff047224 */ /* 0x000fe400078e00ff */
[----:B------:R-:W-:-:S04]  /*2090*/  IMAD R2, R2, R0, RZ ;  /* 0x0000000002027224 */ /* 0x000fc800078e02ff */
[----:B------:R-:W-:-:S06]  /*20a0*/  IMAD.HI.U32 R2, R5, R2, R4 ;  /* 0x0000000205027227 */ /* 0x000fcc00078e0004 */
[----:B------:R-:W-:-:S05]  /*20b0*/  IMAD.HI.U32 R2, R2, R3, RZ ;  /* 0x0000000302027227 */ /* 0x000fca00078e00ff */
[----:B------:R-:W-:-:S05]  /*20c0*/  IADD3 R4, PT, PT, -R2, RZ, RZ ;  /* 0x000000ff02047210 */ /* 0x000fca0007ffe1ff */
[----:B------:R-:W-:-:S05]  /*20d0*/  IMAD R3, R0, R4, R3 ;  /* 0x0000000400037224 */ /* 0x000fca00078e0203 */
[----:B------:R-:W-:-:S13]  /*20e0*/  ISETP.GT.U32.AND P0, PT, R0, R3, PT ;  /* 0x000000030000720c */ /* 0x000fda0003f04070 */
[----:B------:R-:W-:Y:S02]  /*20f0*/  @!P0 IMAD.IADD R3, R3, 0x1, -R0 ;  /* 0x0000000103038824 */ /* 0x000fe400078e0a00 */
[----:B------:R-:W-:-:S03]  /*2100*/  @!P0 VIADD R2, R2, 0x1 ;  /* 0x0000000102028836 */ /* 0x000fc60000000000 */
[----:B------:R-:W-:Y:S02]  /*2110*/  ISETP.GE.U32.AND P1, PT, R3, R0, PT ;  /* 0x000000000300720c */ /* 0x000fe40003f26070 */
[----:B------:R-:W-:-:S04]  /*2120*/  LOP3.LUT R0, R6, UR15, RZ, 0x3c, !PT ;  /* 0x0000000f06007c12 */ /* 0x000fc8000f8e3cff */
[----:B------:R-:W-:-:S07]  /*2130*/  R2UR UR9, R0 ;  /* 0x00000000000972ca */ /* 0x000fce00000e0000 */
[----:B------:R-:W-:-:S04]  /*2140*/  @P1 IADD3 R2, PT, PT, R2, 0x1, RZ ;  /* 0x0000000102021810 */ /* 0x000fc80007ffe0ff */
[----:B------:R-:W-:Y:S02]  /*2150*/  R2UR UR28, R2 ;  /* 0x00000000021c72ca */ /* 0x000fe400000e0000 */
[----:B------:R-:W-:-:S11]  /*2160*/  UISETP.GE.AND UP0, UPT, UR9, URZ, UPT ;  /* 0x000000ff0900728c */ /* 0x000fd6000bf06270 */
[----:B------:R-:W-:Y:S02]  /*2170*/  @!UP0 UIADD3 UR28, UPT, UPT, -UR28, URZ, URZ ;  /* 0x000000ff1c1c8290 */ /* 0x000fe4000fffe1ff */
[----:B------:R-:W-:Y:S02]  /*2180*/  @!UP1 ULOP3.LUT UR28, URZ, UR15, URZ, 0x33, !UPT ;  /* 0x0000000fff1c9292 */ /* 0x000fe4000f8e33ff */
[----:B------:R-:W-:-:S11]  /*2190*/  UPLOP3.LUT UP1, UPT, UPT, UPT, UPT, 0x80, 0x8 ;  /* 0x000000000008789c */ /* 0x000fd60003f2f070 */
.L_x_25:
[----:B------:R-:W-:Y:S02]  /*21a0*/  USHF.L.U32 UR8, UR49, 0x1f, URZ ;  /* 0x0000001f31087899 */ /* 0x000fe400080006ff */
[----:B------:R-:W-:Y:S02]  /*21b0*/  ULEA UR9, UR17, UR6, 0x3 ;  /* 0x0000000611097291 */ /* 0x000fe4000f8e18ff */
[----:B------:R-:W-:Y:S02]  /*21c0*/  UIADD3 UR46, UPT, UPT, UR17, 0x1, URZ ;  /* 0x00000001112e7890 */ /* 0x000fe4000fffe0ff */
[----:B------:R-:W-:Y:S02]  /*21d0*/  MOV R0, UR8 ;  /* 0x0000000800007c02 */ /* 0x000fe40008000f00 */
[----:B------:R-:W-:-:S03]  /*21e0*/  UISETP.NE.AND UP0, UPT, UR46, 0x2, UPT ;  /* 0x000000022e00788c */ /* 0x000fc6000bf05270 */
[----:B------:R-:W0:Y:S01]  /*21f0*/  SYNCS.PHASECHK.TRANS64.TRYWAIT P0, [UR9+0x10], R0 ;  /* 0x00001000ff0075a7 */ /* 0x000e220008001109 */
[----:B------:R-:W-:Y:S02]  /*2200*/  USEL UR46, UR46, URZ, UP0 ;  /* 0x000000ff2e2e7287 */ /* 0x000fe40008000000 */
[----:B------:R-:W-:Y:S01]  /*2210*/  USEL UR16, URZ, 0x1, UP0 ;  /* 0x00000001ff107887 */ /* 0x000fe20008000000 */
[----:B0-----:R-:W-:Y:S11]  /*2220*/  @!P0 BRA `(.L_x_23) ;  /* 0x000000ec00148947 */ /* 0x001ff60003800000 */
.L_x_178:
[----:B------:R-:W-:-:S09]  /*2230*/  UISETP.NE.AND UP0, UPT, UR57, URZ, UPT ;  /* 0x000000ff3900728c */ /* 0x000fd2000bf05270 */
[----:B------:R-:W-:Y:S05]  /*2240*/  BRA.U UP0, `(.L_x_24) ;  /* 0x00000001000c7547 */ /* 0x000fea000b800000 */
[----:B------:R-:W-:-:S13]  /*2250*/  ELECT P0, URZ, PT ;  /* 0x0000000000ff782f */ /* 0x000fda0003800000 */
[----:B0-----:R-:W-:-:S04]  /*2260*/  @P0 MOV R0, 0x10000 ;  /* 0x0001000000000802 */ /* 0x001fc80000000f00 */
[----:B------:R1:W-:Y:S03]  /*2270*/  @P0 SYNCS.ARRIVE.TRANS64 RZ, [UR9], R0 ;  /* 0x00000000ffff09a7 */ /* 0x0003e60008000009 */
.L_x_24:
[----:B01----:R-:W2:Y:S01]  /*2280*/  LDL R0, [R1] ;  /* 0x0000000001007983 */ /* 0x003ea20000100800 */
[----:B------:R-:W-:Y:S01]  /*2290*/  ELECT P0, URZ, PT ;  /* 0x0000000000ff782f */ /* 0x000fe20003800000 */
[----:B------:R-:W-:Y:S02]  /*22a0*/  ULEA UR8, UR17, UR54, 0xf ;  /* 0x0000003611087291 */ /* 0x000fe4000f8e78ff */
[----:B------:R-:W-:Y:S01]  /*22b0*/  ULOP3.LUT UR9, UR9, 0xfefffff8, URZ, 0xc0, !UPT ;  /* 0xfefffff809097892 */ /* 0x000fe2000f8ec0ff */
[----:B------:R-:W-:Y:S01]  /*22c0*/  UMOV UR10, UR18 ;  /* 0x00000012000a7c82 */ /* 0x000fe20008000000 */
[----:B------:R-:W-:Y:S02]  /*22d0*/  UIADD3 UR25, UPT, UPT, UR8, 0x4000, URZ ;  /* 0x0000400008197890 */ /* 0x000fe4000fffe0ff */
[----:B------:R-:W-:Y:S02]  /*22e0*/  UIADD3 UR18, UPT, UPT, UR18, 0x40, URZ ;  /* 0x0000004012127890 */ /* 0x000fe4000fffe0ff */
[----:B------:R-:W-:-:S02]  /*22f0*/  UPLOP3.LUT UP0, UPT, UPT, UPT, UP1, 0x80, 0x8 ;  /* 0x000000000008789c */ /* 0x000fc40003f0f010 */
[----:B------:R-:W-:Y:S02]  /*2300*/  ULOP3.LUT UR49, UR49, UR16, URZ, 0x3c, !UPT ;  /* 0x0000001031317292 */ /* 0x000fe4000f8e3cff */
[----:B------:R-:W-:Y:S01]  /*2310*/  UPLOP3.LUT UP1, UPT, UPT, UPT, UPT, 0x40, 0x4 ;  /* 0x000000000004789c */ /* 0x000fe20003f2e870 */
[----:B--2---:R-:W-:Y:S02]  /*2320*/  @P0 R2UR.BROADCAST UR14, R0 ;  /* 0x00000000000e02ca */ /* 0x004fe400008e0000 */
[----:B------:R-:W-:-:S13]  /*2330*/  ELECT P0, URZ, PT ;  /* 0x0000000000ff782f */ /* 0x000fda0003800000 */
[----:B------:R-:W-:Y:S01]  /*2340*/  @P0 R2UR.BROADCAST UR17, R0 ;  /* 0x00000000001102ca */ /* 0x000fe200008e0000 */
[----:B------:R0:W-:Y:S02]  /*2350*/  UTMALDG.5D.2CTA [UR8], [UR26], desc[URZ] ;  /* 0x0000ff081a0075b4 */ /* 0x0001e40008221000 */
[----:B0-----:R-:W-:Y:S01]  /*2360*/  UMOV UR8, UR25 ;  /* 0x0000001900087c82 */ /* 0x001fe20008000000 */
[----:B------:R-:W-:-:S09]  /*2370*/  UMOV UR10, UR18 ;  /* 0x00000012000a7c82 */ /* 0x000fd20008000000 */
[----:B------:R-:W-:Y:S01]  /*2380*/  UMOV UR14, UR17 ;  /* 0x00000011000e7c82 */ /* 0x000fe20008000000 */
[----:B------:R-:W-:Y:S01]  /*2390*/  UMOV UR18, 0x80 ;  /* 0x0000008000127882 */ /* 0x000fe20000000000 */
[----:B------:R0:W-:Y:S01]  /*23a0*/  UTMALDG.5D.2CTA [UR8], [UR20], desc[URZ] ;  /* 0x0000ff08140075b4 */ /* 0x0001e20008221000 */
[----:B------:R-:W-:Y:S01]  /*23b0*/  UMOV UR17, UR46 ;  /* 0x0000002e00117c82 */ /* 0x000fe20008000000 */
[----:B0-----:R-:W-:Y:S05]  /*23c0*/  BRA.U UP0, `(.L_x_25) ;  /* 0xfffffffd00747547 */ /* 0x001fea000b83ffff */
[----:B------:R-:W-:Y:S01]  /*23d0*/  UIADD3 UR20, UP0, UPT, UR62, 0x100, URZ ;  /* 0x000001003e147890 */ /* 0x000fe2000ff1e0ff */
[----:B------:R-:W-:Y:S01]  /*23e0*/  UMOV UR42, URZ ;  /* 0x000000ff002a7c82 */ /* 0x000fe20008000000 */
[----:B------:R-:W-:Y:S02]  /*23f0*/  UPLOP3.LUT UP1, UPT, UPT, UPT, UPT, 0x80, 0x8 ;  /* 0x000000000008789c */ /* 0x000fe40003f2f070 */
[----:B------:R-:W-:Y:S02]  /*2400*/  UIADD3.X UR21, UPT, UPT, URZ, UR63, URZ, UP0, !UPT ;  /* 0x0000003fff157290 */ /* 0x000fe400087fe4ff */
[----:B------:R-:W-:-:S04]  /*2410*/  UIADD3 UR16, UP0, UPT, UR62, 0x100, URZ ;  /* 0x000001003e107890 */ /* 0x000fc8000ff1e0ff */
[----:B------:R-:W-:-:S12]  /*2420*/  UIADD3.X UR17, UPT, UPT, URZ, UR63, URZ, UP0, !UPT ;  /* 0x0000003fff117290 */ /* 0x000fd800087fe4ff */
.L_x_28:
        /* <DEDUP_REMOVED lines=9> */
.L_x_180:
[----:B------:R-:W-:Y:S05]  /*24c0*/  BRA.U UP6, `(.L_x_27) ;  /* 0x00000001060c7547 */ /* 0x000fea000b800000 */
[----:B------:R-:W-:-:S13]  /*24d0*/  ELECT P0, URZ, PT ;  /* 0x0000000000ff782f */ /* 0x000fda0003800000 */
[----:B0-----:R-:W-:-:S04]  /*24e0*/  @P0 MOV R0, 0x8000 ;  /* 0x0000800000000802 */ /* 0x001fc80000000f00 */
[----:B------:R1:W-:Y:S03]  /*24f0*/  @P0 SYNCS.ARRIVE.TRANS64 RZ, [UR41+0x20], R0 ;  /* 0x00002000ffff09a7 */ /* 0x0003e60008000029 */
.L_x_27:
[----:B01----:R-:W2:Y:S01]  /*2500*/  LDL R0, [R1] ;  /* 0x0000000001007983 */ /* 0x003ea20000100800 */
[----:B------:R-:W-:Y:S01]  /*2510*/  ELECT P0, URZ, PT ;  /* 0x0000000000ff782f */ /* 0x000fe20003800000 */
[----:B------:R-:W-:Y:S02]  /*2520*/  ULEA UR8, UR24, UR54, 0xe ;  /* 0x0000003618087291 */ /* 0x000fe4000f8e70ff */
[----:B------:R-:W-:Y:S02]  /*2530*/  UIADD3 UR41, UPT, UPT, UR41, 0x20, URZ ;  /* 0x0000002029297890 */ /* 0x000fe4000fffe0ff */
[----:B------:R-:W-:Y:S02]  /*2540*/  UIADD3 UR40, UPT, UPT, UR8, 0x10000, URZ ;  /* 0x0001000008287890 */ /* 0x000fe4000fffe0ff */
[----:B------:R-:W-:Y:S02]  /*2550*/  ULOP3.LUT UR41, UR41, 0xfefffff8, URZ, 0xc0, !UPT ;  /* 0xfefffff829297892 */ /* 0x000fe4000f8ec0ff */
[----:B------:R-:W-:-:S02]  /*2560*/  UIADD3 UR10, UPT, UPT, UR42, 0x40, URZ ;  /* 0x000000402a0a7890 */ /* 0x000fc4000fffe0ff */
[----:B------:R-:W-:Y:S01]  /*2570*/  UIADD3 UR8, UPT, UPT, UR8, 0x12000, URZ ;  /* 0x0001200008087890 */ /* 0x000fe2000fffe0ff */
[----:B------:R-:W-:Y:S01]  /*2580*/  UMOV UR11, UR43 ;  /* 0x0000002b000b7c82 */ /* 0x000fe20008000000 */
[----:B------:R-:W-:Y:S01]  /*2590*/  UMOV UR12, UR44 ;  /* 0x0000002c000c7c82 */ /* 0x000fe20008000000 */
[----:B------:R-:W-:Y:S01]  /*25a0*/  UMOV UR9, UR41 ;  /* 0x0000002900097c82 */ /* 0x000fe20008000000 */
[----:B------:R-:W-:Y:S02]  /*25b0*/  UPLOP3.LUT UP0, UPT, UPT, UPT, UP1, 0x80, 0x8 ;  /* 0x000000000008789c */ /* 0x000fe40003f0f010 */
[----:B------:R-:W-:Y:S01]  /*25c0*/  ULOP3.LUT UR48, UR48, UR14, URZ, 0x3c, !UPT ;  /* 0x0000000e30307292 */ /* 0x000fe2000f8e3cff */
[----:B------:R-:W-:Y:S01]  /*25d0*/  UMOV UR24, UR18 ;  /* 0x0000001200187c82 */ /* 0x000fe20008000000 */
[----:B------:R-:W-:Y:S01]  /*25e0*/  UPLOP3.LUT UP1, UPT, UPT, UPT, UPT, 0x40, 0x4 ;  /* 0x000000000004789c */ /* 0x000fe20003f2e870 */
[----:B--2---:R-:W-:Y:S02]  /*25f0*/  @P0 R2UR.BROADCAST UR45, R0 ;  /* 0x00000000002d02ca */ /* 0x004fe400008e0000 */
[----:B------:R-:W-:-:S13]  /*2600*/  ELECT P0, URZ, PT ;  /* 0x0000000000ff782f */ /* 0x000fda0003800000 */
[----:B------:R-:W-:Y:S01]  /*2610*/  @P0 R2UR.BROADCAST UR13, R0 ;  /* 0x00000000000d02ca */ /* 0x000fe200008e0000 */
[----:B------:R0:W-:-:S12]  /*2620*/  UTMALDG.4D.2CTA [UR40], [UR20], desc[URZ] ;  /* 0x0000ff28140075b4 */ /* 0x0001d80008219000 */
[----:B------:R1:W-:Y:S01]  /*2630*/  UTMALDG.4D.2CTA [UR8], [UR16], desc[URZ] ;  /* 0x0000ff08100075b4 */ /* 0x0003e20008219000 */
[----:B0-----:R-:W-:Y:S01]  /*2640*/  UMOV UR42, 0x80 ;  /* 0x00000080002a7882 */ /* 0x001fe20000000000 */
[----:B-1----:R-:W-:Y:S05]  /*2650*/  BRA.U UP0, `(.L_x_28) ;  /* 0xfffffffd00747547 */ /* 0x002fea000b83ffff */
[----:B------:R-:W-:-:S09]  /*2660*/  UISETP.GE.AND UP0, UPT, UR50, 0x2, UPT ;  /* 0x000000023200788c */ /* 0x000fd2000bf06270 */
[----:B------:R-:W-:Y:S05]  /*2670*/  BRA.U !UP0, `(.L_x_29) ;  /* 0x0000000508647547 */ /* 0x000fea000b800000 */
[----:B------:R-:W0:Y:S01]  /*2680*/  S2UR UR16, SR_CgaCtaId ;  /* 0x00000000001079c3 */ /* 0x000e220000008800 */
[----:B------:R-:W-:Y:S01]  /*2690*/  UIADD3 UR64, UP0, UPT, UR62, 0x100, URZ ;  /* 0x000001003e407890 */ /* 0x000fe2000ff1e0ff */
[----:B------:R-:W-:Y:S01]  /*26a0*/  UMOV UR9, 0x400 ;  /* 0x0000040000097882 */ /* 0x000fe20000000000 */
[----:B------:R-:W-:Y:S02]  /*26b0*/  UMOV UR8, 0x400 ;  /* 0x0000040000087882 */ /* 0x000fe40000000000 */
[----:B------:R-:W-:Y:S02]  /*26c0*/  UIADD3.X UR65, UPT, UPT, URZ, UR63, URZ, UP0, !UPT ;  /* 0x0000003fff417290 */ /* 0x000fe400087fe4ff */
[----:B------:R-:W-:Y:S01]  /*26d0*/  UIADD3 UR40, UP0, UPT, UR62, 0x100, URZ ;  /* 0x000001003e287890 */ /* 0x000fe2000ff1e0ff */
[----:B------:R-:W1:Y:S01]  /*26e0*/  S2UR UR14, SR_CgaCtaId ;  /* 0x00000000000e79c3 */ /* 0x000e620000008800 */
[----:B------:R-:W-:Y:S01]  /*26f0*/  UMOV UR17, 0x1 ;  /* 0x0000000100117882 */ /* 0x000fe20000000000 */
[----:B------:R-:W-:-:S02]  /*2700*/  UISETP.NE.AND UP2, UPT, UR57, URZ, UPT ;  /* 0x000000ff3900728c */ /* 0x000fc4000bf45270 */
[----:B------:R-:W-:Y:S02]  /*2710*/  UIADD3.X UR41, UPT, UPT, URZ, UR63, URZ, UP0, !UPT ;  /* 0x0000003fff297290 */ /* 0x000fe400087fe4ff */
[----:B------:R-:W-:Y:S02]  /*2720*/  UIADD3 UR20, UP0, UPT, UR62, 0x1c0, URZ ;  /* 0x000001c03e147890 */ /* 0x000fe4000ff1e0ff */
[----:B------:R-:W-:Y:S02]  /*2730*/  UISETP.NE.AND UP3, UPT, UR57, URZ, UPT ;  /* 0x000000ff3900728c */ /* 0x000fe4000bf65270 */
[----:B------:R-:W-:Y:S02]  /*2740*/  UIADD3.X UR21, UPT, UPT, URZ, UR63, URZ, UP0, !UPT ;  /* 0x0000003fff157290 */ /* 0x000fe400087fe4ff */
[----:B0-----:R-:W-:Y:S02]  /*2750*/  ULEA UR16, UR16, UR9, 0x18 ;  /* 0x0000000910107291 */ /* 0x001fe4000f8ec0ff */
[----:B-1----:R-:W-:-:S12]  /*2760*/  ULEA UR14, UR14, UR8, 0x18 ;  /* 0x000000080e0e7291 */ /* 0x002fd8000f8ec0ff */
.L_x_36:
[----:B------:R-:W-:Y:S01]  /*2770*/  UMOV UR24, UR17 ;  /* 0x0000001100187c82 */ /* 0x000fe20008000000 */
[----:B------:R-:W-:Y:S02]  /*2780*/  ULEA UR35, UR17, UR43, 0x7 ;  /* 0x0000002b11237291 */ /* 0x000fe4000f8e38ff */
[----:B------:R-:W-:Y:S01]  /*2790*/  UIADD3 UR17, UPT, UPT, UR17, 0x1, URZ ;  /* 0x0000000111117890 */ /* 0x000fe2000fffe0ff */
[----:B------:R-:W-:Y:S01]  /*27a0*/  UMOV UR34, URZ ;  /* 0x000000ff00227c82 */ /* 0x000fe20008000000 */
[----:B------:R-:W-:Y:S02]  /*27b0*/  UPLOP3.LUT UP1, UPT, UPT, UPT, UPT, 0x80, 0x8 ;  /* 0x000000000008789c */ /* 0x000fe40003f2f070 */
[----:B------:R-:W-:-:S03]  /*27c0*/  UISETP.NE.AND UP4, UPT, UR17, UR50, UPT ;  /* 0x000000321100728c */ /* 0x000fc6000bf85270 */
.L_x_32:
        /* <DEDUP_REMOVED lines=9> */
.L_x_182:
[----:B------:R-:W-:Y:S05]  /*2860*/  BRA.U UP2, `(.L_x_31) ;  /* 0x00000001020c7547 */ /* 0x000fea000b800000 */
[----:B------:R-:W-:-:S13]  /*2870*/  ELECT P0, URZ, PT ;  /* 0x0000000000ff782f */ /* 0x000fda0003800000 */
[----:B0-----:R-:W-:-:S04]  /*2880*/  @P0 MOV R0, 0x8000 ;  /* 0x0000800000000802 */ /* 0x001fc80000000f00 */
[----:B------:R1:W-:Y:S03]  /*2890*/  @P0 SYNCS.ARRIVE.TRANS64 RZ, [UR33+0x20], R0 ;  /* 0x00002000ffff09a7 */ /* 0x0003e60008000021 */
.L_x_31:
        /* <DEDUP_REMOVED lines=11> */
[----:B------:R-:W-:Y:S01]  /*2950*/  UMOV UR9, UR33 ;  /* 0x0000002100097c82 */ /* 0x000fe20008000000 */
[----:B------:R-:W-:Y:S02]  /*2960*/  UPLOP3.LUT UP0, UPT, UPT, UPT, UP1, 0x80, 0x8 ;  /* 0x000000000008789c */ /* 0x000fe40003f0f010 */
[----:B------:R-:W-:Y:S01]  /*2970*/  ULOP3.LUT UR48, UR48, UR25, URZ, 0x3c, !UPT ;  /* 0x0000001930307292 */ /* 0x000fe2000f8e3cff */
[----:B------:R-:W-:Y:S01]  /*2980*/  UMOV UR18, UR42 ;  /* 0x0000002a00127c82 */ /* 0x000fe20008000000 */
[----:B------:R-:W-:Y:S01]  /*2990*/  UPLOP3.LUT UP1, UPT, UPT, UPT, UPT, 0x40, 0x4 ;  /* 0x000000000004789c */ /* 0x000fe20003f2e870 */
[----:B--2---:R-:W-:-:S02]  /*29a0*/  @P0 R2UR.BROADCAST UR37, R0 ;  /* 0x00000000002502ca */ /* 0x004fc400008e0000 */
[----:B------:R-:W-:-:S13]  /*29b0*/  ELECT P0, URZ, PT ;  /* 0x0000000000ff782f */ /* 0x000fda0003800000 */
[----:B------:R-:W-:Y:S01]  /*29c0*/  @P0 R2UR.BROADCAST UR13, R0 ;  /* 0x00000000000d02ca */ /* 0x000fe200008e0000 */
[----:B------:R0:W-:-:S12]  /*29d0*/  UTMALDG.4D.2CTA [UR32], [UR64], desc[URZ] ;  /* 0x0000ff20400075b4 */ /* 0x0001d80008219000 */
[----:B------:R1:W-:Y:S01]  /*29e0*/  UTMALDG.4D.2CTA [UR8], [UR40], desc[URZ] ;  /* 0x0000ff08280075b4 */ /* 0x0003e20008219000 */
[----:B0-----:R-:W-:Y:S01]  /*29f0*/  UMOV UR34, 0x80 ;  /* 0x0000008000227882 */ /* 0x001fe20000000000 */
[----:B-1----:R-:W-:Y:S05]  /*2a00*/  BRA.U UP0, `(.L_x_32) ;  /* 0xfffffffd00707547 */ /* 0x002fea000b83ffff */
[----:B------:R-:W-:Y:S01]  /*2a10*/  UMOV UR9, URZ ;  /* 0x000000ff00097c82 */ /* 0x000fe20008000000 */
[----:B------:R-:W-:Y:S02]  /*2a20*/  ULEA UR27, UR24, 0xffffff80, 0x7 ;  /* 0xffffff80181b7891 */ /* 0x000fe4000f8e38ff */
[----:B------:R-:W-:Y:S02]  /*2a30*/  UPLOP3.LUT UP1, UPT, UPT, UPT, UPT, 0x80, 0x8 ;  /* 0x000000000008789c */ /* 0x000fe40003f2f070 */
.L_x_35:
        /* <DEDUP_REMOVED lines=9> */
.L_x_184:
[----:B------:R-:W-:Y:S05]  /*2ad0*/  BRA.U UP3, `(.L_x_34) ;  /* 0x00000001030c7547 */ /* 0x000fea000b800000 */
[----:B------:R-:W-:-:S13]  /*2ae0*/  ELECT P0, URZ, PT ;  /* 0x0000000000ff782f */ /* 0x000fda0003800000 */
[----:B0-----:R-:W-:-:S04]  /*2af0*/  @P0 MOV R0, 0x8000 ;  /* 0x0000800000000802 */ /* 0x001fc80000000f00 */
[----:B------:R1:W-:Y:S03]  /*2b00*/  @P0 SYNCS.ARRIVE.TRANS64 RZ, [UR25+0x20], R0 ;  /* 0x00002000ffff09a7 */ /* 0x0003e60008000019 */
.L_x_34:
[----:B01----:R-:W2:Y:S01]  /*2b10*/  LDL R0, [R1] ;  /* 0x0000000001007983 */ /* 0x003ea20000100800 */
[----:B------:R-:W-:Y:S01]  /*2b20*/  ELECT P0, URZ, PT ;  /* 0x0000000000ff782f */ /* 0x000fe20003800000 */
[----:B------:R-:W-:Y:S02]  /*2b30*/  ULEA UR24, UR42, UR54, 0xe ;  /* 0x000000362a187291 */ /* 0x000fe4000f8e70ff */
[----:B------:R-:W-:Y:S02]  /*2b40*/  UIADD3 UR25, UPT, UPT, UR25, 0x20, URZ ;  /* 0x0000002019197890 */ /* 0x000fe4000fffe0ff */
[----:B------:R-:W-:Y:S02]  /*2b50*/  UIADD3 UR26, UPT, UPT, UR43, UR9, URZ ;  /* 0x000000092b1a7290 */ /* 0x000fe4000fffe0ff */
[----:B------:R-:W-:Y:S02]  /*2b60*/  UIADD3 UR24, UPT, UPT, UR24, 0x20000, URZ ;  /* 0x0002000018187890 */ /* 0x000fe4000fffe0ff */
[----:B------:R-:W-:-:S02]  /*2b70*/  ULOP3.LUT UR25, UR25, 0xfefffff8, URZ, 0xc0, !UPT ;  /* 0xfefffff819197892 */ /* 0x000fc4000f8ec0ff */
[----:B------:R-:W-:Y:S02]  /*2b80*/  UPLOP3.LUT UP0, UPT, UPT, UPT, UP1, 0x80, 0x8 ;  /* 0x000000000008789c */ /* 0x000fe40003f0f010 */
[----:B------:R-:W-:Y:S01]  /*2b90*/  ULOP3.LUT UR48, UR48, UR8, URZ, 0x3c, !UPT ;  /* 0x0000000830307292 */ /* 0x000fe2000f8e3cff */
[----:B------:R-:W-:Y:S01]  /*2ba0*/  UMOV UR9, 0x80 ;  /* 0x0000008000097882 */ /* 0x000fe20000000000 */
[----:B------:R-:W-:Y:S01]  /*2bb0*/  UMOV UR42, UR18 ;  /* 0x00000012002a7c82 */ /* 0x000fe20008000000 */
[----:B------:R-:W-:Y:S01]  /*2bc0*/  UPLOP3.LUT UP1, UPT, UPT, UPT, UPT, 0x40, 0x4 ;  /* 0x000000000004789c */ /* 0x000fe20003f2e870 */
[----:B--2---:R-:W-:-:S13]  /*2bd0*/  @P0 R2UR.BROADCAST UR29, R0 ;  /* 0x00000000001d02ca */ /* 0x004fda00008e0000 */
[----:B------:R0:W-:Y:S02]  /*2be0*/  UTMALDG.4D.2CTA [UR24], [UR20], desc[URZ] ;  /* 0x0000ff18140075b4 */ /* 0x0001e40008219000 */
[----:B0-----:R-:W-:Y:S05]  /*2bf0*/  BRA.U UP0, `(.L_x_35) ;  /* 0xfffffffd00907547 */ /* 0x001fea000b83ffff */
[----:B------:R-:W-:Y:S05]  /*2c00*/  BRA.U UP4, `(.L_x_36) ;  /* 0xfffffff904d87547 */ /* 0x000fea000b83ffff */
.L_x_29:
[----:B------:R-:W-:Y:S01]  /*2c10*/  UIADD3 UR10, UP0, UPT, UR62, 0x1c0, URZ ;  /* 0x000001c03e0a7890 */ /* 0x000fe2000ff1e0ff */
[----:B------:R-:W-:Y:S01]  /*2c20*/  UMOV UR13, UR18 ;  /* 0x00000012000d7c82 */ /* 0x000fe20008000000 */
[----:B------:R-:W-:Y:S02]  /*2c30*/  UMOV UR9, URZ ;  /* 0x000000ff00097c82 */ /* 0x000fe40008000000 */
[----:B------:R-:W-:Y:S02]  /*2c40*/  UIADD3.X UR11, UPT, UPT, URZ, UR63, URZ, UP0, !UPT ;  /* 0x0000003fff0b7290 */ /* 0x000fe400087fe4ff */
[----:B------:R-:W-:-:S11]  /*2c50*/  UPLOP3.LUT UP1, UPT, UPT, UPT, UPT, 0x80, 0x8 ;  /* 0x000000000008789c */ /* 0x000fd60003f2f070 */
.L_x_39:
        /* <DEDUP_REMOVED lines=9> */
.L_x_186:
[----:B------:R-:W-:Y:S05]  /*2cf0*/  BRA.U UP5, `(.L_x_38) ;  /* 0x00000001050c7547 */ /* 0x000fea000b800000 */
[----:B------:R-:W-:-:S13]  /*2d00*/  ELECT P0, URZ, PT ;  /* 0x0000000000ff782f */ /* 0x000fda0003800000 */
[----:B0-----:R-:W-:-:S04]  /*2d10*/  @P0 MOV R0, 0x8000 ;  /* 0x0000800000000802 */ /* 0x001fc80000000f00 */
[----:B------:R1:W-:Y:S03]  /*2d20*/  @P0 SYNCS.ARRIVE.TRANS64 RZ, [UR17+0x20], R0 ;  /* 0x00002000ffff09a7 */ /* 0x0003e60008000011 */
.L_x_38:
[----:B01----:R-:W2:Y:S01]  /*2d30*/  LDL R0, [R1] ;  /* 0x0000000001007983 */ /* 0x003ea20000100800 */
[----:B------:R-:W-:Y:S01]  /*2d40*/  ELECT P0, URZ, PT ;  /* 0x0000000000ff782f */ /* 0x000fe20003800000 */
[----:B------:R-:W-:Y:S02]  /*2d50*/  ULEA UR16, UR13, UR54, 0xe ;  /* 0x000000360d107291 */ /* 0x000fe4000f8e70ff */
[----:B------:R-:W-:Y:S02]  /*2d60*/  UIADD3 UR17, UPT, UPT, UR17, 0x20, URZ ;  /* 0x0000002011117890 */ /* 0x000fe4000fffe0ff */
[----:B------:R-:W-:Y:S02]  /*2d70*/  UIADD3 UR18, UPT, UPT, UR43, UR9, URZ ;  /* 0x000000092b127290 */ /* 0x000fe4000fffe0ff */
[----:B------:R-:W-:Y:S02]  /*2d80*/  UIADD3 UR16, UPT, UPT, UR16, 0x20000, URZ ;  /* 0x0002000010107890 */ /* 0x000fe4000fffe0ff */
[----:B------:R-:W-:Y:S01]  /*2d90*/  ULOP3.LUT UR17, UR17, 0xfefffff8, URZ, 0xc0, !UPT ;  /* 0xfefffff811117892 */ /* 0x000fe2000f8ec0ff */
[----:B------:R-:W-:Y:S01]  /*2da0*/  UMOV UR20, UR28 ;  /* 0x0000001c00147c82 */ /* 0x000fe20008000000 */
[----:B------:R-:W-:-:S02]  /*2db0*/  UPLOP3.LUT UP0, UPT, UPT, UPT, UP1, 0x80, 0x8 ;  /* 0x000000000008789c */ /* 0x000fc40003f0f010 */
[----:B------:R-:W-:Y:S01]  /*2dc0*/  ULOP3.LUT UR48, UR48, UR8, URZ, 0x3c, !UPT ;  /* 0x0000000830307292 */ /* 0x000fe2000f8e3cff */
[----:B------:R-:W-:Y:S01]  /*2dd0*/  UMOV UR9, 0x80 ;  /* 0x0000008000097882 */ /* 0x000fe20000000000 */
[----:B------:R-:W-:Y:S01]  /*2de0*/  UMOV UR13, UR24 ;  /* 0x00000018000d7c82 */ /* 0x000fe20008000000 */
[----:B------:R-:W-:Y:S01]  /*2df0*/  UPLOP3.LUT UP1, UPT, UPT, UPT, UPT, 0x40, 0x4 ;  /* 0x000000000004789c */ /* 0x000fe20003f2e870 */
[----:B--2---:R-:W-:-:S13]  /*2e00*/  @P0 R2UR.BROADCAST UR21, R0 ;  /* 0x00000000001502ca */ /* 0x004fda00008e0000 */
[----:B------:R0:W-:Y:S02]  /*2e10*/  UTMALDG.4D.2CTA [UR16], [UR10], desc[URZ] ;  /* 0x0000ff100a0075b4 */ /* 0x0001e40008219000 */
[----:B0-----:R-:W-:Y:S05]  /*2e20*/  BRA.U UP0, `(.L_x_39) ;  /* 0xfffffffd008c7547 */ /* 0x001fea000b83ffff */
[----:B------:R-:W2:Y:S01]  /*2e30*/  LDL.LU R9, [R1+0x8] ;  /* 0x0000080001097983 */ /* 0x000ea20000300800 */
[----:B------:R-:W0:Y:S01]  /*2e40*/  LDC R7, c[0x0][0x664] ;  /* 0x00019900ff077b82 */ /* 0x000e220000000800 */
[----:B------:R-:W-:-:S07]  /*2e50*/  UISETP.NE.AND UP0, UPT, UR51, URZ, UPT ;  /* 0x000000ff3300728c */ /* 0x000fce000bf05270 */
[----:B------:R-:W1:Y:S01]  /*2e60*/  LDC R8, c[0x0][0x668] ;  /* 0x00019a00ff087b82 */ /* 0x000e620000000800 */
[----:B0-----:R-:W-:-:S04]  /*2e70*/  IABS R5, R7 ;  /* 0x0000000700057213 */ /* 0x001fc80000000000 */
[----:B------:R-:W0:Y:S01]  /*2e80*/  I2F.RP R2, R5 ;  /* 0x0000000500027306 */ /* 0x000e220000209400 */
[----:B-1----:R-:W-:-:S07]  /*2e90*/  IABS R6, R8 ;  /* 0x0000000800067213 */ /* 0x002fce0000000000 */
[----:B0-----:R-:W0:Y:S02]  /*2ea0*/  MUFU.RCP R2, R2 ;  /* 0x0000000200027308 */ /* 0x001e240000001000 */
[----:B0-----:R-:W-:-:S06]  /*2eb0*/  VIADD R2, R2, 0xffffffe ;  /* 0x0ffffffe02027836 */ /* 0x001fcc0000000000 */
[----:B------:R-:W0:Y:S02]  /*2ec0*/  F2I.FTZ.U32.TRUNC.NTZ R3, R2 ;  /* 0x0000000200037305 */ /* 0x000e24000021f000 */
[----:B0-----:R-:W-:Y:S02]  /*2ed0*/  IMAD.MOV R0, RZ, RZ, -R3 ;  /* 0x000000ffff007224 */ /* 0x001fe400078e0a03 */
[----:B------:R-:W-:Y:S02]  /*2ee0*/  IMAD.MOV.U32 R2, RZ, RZ, RZ ;  /* 0x000000ffff027224 */ /* 0x000fe400078e00ff */
[----:B------:R-:W-:-:S04]  /*2ef0*/  IMAD.MOV.U32 R4, RZ, RZ, R0 ;  /* 0x000000ffff047224 */ /* 0x000fc800078e0000 */
[----:B------:R-:W-:-:S04]  /*2f00*/  IMAD R4, R4, R5, RZ ;  /* 0x0000000504047224 */ /* 0x000fc800078e02ff */
[----:B------:R-:W-:Y:S02]  /*2f10*/  IMAD.HI.U32 R2, R3, R4, R2 ;  /* 0x0000000403027227 */ /* 0x000fe400078e0002 */
[----:B------:R-:W0:Y:S08]  /*2f20*/  I2F.RP R4, R6 ;  /* 0x0000000600047306 */ /* 0x000e300000209400 */
[----:B0-----:R-:W0:Y:S02]  /*2f30*/  MUFU.RCP R4, R4 ;  /* 0x0000000400047308 */ /* 0x001e240000001000 */
[----:B0-----:R-:W-:Y:S01]  /*2f40*/  VIADD R4, R4, 0xffffffe ;  /* 0x0ffffffe04047836 */ /* 0x001fe20000000000 */
[----:B--2---:R-:W-:-:S04]  /*2f50*/  IADD3 R9, PT, PT, R9, UR47, RZ ;  /* 0x0000002f09097c10 */ /* 0x004fc8000fffe0ff */
[----:B------:R-:W-:Y:S01]  /*2f60*/  IABS R0, R9 ;  /* 0x0000000900007213 */ /* 0x000fe20000000000 */
[----:B------:R0:W-:Y:S04]  /*2f70*/  STL [R1+0x8], R9 ;  /* 0x0000080901007387 */ /* 0x0001e80000100800 */
[----:B------:R-:W-:Y:S01]  /*2f80*/  IMAD.HI.U32 R2, R2, R0, RZ ;  /* 0x0000000002027227 */ /* 0x000fe200078e00ff */
[----:B------:R0:W-:Y:S04]  /*2f90*/  STL [R1], RZ ;  /* 0x000000ff01007387 */ /* 0x0001e80000100800 */
[----:B------:R-:W-:-:S05]  /*2fa0*/  IADD3 R3, PT, PT, -R2, RZ, RZ ;  /* 0x000000ff02037210 */ /* 0x000fca0007ffe1ff */
[----:B------:R-:W-:-:S05]  /*2fb0*/  IMAD R0, R5, R3, R0 ;  /* 0x0000000305007224 */ /* 0x000fca00078e0200 */
[----:B------:R-:W-:-:S13]  /*2fc0*/  ISETP.GT.U32.AND P0, PT, R5, R0, PT ;  /* 0x000000000500720c */ /* 0x000fda0003f04070 */
[----:B------:R-:W-:Y:S01]  /*2fd0*/  @!P0 IMAD.IADD R0, R0, 0x1, -R5 ;  /* 0x0000000100008824 */ /* 0x000fe200078e0a05 */
[----:B------:R-:W-:Y:S02]  /*2fe0*/  @!P0 IADD3 R2, PT, PT, R2, 0x1, RZ ;  /* 0x0000000102028810 */ /* 0x000fe40007ffe0ff */
[----:B------:R-:W-:Y:S02]  /*2ff0*/  ISETP.NE.AND P0, PT, R7, RZ, PT ;  /* 0x000000ff0700720c */ /* 0x000fe40003f05270 */
[----:B------:R-:W-:Y:S02]  /*3000*/  ISETP.GE.U32.AND P4, PT, R0, R5, PT ;  /* 0x000000050000720c */ /* 0x000fe40003f86070 */
[----:B------:R-:W-:Y:S01]  /*3010*/  LOP3.LUT R0, R9, R7, RZ, 0x3c, !PT ;  /* 0x0000000709007212 */ /* 0x000fe200078e3cff */
[----:B------:R1:W2:Y:S03]  /*3020*/  F2I.FTZ.U32.TRUNC.NTZ R5, R4 ;  /* 0x0000000400057305 */ /* 0x0002a6000021f000 */
[----:B------:R-:W-:-:S07]  /*3030*/  ISETP.GE.AND P1, PT, R0, RZ, PT ;  /* 0x000000ff0000720c */ /* 0x000fce0003f26270 */
[----:B------:R-:W-:Y:S02]  /*3040*/  @P4 VIADD R2, R2, 0x1 ;  /* 0x0000000102024836 */ /* 0x000fe40000000000 */
[----:B-1----:R-:W-:Y:S01]  /*3050*/  HFMA2 R4, -RZ, RZ, 0, 0 ;  /* 0x00000000ff047431 */ /* 0x002fe200000001ff */
[----:B--2---:R-:W-:-:S03]  /*3060*/  IADD3 R0, PT, PT, RZ, -R5, RZ ;  /* 0x80000005ff007210 */ /* 0x004fc60007ffe0ff */
[----:B------:R-:W-:Y:S01]  /*3070*/  @!P1 IMAD.MOV R2, RZ, RZ, -R2 ;  /* 0x000000ffff029224 */ /* 0x000fe200078e0a02 */
[----:B------:R-:W-:Y:S01]  /*3080*/  @!P0 LOP3.LUT R2, RZ, R7, RZ, 0x33, !PT ;  /* 0x00000007ff028212 */ /* 0x000fe200078e33ff */
[----:B------:R-:W-:-:S03]  /*3090*/  IMAD R0, R0, R6, RZ ;  /* 0x0000000600007224 */ /* 0x000fc600078e02ff */
[----:B------:R-:W-:Y:S02]  /*30a0*/  IABS R3, R2 ;  /* 0x0000000200037213 */ /* 0x000fe40000000000 */
[C---:B------:R-:W-:Y:S01]  /*30b0*/  ISETP.GE.AND P1, PT, R2.reuse, RZ, PT ;  /* 0x000000ff0200720c */ /* 0x040fe20003f26270 */
[----:B------:R-:W-:Y:S01]  /*30c0*/  IMAD.HI.U32 R4, R5, R0, R4 ;  /* 0x0000000005047227 */ /* 0x000fe200078e0004 */
[----:B------:R-:W-:-:S03]  /*30d0*/  IADD3 R2, PT, PT, -R2, RZ, RZ ;  /* 0x000000ff02027210 */ /* 0x000fc60007ffe1ff */
[----:B------:R-:W-:Y:S02]  /*30e0*/  IMAD.MOV.U32 R0, RZ, RZ, R3 ;  /* 0x000000ffff007224 */ /* 0x000fe400078e0003 */
[----:B------:R-:W-:Y:S02]  /*30f0*/  IMAD R2, R7, R2, R9 ;  /* 0x0000000207027224 */ /* 0x000fe400078e0209 */
[----:B------:R-:W-:-:S05]  /*3100*/  IMAD.HI.U32 R3, R4, R0, RZ ;  /* 0x0000000004037227 */ /* 0x000fca00078e00ff */
[----:B------:R-:W-:-:S05]  /*3110*/  IADD3 R3, PT, PT, -R3, RZ, RZ ;  /* 0x000000ff03037210 */ /* 0x000fca0007ffe1ff */
[----:B------:R-:W-:-:S05]  /*3120*/  IMAD R0, R6, R3, R0 ;  /* 0x0000000306007224 */ /* 0x000fca00078e0200 */
[----:B------:R-:W-:-:S13]  /*3130*/  ISETP.GT.U32.AND P0, PT, R6, R0, PT ;  /* 0x000000000600720c */ /* 0x000fda0003f04070 */
[----:B------:R-:W-:Y:S01]  /*3140*/  @!P0 IMAD.IADD R0, R0, 0x1, -R6 ;  /* 0x0000000100008824 */ /* 0x000fe200078e0a06 */
[----:B------:R-:W-:-:S04]  /*3150*/  ISETP.NE.AND P0, PT, R8, RZ, PT ;  /* 0x000000ff0800720c */ /* 0x000fc80003f05270 */
[----:B------:R-:W-:-:S13]  /*3160*/  ISETP.GT.U32.AND P4, PT, R6, R0, PT ;  /* 0x000000000600720c */ /* 0x000fda0003f84070 */
[----:B------:R-:W-:-:S05]  /*3170*/  @!P4 IADD3 R0, PT, PT, R0, -R6, RZ ;  /* 0x800000060000c210 */ /* 0x000fca0007ffe0ff */
[----:B------:R-:W-:Y:S01]  /*3180*/  @!P1 IMAD.MOV R0, RZ, RZ, -R0 ;  /* 0x000000ffff009224 */ /* 0x000fe200078e0a00 */
[----:B------:R-:W-:-:S05]  /*3190*/  @!P0 LOP3.LUT R0, RZ, R8, RZ, 0x33, !PT ;  /* 0x00000008ff008212 */ /* 0x000fca00078e33ff */
[----:B------:R0:W-:Y:S04]  /*31a0*/  STL [R1+0xc], R0 ;  /* 0x00000c0001007387 */ /* 0x0001e80000100800 */
[----:B------:R0:W-:Y:S01]  /*31b0*/  STL [R1+0x10], R2 ;  /* 0x0000100201007387 */ /* 0x0001e20000100800 */
[----:B------:R-:W-:Y:S05]  /*31c0*/  BRA.U !UP0, `(.L_x_40) ;  /* 0x0000000108c47547 */ /* 0x000fea000b800000 */
[----:B------:R-:W-:Y:S01]  /*31d0*/  IABS R5, UR51 ;  /* 0x0000003300057c13 */ /* 0x000fe20008000000 */
[----:B------:R-:W1:Y:S03]  /*31e0*/  LDC R7, c[0x0][0x66c] ;  /* 0x00019b00ff077b82 */ /* 0x000e660000000800 */
[----:B0-----:R-:W0:Y:S08]  /*31f0*/  I2F.RP R2, R5 ;  /* 0x0000000500027306 */ /* 0x001e300000209400 */
[----:B0-----:R-:W0:Y:S01]  /*3200*/  MUFU.RCP R2, R2 ;  /* 0x0000000200027308 */ /* 0x001e220000001000 */
[----:B-1----:R-:W-:-:S07]  /*3210*/  IABS R6, R7 ;  /* 0x0000000700067213 */ /* 0x002fce0000000000 */
[----:B------:R-:W1:Y:S01]  /*3220*/  I2F.RP R4, R6 ;  /* 0x0000000600047306 */ /* 0x000e620000209400 */
[----:B0-----:R-:W-:-:S07]  /*3230*/  VIADD R2, R2, 0xffffffe ;  /* 0x0ffffffe02027836 */ /* 0x001fce0000000000 */
[----:B------:R-:W0:Y:S08]  /*3240*/  F2I.FTZ.U32.TRUNC.NTZ R3, R2 ;  /* 0x0000000200037305 */ /* 0x000e30000021f000 */
[----:B-1----:R-:W1:Y:S01]  /*3250*/  MUFU.RCP R4, R4 ;  /* 0x0000000400047308 */ /* 0x002e620000001000 */
[----:B0-----:R-:W-:Y:S01]  /*3260*/  IMAD.MOV R0, RZ, RZ, -R3 ;  /* 0x000000ffff007224 */ /* 0x001fe200078e0a03 */
[----:B------:R-:W-:-:S03]  /*3270*/  MOV R2, RZ ;  /* 0x000000ff00027202 */ /* 0x000fc60000000f00 */
[----:B------:R-:W-:-:S04]  /*3280*/  IMAD R0, R0, R5, RZ ;  /* 0x0000000500007224 */ /* 0x000fc800078e02ff */
[----:B------:R-:W-:Y:S01]  /*3290*/  IMAD.HI.U32 R0, R3, R0, R2 ;  /* 0x0000000003007227 */ /* 0x000fe200078e0002 */
[----:B------:R-:W-:Y:S02]  /*32a0*/  IABS R2, R9 ;  /* 0x0000000900027213 */ /* 0x000fe40000000000 */
[----:B------:R-:W-:Y:S02]  /*32b0*/  IABS R3, UR51 ;  /* 0x0000003300037c13 */ /* 0x000fe40008000000 */
[----:B-1----:R-:W-:Y:S01]  /*32c0*/  IADD3 R4, PT, PT, R4, 0xffffffe, RZ ;  /* 0x0ffffffe04047810 */ /* 0x002fe20007ffe0ff */
[----:B------:R-:W-:-:S04]  /*32d0*/  IMAD.HI.U32 R0, R0, R2, RZ ;  /* 0x0000000200007227 */ /* 0x000fc800078e00ff */
[----:B------:R-:W-:-:S04]  /*32e0*/  IMAD.MOV R3, RZ, RZ, -R3 ;  /* 0x000000ffff037224 */ /* 0x000fc800078e0a03 */
[----:B------:R-:W-:-:S05]  /*32f0*/  IMAD R2, R0, R3, R2 ;  /* 0x0000000300027224 */ /* 0x000fca00078e0202 */
[----:B------:R-:W-:-:S13]  /*3300*/  ISETP.GT.U32.AND P0, PT, R5, R2, PT ;  /* 0x000000020500720c */ /* 0x000fda0003f04070 */
[----:B------:R-:W-:Y:S02]  /*3310*/  @!P0 IMAD.IADD R2, R2, 0x1, -R5 ;  /* 0x0000000102028824 */ /* 0x000fe400078e0a05 */
[----:B------:R-:W-:Y:S01]  /*3320*/  @!P0 VIADD R0, R0, 0x1 ;  /* 0x0000000100008836 */ /* 0x000fe20000000000 */
[----:B------:R-:W-:Y:S02]  /*3330*/  ISETP.NE.AND P0, PT, RZ, UR51, PT ;  /* 0x00000033ff007c0c */ /* 0x000fe4000bf05270 */
[----:B------:R-:W-:Y:S02]  /*3340*/  ISETP.GE.U32.AND P4, PT, R2, R5, PT ;  /* 0x000000050200720c */ /* 0x000fe40003f86070 */
[----:B------:R-:W-:Y:S01]  /*3350*/  LOP3.LUT R2, R9, UR51, RZ, 0x3c, !PT ;  /* 0x0000003309027c12 */ /* 0x000fe2000f8e3cff */
[----:B------:R-:W0:Y:S03]  /*3360*/  F2I.FTZ.U32.TRUNC.NTZ R5, R4 ;  /* 0x0000000400057305 */ /* 0x000e26000021f000 */
[----:B------:R-:W-:-:S07]  /*3370*/  ISETP.GE.AND P1, PT, R2, RZ, PT ;  /* 0x000000ff0200720c */ /* 0x000fce0003f26270 */
[----:B------:R-:W-:-:S05]  /*3380*/  @P4 VIADD R0, R0, 0x1 ;  /* 0x0000000100004836 */ /* 0x000fca0000000000 */
[----:B------:R-:W-:Y:S01]  /*3390*/  MOV R2, R0 ;  /* 0x0000000000027202 */ /* 0x000fe20000000f00 */
[----:B0-----:R-:W-:Y:S01]  /*33a0*/  IMAD.MOV R0, RZ, RZ, -R5 ;  /* 0x000000ffff007224 */ /* 0x001fe200078e0a05 */
[----:B------:R-:W-:-:S03]  /*33b0*/  MOV R4, RZ ;  /* 0x000000ff00047202 */ /* 0x000fc60000000f00 */
[----:B------:R-:W-:Y:S01]  /*33c0*/  @!P1 IMAD.MOV R2, RZ, RZ, -R2 ;  /* 0x000000ffff029224 */ /* 0x000fe200078e0a02 */
[----:B------:R-:W-:Y:S01]  /*33d0*/  @!P0 LOP3.LUT R2, RZ, UR51, RZ, 0x33, !PT ;  /* 0x00000033ff028c12 */ /* 0x000fe2000f8e33ff */
[----:B------:R-:W-:-:S03]  /*33e0*/  IMAD R0, R0, R6, RZ ;  /* 0x0000000600007224 */ /* 0x000fc600078e02ff */
[----:B------:R-:W-:Y:S01]  /*33f0*/  IABS R3, R2 ;  /* 0x0000000200037213 */ /* 0x000fe20000000000 */
[----:B------:R-:W-:Y:S01]  /*3400*/  IMAD.HI.U32 R4, R5, R0, R4 ;  /* 0x0000000005047227 */ /* 0x000fe200078e0004 */
[----:B------:R-:W-:-:S03]  /*3410*/  ISETP.GE.AND P1, PT, R2, RZ, PT ;  /* 0x000000ff0200720c */ /* 0x000fc60003f26270 */
[----:B------:R-:W-:-:S04]  /*3420*/  IMAD.MOV.U32 R0, RZ, RZ, R3 ;  /* 0x000000ffff007224 */ /* 0x000fc800078e0003 */
[----:B------:R-:W-:-:S04]  /*3430*/  IMAD.HI.U32 R3, R4, R0, RZ ;  /* 0x0000000004037227 */ /* 0x000fc800078e00ff */
[----:B------:R-:W-:-:S04]  /*3440*/  IMAD.MOV R3, RZ, RZ, -R3 ;  /* 0x000000ffff037224 */ /* 0x000fc800078e0a03 */
[----:B------:R-:W-:-:S05]  /*3450*/  IMAD R0, R6, R3, R0 ;  /* 0x0000000306007224 */ /* 0x000fca00078e0200 */
[----:B------:R-:W-:-:S13]  /*3460*/  ISETP.GT.U32.AND P0, PT, R6, R0, PT ;  /* 0x000000000600720c */ /* 0x000fda0003f04070 */
[----:B------:R-:W-:Y:S02]  /*3470*/  @!P0 IADD3 R0, PT, PT, R0, -R6, RZ ;  /* 0x8000000600008210 */ /* 0x000fe40007ffe0ff */
[----:B------:R-:W-:Y:S02]  /*3480*/  ISETP.NE.AND P0, PT, R7, RZ, PT ;  /* 0x000000ff0700720c */ /* 0x000fe40003f05270 */
[----:B------:R-:W-:-:S13]  /*3490*/  ISETP.GT.U32.AND P4, PT, R6, R0, PT ;  /* 0x000000000600720c */ /* 0x000fda0003f84070 */
[----:B------:R-:W-:-:S05]  /*34a0*/  @!P4 IMAD.IADD R0, R0, 0x1, -R6 ;  /* 0x000000010000c824 */ /* 0x000fca00078e0a06 */
[----:B------:R-:W-:Y:S02]  /*34b0*/  @!P1 IADD3 R0, PT, PT, -R0, RZ, RZ ;  /* 0x000000ff00009210 */ /* 0x000fe40007ffe1ff */
[----:B------:R-:W-:-:S05]  /*34c0*/  @!P0 LOP3.LUT R0, RZ, R7, RZ, 0x33, !PT ;  /* 0x00000007ff008212 */ /* 0x000fca00078e33ff */
[----:B------:R1:W-:Y:S02]  /*34d0*/  STL [R1], R0 ;  /* 0x0000000001007387 */ /* 0x0003e40000100800 */
.L_x_40:
[----:B------:R-:W-:-:S13]  /*34e0*/  ISETP.GE.AND P0, PT, R9, UR30, PT ;  /* 0x0000001e09007c0c */ /* 0x000fda000bf06270 */
[----:B------:R-:W-:Y:S05]  /*34f0*/  @!P0 BRA `(.L_x_41) ;  /* 0xffffffe400988947 */ /* 0x000fea000383ffff */
[----:B------:R-:W-:-:S12]  /*3500*/  UIADD3 UR46, UPT, UPT, UR46, 0x1, URZ ;  /* 0x000000012e2e7890 */ /* 0x000fd8000fffe0ff */
.L_x_22:
[----:B------:R-:W2:Y:S01]  /*3510*/  S2UR UR4, SR_CgaCtaId ;  /* 0x00000000000479c3 */ /* 0x000ea20000008800 */
[----:B------:R-:W-:Y:S02]  /*3520*/  UISETP.NE.AND UP0, UPT, UR24, 0x3, UPT ;  /* 0x000000031800788c */ /* 0x000fe4000bf05270 */
[----:B------:R-:W-:Y:S01]  /*3530*/  UIADD3 UR5, UPT, UPT, UR24, 0x2, URZ ;  /* 0x0000000218057890 */ /* 0x000fe2000fffe0ff */
[----:B------:R-:W-:-:S03]  /*3540*/  UMOV UR8, 0x400 ;  /* 0x0000040000087882 */ /* 0x000fc60000000000 */
[----:B------:R-:W-:-:S04]  /*3550*/  USEL UR5, UR5, 0x1, UP0 ;  /* 0x0000000105057887 */ /* 0x000fc80008000000 */
[----:B------:R-:W-:Y:S02]  /*3560*/  UISETP.NE.AND UP0, UPT, UR5, 0x4, UPT ;  /* 0x000000040500788c */ /* 0x000fe4000bf05270 */
[----:B------:R-:W-:Y:S02]  /*3570*/  UIADD3 UR5, UPT, UPT, UR5, 0x1, URZ ;  /* 0x0000000105057890 */ /* 0x000fe4000fffe0ff */
[----:B------:R-:W-:Y:S02]  /*3580*/  UISETP.EQ.XOR UP1, UPT, UR24, 0x3, !UP0 ;  /* 0x000000031800788c */ /* 0x000fe4000c722a70 */
[----:B------:R-:W-:-:S04]  /*3590*/  USEL UR5, UR5, 0x1, UP0 ;  /* 0x0000000105057887 */ /* 0x000fc80008000000 */
[----:B------:R-:W-:Y:S01]  /*35a0*/  UISETP.EQ.XOR UP0, UPT, UR5, 0x4, UP1 ;  /* 0x000000040500788c */ /* 0x000fe20008f02a70 */
[----:B012---:R-:W-:-:S03]  /*35b0*/  IMAD.U32 R0, RZ, RZ, UR4 ;  /* 0x00000004ff007e24 */ /* 0x007fc6000f8e00ff */
[----:B------:R-:W-:Y:S02]  /*35c0*/  USEL UR4, URZ, 0x1, !UP0 ;  /* 0x00000001ff047887 */ /* 0x000fe4000c000000 */
[----:B------:R-:W-:Y:S01]  /*35d0*/  UISETP.NE.AND UP0, UPT, UR5, 0x4, UPT ;  /* 0x000000040500788c */ /* 0x000fe2000bf05270 */
[----:B------:R-:W-:Y:S01]  /*35e0*/  R2UR UR6, R0 ;  /* 0x00000000000672ca */ /* 0x000fe200000e0000 */
[----:B------:R-:W-:Y:S01]  /*35f0*/  ULOP3.LUT UR4, UR48, UR4, URZ, 0x3c, !UPT ;  /* 0x0000000430047292 */ /* 0x000fe2000f8e3cff */
[----:B------:R0:W-:Y:S11]  /*3600*/  STL [R1+0x4], R0 ;  /* 0x0000040001007387 */ /* 0x0001f60000100800 */
[----:B------:R-:W-:-:S02]  /*3610*/  ULEA UR6, UR6, UR8, 0x18 ;  /* 0x0000000806067291 */ /* 0x000fc4000f8ec0ff */
[----:B------:R-:W-:Y:S02]  /*3620*/  USEL UR8, UR5, URZ, UP0 ;  /* 0x000000ff05087287 */ /* 0x000fe40008000000 */
[----:B------:R-:W-:Y:S02]  /*3630*/  USHF.L.U32 UR5, UR4, 0x1f, URZ ;  /* 0x0000001f04057899 */ /* 0x000fe400080006ff */
[----:B------:R-:W-:Y:S02]  /*3640*/  ULEA UR4, UR8, UR6, 0x3 ;  /* 0x0000000608047291 */ /* 0x000fe4000f8e18ff */
[----:B------:R-:W-:-:S04]  /*3650*/  UISETP.NE.AND UP0, UPT, UR46, 0x2, UPT ;  /* 0x000000022e00788c */ /* 0x000fc8000bf05270 */
[----:B------:R-:W-:Y:S01]  /*3660*/  USEL UR8, URZ, 0x1, UP0 ;  /* 0x00000001ff087887 */ /* 0x000fe20008000000 */
[----:B0-----:R-:W-:Y:S01]  /*3670*/  IMAD.U32 R0, RZ, RZ, UR5 ;  /* 0x00000005ff007e24 */ /* 0x001fe2000f8e00ff */
[----:B------:R-:W-:Y:S02]  /*3680*/  USEL UR46, UR46, URZ, UP0 ;  /* 0x000000ff2e2e7287 */ /* 0x000fe40008000000 */
[----:B------:R-:W-:Y:S01]  /*3690*/  ULOP3.LUT UR8, UR49, UR8, URZ, 0x3c, !UPT ;  /* 0x0000000831087292 */ /* 0x000fe2000f8e3cff */
[----:B------:R0:W1:Y:S01]  /*36a0*/  SYNCS.PHASECHK.TRANS64.TRYWAIT P0, [UR4+0x40], R0 ;  /* 0x00004000ff0075a7 */ /* 0x0000620008001104 */
[----:B------:R-:W-:Y:S02]  /*36b0*/  UISETP.NE.AND UP0, UPT, UR57, URZ, UPT ;  /* 0x000000ff3900728c */ /* 0x000fe4000bf05270 */
[----:B------:R-:W-:-:S06]  /*36c0*/  USHF.L.U32 UR8, UR8, 0x1f, URZ ;  /* 0x0000001f08087899 */ /* 0x000fcc00080006ff */
[----:B------:R-:W-:Y:S01]  /*36d0*/  IMAD.U32 R2, RZ, RZ, UR8 ;  /* 0x00000008ff027e24 */ /* 0x000fe2000f8e00ff */
[----:B0-----:R-:W-:-:S04]  /*36e0*/  MOV R0, UR46 ;  /* 0x0000002e00007c02 */ /* 0x001fc80008000f00 */
[----:B------:R-:W-:Y:S01]  /*36f0*/  LEA R0, R0, UR6, 0x3 ;  /* 0x0000000600007c11 */ /* 0x000fe2000f8e18ff */
[----:B-1----:R-:W-:Y:S06]  /*3700*/  @!P0 BRA `(.L_x_42) ;  /* 0x000000d8007c8947 */ /* 0x002fec0003800000 */
.L_x_188:
[----:B------:R-:W-:Y:S05]  /*3710*/  BRA.U UP0, `(.L_x_43) ;  /* 0x00000001000c7547 */ /* 0x000fea000b800000 */
[----:B------:R-:W-:-:S13]  /*3720*/  ELECT P0, URZ, PT ;  /* 0x0000000000ff782f */ /* 0x000fda0003800000 */
[----:B0-----:R-:W-:-:S04]  /*3730*/  @P0 MOV R3, 0x8000 ;  /* 0x0000800000030802 */ /* 0x001fc80000000f00 */
[----:B------:R1:W-:Y:S03]  /*3740*/  @P0 SYNCS.ARRIVE.TRANS64 RZ, [UR4+0x20], R3 ;  /* 0x00002003ffff09a7 */ /* 0x0003e60008000004 */
.L_x_43:
[----:B------:R-:W2:Y:S01]  /*3750*/  SYNCS.PHASECHK.TRANS64.TRYWAIT P0, [R0+URZ+0x10], R2 ;  /* 0x00001002000075a7 */ /* 0x000ea200080011ff */
[----:B------:R-:W-:Y:S01]  /*3760*/  PLOP3.LUT P1, PT, PT, PT, PT, 0x8, 0x80 ;  /* 0x000000000080781c */ /* 0x000fe20003f2e170 */
[----:B--2---:R-:W-:-:S12]  /*3770*/  @!P0 BRA `(.L_x_44) ;  /* 0x000000d800888947 */ /* 0x004fd80003800000 */
.L_x_190:
[----:B------:R-:W-:Y:S05]  /*3780*/  BRA.U UP0, `(.L_x_21) ;  /* 0x0000000100187547 */ /* 0x000fea000b800000 */
[----:B------:R-:W-:Y:S01]  /*3790*/  ELECT P0, URZ, PT ;  /* 0x0000000000ff782f */ /* 0x000fe20003800000 */
[----:B------:R-:W-:-:S12]  /*37a0*/  BSSY.RECONVERGENT B0, `(.L_x_21) ;  /* 0x0000004000007945 */ /* 0x000fd80003800200 */
[----:B------:R-:W-:Y:S05]  /*37b0*/  @!P0 BRA `(.L_x_45) ;  /* 0x0000000000088947 */ /* 0x000fea0003800000 */
[----:B------:R-:W-:-:S04]  /*37c0*/  HFMA2 R2, -RZ, RZ, 5.9604644775390625e-08, 0 ;  /* 0x00010000ff027431 */ /* 0x000fc800000001ff */
[----:B------:R2:W-:Y:S03]  /*37d0*/  SYNCS.ARRIVE.TRANS64 RZ, [R0+URZ], R2 ;  /* 0x0000000200ff79a7 */ /* 0x0005e600080000ff */
.L_x_45:
[----:B------:R-:W-:Y:S05]  /*37e0*/  BSYNC.RECONVERGENT B0 ;  /* 0x0000000000007941 */ /* 0x000fea0003800200 */
.L_x_21:
[----:B------:R-:W-:-:S09]  /*37f0*/  UISETP.NE.AND UP0, UPT, UR58, 0x8, UPT ;  /* 0x000000083a00788c */ /* 0x000fd2000bf05270 */
[----:B------:R-:W-:Y:S05]  /*3800*/  BRA.U UP0, `(.L_x_46) ;  /* 0x0000005100e47547 */ /* 0x000fea000b800000 */
[----:B------:R-:W-:-:S08]  /*3810*/  NOP ;  /* 0x0000000000007918 */ /* 0x000fd00000000000 */
[----:B------:R-:W3:-:S00]  /*3820*/  USETMAXREG.DEALLOC.CTAPOOL 0x20 ;  /* 0x00000020000079c8 */ /* 0x000ec000080e0500 */
[----:B------:R-:W4:Y:S01]  /*3830*/  LDCU UR9, c[0x0][0x500] ;  /* 0x0000a000ff0977ac */ /* 0x000f220008000800 */
[----:B---3--:R-:W-:Y:S01]  /*3840*/  HFMA2 R27, -RZ, RZ, 0, 5.9604644775390625e-08 ;  /* 0x00000001ff1b7431 */ /* 0x008fe200000001ff */
[----:B------:R-:W-:Y:S02]  /*3850*/  MOV R4, 0x1 ;  /* 0x0000000100047802 */ /* 0x000fe40000000f00 */
[----:B------:R-:W-:Y:S01]  /*3860*/  MOV R28, 0x1 ;  /* 0x00000001001c7802 */ /* 0x000fe20000000f00 */
[----:B----4-:R-:W-:Y:S02]  /*3870*/  UIADD3 UR4, UPT, UPT, -UR9, URZ, URZ ;  /* 0x000000ff09047290 */ /* 0x010fe4000fffe1ff */
        /* <DEDUP_REMOVED lines=10> */
[----:B------:R-:W-:Y:S05]  /*3920*/  @!P1 BRA `(.L_x_47) ;  /* 0x0000005000409947 */ /* 0x000fea0003800000 */
[----:B0-2---:R-:W2:Y:S01]  /*3930*/  LDL R2, [R1+0x4] ;  /* 0x0000040001027983 */ /* 0x005ea20000100800 */
[----:B------:R-:W0:Y:S01]  /*3940*/  S2UR UR23, SR_CgaCtaId ;  /* 0x00000000001779c3 */ /* 0x000e220000008800 */
[----:B------:R-:W-:Y:S01]  /*3950*/  UIADD3 UR27, UPT, UPT, UR6, 0x18f, URZ ;  /* 0x0000018f061b7890 */ /* 0x000fe2000fffe0ff */
[----:B------:R-:W-:Y:S01]  /*3960*/  BSSY B3, `(.L_x_48) ;  /* 0x00004d9000037945 */ /* 0x000fe20003800000 */
[----:B------:R-:W-:Y:S01]  /*3970*/  USHF.R.U32.HI UR28, URZ, 0x4, UR53 ;  /* 0x00000004ff1c7899 */ /* 0x000fe20008011635 */
[----:B------:R-:W-:Y:S01]  /*3980*/  IMAD.MOV.U32 R29, RZ, RZ, RZ ;  /* 0x000000ffff1d7224 */ /* 0x000fe200078e00ff */
[----:B------:R-:W-:Y:S01]  /*3990*/  UISETP.LT.AND UP0, UPT, UR26, 0x3, UPT ;  /* 0x000000031a00788c */ /* 0x000fe2000bf01270 */
[----:B------:R-:W-:Y:S01]  /*39a0*/  IMAD.MOV.U32 R28, RZ, RZ, 0x1 ;  /* 0x00000001ff1c7424 */ /* 0x000fe200078e00ff */
[----:B------:R-:W-:Y:S01]  /*39b0*/  USHF.R.U32.HI UR27, URZ, 0x4, UR27 ;  /* 0x00000004ff1b7899 */ /* 0x000fe2000801161b */
[----:B------:R-:W3:Y:S01]  /*39c0*/  S2UR UR18, SR_CgaCtaId ;  /* 0x00000000001279c3 */ /* 0x000ee20000008800 */
[----:B------:R-:W-:Y:S01]  /*39d0*/  UMOV UR29, 0x1 ;  /* 0x00000001001d7882 */ /* 0x000fe20000000000 */
[----:B------:R-:W-:Y:S01]  /*39e0*/  UISETP.NE.AND UP1, UPT, UR60, URZ, UPT ;  /* 0x000000ff3c00728c */ /* 0x000fe2000bf25270 */
[----:B------:R-:W-:Y:S01]  /*39f0*/  MOV R14, RZ ;  /* 0x000000ff000e7202 */ /* 0x000fe20000000f00 */
[----:B------:R-:W-:Y:S01]  /*3a00*/  UISETP.NE.AND UP2, UPT, UR59, URZ, UPT ;  /* 0x000000ff3b00728c */ /* 0x000fe2000bf45270 */
[----:B-1----:R-:W-:Y:S01]  /*3a10*/  CS2R R6, SRZ ;  /* 0x0000000000067805 */ /* 0x002fe2000001ff00 */
[----:B------:R-:W-:Y:S01]  /*3a20*/  UIMAD UR25, UR39, UR38, URZ ;  /* 0x00000026271972a4 */ /* 0x000fe2000f8e02ff */
[----:B------:R-:W-:Y:S01]  /*3a30*/  IMAD.MOV.U32 R27, RZ, RZ, 0x1 ;  /* 0x00000001ff1b7424 */ /* 0x000fe200078e00ff */
[----:B------:R-:W1:Y:S01]  /*3a40*/  S2UR UR16, SR_CgaCtaId ;  /* 0x00000000001079c3 */ /* 0x000e620000008800 */
[----:B------:R-:W-:Y:S01]  /*3a50*/  ULOP3.LUT UR28, UR28, 0x3fd8, URZ, 0xc0, !UPT ;  /* 0x00003fd81c1c7892 */ /* 0x000fe2000f8ec0ff */
[----:B------:R-:W-:Y:S01]  /*3a60*/  MOV R4, RZ ;  /* 0x000000ff00047202 */ /* 0x000fe20000000f00 */
[----:B------:R-:W-:Y:S01]  /*3a70*/  USEL UR33, UR26, 0x3, !UP0 ;  /* 0x000000031a217887 */ /* 0x000fe2000c000000 */
[----:B------:R-:W-:Y:S01]  /*3a80*/  IMAD.MOV.U32 R22, RZ, RZ, RZ ;  /* 0x000000ffff167224 */ /* 0x000fe200078e00ff */
[----:B------:R-:W-:Y:S01]  /*3a90*/  ULOP3.LUT UR27, UR27, 0x3fd8, URZ, 0xc0, !UPT ;  /* 0x00003fd81b1b7892 */ /* 0x000fe2000f8ec0ff */
[----:B------:R-:W-:Y:S01]  /*3aa0*/  MOV R20, RZ ;  /* 0x000000ff00147202 */ /* 0x000fe20000000f00 */
[----:B------:R-:W-:Y:S01]  /*3ab0*/  UMOV UR24, 0x400 ;  /* 0x0000040000187882 */ /* 0x000fe20000000000 */
[----:B------:R-:W4:Y:S01]  /*3ac0*/  S2UR UR15, SR_CgaCtaId ;  /* 0x00000000000f79c3 */ /* 0x000f220000008800 */
[----:B------:R-:W-:-:S02]  /*3ad0*/  USEL UR21, URZ, 0x4000, UP1 ;  /* 0x00004000ff157887 */ /* 0x000fc40008800000 */
[----:B------:R-:W-:Y:S02]  /*3ae0*/  USEL UR19, URZ, 0x4000, UP1 ;  /* 0x00004000ff137887 */ /* 0x000fe40008800000 */
[----:B------:R-:W-:Y:S02]  /*3af0*/  USEL UR32, URZ, 0x4000, UP2 ;  /* 0x00004000ff207887 */ /* 0x000fe40009000000 */
[----:B------:R-:W-:Y:S01]  /*3b00*/  USEL UR22, URZ, 0x4000, UP2 ;  /* 0x00004000ff167887 */ /* 0x000fe20009000000 */
[----:B------:R-:W1:Y:S01]  /*3b10*/  S2UR UR14, SR_CgaCtaId ;  /* 0x00000000000e79c3 */ /* 0x000e620000008800 */
[----:B------:R-:W-:Y:S02]  /*3b20*/  USEL UR20, URZ, 0x4000, UP2 ;  /* 0x00004000ff147887 */ /* 0x000fe40009000000 */
[----:B------:R-:W-:Y:S02]  /*3b30*/  UISETP.NE.AND UP1, UPT, UR51, URZ, UPT ;  /* 0x000000ff3300728c */ /* 0x000fe4000bf25270 */
[----:B------:R-:W-:-:S02]  /*3b40*/  UIMAD UR25, UR25, UR31, URZ ;  /* 0x0000001f191972a4 */ /* 0x000fc4000f8e02ff */
[----:B0-----:R-:W-:Y:S01]  /*3b50*/  ULEA UR17, UR23, UR24, 0x18 ;  /* 0x0000001817117291 */ /* 0x001fe2000f8ec0ff */
[----:B------:R-:W0:Y:S01]  /*3b60*/  S2UR UR13, SR_CgaCtaId ;  /* 0x00000000000d79c3 */ /* 0x000e220000008800 */
[----:B------:R-:W-:Y:S02]  /*3b70*/  ULOP3.LUT UR28, UR28, 0x10000, URZ, 0xfc, !UPT ;  /* 0x000100001c1c7892 */ /* 0x000fe4000f8efcff */
[----:B------:R-:W-:Y:S02]  /*3b80*/  UIADD3 UR33, UPT, UPT, UR33, -0x2, URZ ;  /* 0xfffffffe21217890 */ /* 0x000fe4000fffe0ff */
[----:B------:R-:W-:-:S03]  /*3b90*/  ULOP3.LUT UR27, UR27, 0x10000, URZ, 0xfc, !UPT ;  /* 0x000100001b1b7892 */ /* 0x000fc6000f8efcff */
[----:B------:R-:W0:Y:S01]  /*3ba0*/  S2UR UR12, SR_CgaCtaId ;  /* 0x00000000000c79c3 */ /* 0x000e220000008800 */
[C---:B--2---:R-:W-:Y:S02]  /*3bb0*/  LEA.HI R0, R2.reuse, R2, RZ, 0x1 ;  /* 0x0000000202007211 */ /* 0x044fe400078f08ff */
[----:B------:R-:W-:Y:S02]  /*3bc0*/  R2UR UR56, R2 ;  /* 0x00000000023872ca */ /* 0x000fe400000e0000 */
[----:B------:R-:W-:-:S13]  /*3bd0*/  R2UR UR4, R0 ;  /* 0x00000000000472ca */ /* 0x000fda00000e0000 */
[----:B------:R-:W-:-:S04]  /*3be0*/  ULOP3.LUT UR4, UR4, 0xfffffffe, URZ, 0xc0, !UPT ;  /* 0xfffffffe04047892 */ /* 0x000fc8000f8ec0ff */
[----:B------:R-:W-:-:S04]  /*3bf0*/  UIADD3 UR56, UPT, UPT, -UR4, UR56, URZ ;  /* 0x0000003804387290 */ /* 0x000fc8000fffe1ff */
[----:B------:R-:W-:Y:S02]  /*3c00*/  ULOP3.LUT UR5, UR56, 0x1, URZ, 0x3c, !UPT ;  /* 0x0000000138057892 */ /* 0x000fe4000f8e3cff */
[----:B------:R-:W-:Y:S02]  /*3c10*/  USHF.L.U32 UR4, UR29, UR56, URZ ;  /* 0x000000381d047299 */ /* 0x000fe400080006ff */
[----:B------:R-:W-:-:S04]  /*3c20*/  USHF.L.U32 UR29, UR29, UR5, URZ ;  /* 0x000000051d1d7299 */ /* 0x000fc800080006ff */
[----:B01-34-:R-:W-:-:S12]  /*3c30*/  ULOP3.LUT UR29, UR29, UR4, URZ, 0xfc, !UPT ;  /* 0x000000041d1d7292 */ /* 0x01bfd8000f8efcff */
.L_x_111:
[----:B------:R-:W-:-:S09]  /*3c40*/  UISETP.GE.AND UP0, UPT, UR26, 0x2, UPT ;  /* 0x000000021a00788c */ /* 0x000fd2000bf06270 */
[----:B0123--:R-:W-:Y:S05]  /*3c50*/  BRA.U !UP0, `(.L_x_49) ;  /* 0x0000003108887547 */ /* 0x00ffea000b800000 */
[----:B------:R-:W-:Y:S01]  /*3c60*/  UISETP.NE.AND UP0, UPT, UR56, URZ, UPT ;  /* 0x000000ff3800728c */ /* 0x000fe2000bf05270 */
[----:B------:R-:W-:Y:S02]  /*3c70*/  PLOP3.LUT P6, PT, PT, PT, PT, 0x8, 0x80 ;  /* 0x000000000080781c */ /* 0x000fe40003fce170 */
[----:B------:R-:W-:-:S06]  /*3c80*/  MOV R21, R20 ;  /* 0x0000001400157202 */ /* 0x000fcc0000000f00 */
[----:B------:R-:W-:Y:S05]  /*3c90*/  BRA.U UP0, `(.L_x_50) ;  /* 0x0000000900947547 */ /* 0x000fea000b800000 */
[----:B------:R-:W-:Y:S01]  /*3ca0*/  IMAD.U32 R0, RZ, RZ, UR18 ;  /* 0x00000012ff007e24 */ /* 0x000fe2000f8e00ff */
[----:B------:R-:W-:Y:S01]  /*3cb0*/  MOV R9, 0x400 ;  /* 0x0000040000097802 */ /* 0x000fe20000000f00 */
[----:B------:R-:W-:Y:S03]  /*3cc0*/  BSSY B0, `(.L_x_51) ;  /* 0x0000007000007945 */ /* 0x000fe60003800000 */
[----:B------:R-:W-:Y:S01]  /*3cd0*/  LEA R9, R0, R9, 0x18 ;  /* 0x0000000900097211 */ /* 0x000fe200078ec0ff */
[----:B------:R0:W-:Y:S04]  /*3ce0*/  STL [R1+0x4], R0 ;  /* 0x0000040001007387 */ /* 0x0001e80000100800 */
[----:B------:R-:W-:Y:S01]  /*3cf0*/  IMAD R17, R4, 0x8, R9 ;  /* 0x0000000804117824 */ /* 0x000fe200078e0209 */
[----:B0-----:R-:W-:-:S04]  /*3d00*/  SHF.L.U32 R0, R27, 0x1f, RZ ;  /* 0x0000001f1b007819 */ /* 0x001fc800000006ff */
[----:B------:R-:W0:Y:S02]  /*3d10*/  SYNCS.PHASECHK.TRANS64.TRYWAIT P0, [R17+URZ+0x70], R0 ;  /* 0x00007000110075a7 */ /* 0x000e2400080011ff */
[----:B0-----:R-:W-:Y:S05]  /*3d20*/  @!P0 BRA `(.L_x_52) ;  /* 0x000000d4003c8947 */ /* 0x001fea0003800000 */
.L_x_192:
[----:B------:R-:W-:Y:S05]  /*3d30*/  BSYNC B0 ;  /* 0x0000000000007941 */ /* 0x000fea0003800000 */
.L_x_51:
[----:B------:R-:W-:Y:S02]  /*3d40*/  IMAD.MOV.U32 R15, RZ, RZ, 0x10202490 ;  /* 0x10202490ff0f7424 */ /* 0x000fe400078e00ff */
[----:B------:R-:W-:Y:S01]  /*3d50*/  HFMA2 R5, -RZ, RZ, 0, 0 ;  /* 0x00000000ff057431 */ /* 0x000fe200000001ff */
[----:B------:R-:W-:Y:S01]  /*3d60*/  BSSY B1, `(.L_x_53) ;  /* 0x000008e000017945 */ /* 0x000fe20003800000 */
[----:B------:R-:W-:Y:S01]  /*3d70*/  PLOP3.LUT P1, PT, PT, PT, PT, 0x8, 0x80 ;  /* 0x000000000080781c */ /* 0x000fe20003f2e170 */
[C---:B------:R-:W-:Y:S01]  /*3d80*/  VIADD R16, R4.reuse, 0x1 ;  /* 0x0000000104107836 */ /* 0x040fe20000000000 */
[----:B------:R-:W-:Y:S01]  /*3d90*/  SEL R15, R15, 0x10200490, !P2 ;  /* 0x102004900f0f7807 */ /* 0x000fe20005000000 */
[----:B------:R-:W-:Y:S01]  /*3da0*/  IMAD.MOV.U32 R21, RZ, RZ, R20 ;  /* 0x000000ffff157224 */ /* 0x000fe200078e0014 */
[----:B------:R-:W-:Y:S02]  /*3db0*/  PLOP3.LUT P0, PT, PT, PT, PT, 0x80, 0x8 ;  /* 0x000000000008781c */ /* 0x000fe40003f0f070 */
[----:B------:R-:W-:Y:S01]  /*3dc0*/  SHF.L.U32 R0, R4, 0x7, RZ ;  /* 0x0000000704007819 */ /* 0x000fe200000006ff */
[----:B------:R-:W-:-:S10]  /*3dd0*/  VIADD R15, R15, UR32 ;  /* 0x000000200f0f7c36 */ /* 0x000fd40008000000 */
.L_x_58:
[----:B------:R-:W-:Y:S01]  /*3de0*/  IMAD R4, R21, 0x8, R9 ;  /* 0x0000000815047824 */ /* 0x000fe200078e0209 */
[----:B------:R-:W-:Y:S01]  /*3df0*/  BSSY B0, `(.L_x_54) ;  /* 0x0000006000007945 */ /* 0x000fe20003800000 */
[----:B0-----:R-:W-:Y:S01]  /*3e00*/  IMAD.U32 R3, R22, -0x80000000, RZ ;  /* 0x8000000016037824 */ /* 0x001fe200078e00ff */
[----:B------:R-:W-:Y:S02]  /*3e10*/  LEA R8, R7, R9, 0x3 ;  /* 0x0000000907087211 */ /* 0x000fe400078e18ff */
[----:B------:R-:W-:Y:S01]  /*3e20*/  SHF.L.U32 R2, R6, 0x1f, RZ ;  /* 0x0000001f06027819 */ /* 0x000fe200000006ff */
[----:B------:R-:W0:Y:S02]  /*3e30*/  SYNCS.PHASECHK.TRANS64.TRYWAIT P4, [R4+URZ], R3 ;  /* 0x00000003040075a7 */ /* 0x000e2400080811ff */
[----:B01----:R-:W-:Y:S05]  /*3e40*/  @!P4 BRA `(.L_x_55) ;  /* 0x000000d40010c947 */ /* 0x003fea0003800000 */
.L_x_194:
[----:B------:R-:W-:Y:S05]  /*3e50*/  BSYNC B0 ;  /* 0x0000000000007941 */ /* 0x000fea0003800000 */
.L_x_54:
[----:B------:R-:W1:Y:S01]  /*3e60*/  SYNCS.PHASECHK.TRANS64.TRYWAIT P4, [R8+URZ+0x20], R2 ;  /* 0x00002002080075a7 */ /* 0x000e6200080811ff */
[----:B------:R-:W-:Y:S04]  /*3e70*/  BSSY B0, `(.L_x_56) ;  /* 0x0000002000007945 */ /* 0x000fe80003800000 */
[----:B-1----:R-:W-:Y:S05]  /*3e80*/  @!P4 BRA `(.L_x_57) ;  /* 0x000000d4001cc947 */ /* 0x002fea0003800000 */
.L_x_196:
[----:B------:R-:W-:Y:S05]  /*3e90*/  BSYNC B0 ;  /* 0x0000000000007941 */ /* 0x000fea0003800000 */
.L_x_56:
[----:B0-----:R-:W-:Y:S02]  /*3ea0*/  LEA R4, R7, UR28, 0xa ;  /* 0x0000001c07047c11 */ /* 0x001fe4000f8e50ff */
[----:B------:R-:W-:Y:S02]  /*3eb0*/  ELECT P4, URZ, PT ;  /* 0x0000000000ff782f */ /* 0x000fe40003880000 */
[----:B------:R-:W-:Y:S01]  /*3ec0*/  R2UR UR5, R15 ;  /* 0x000000000f0572ca */ /* 0x000fe200000e0000 */
[----:B------:R-:W-:Y:S10]  /*3ed0*/  VIADD R2, R5, UR27 ;  /* 0x0000001b05027c36 */ /* 0x000ff40008000000 */
[----:B------:R-:W-:Y:S01]  /*3ee0*/  @P4 R2UR.BROADCAST UR42, R4 ;  /* 0x00000000042a42ca */ /* 0x000fe200008e0000 */
[----:B------:R-:W-:Y:S01]  /*3ef0*/  UMOV UR4, URZ ;  /* 0x000000ff00047c82 */ /* 0x000fe20008000000 */
[----:B------:R-:W-:Y:S01]  /*3f00*/  @P4 R2UR.BROADCAST UR8, R0 ;  /* 0x00000000000842ca */ /* 0x000fe200008e0000 */
[----:B------:R-:W-:Y:S01]  /*3f10*/  VIADD R21, R21, 0x1 ;  /* 0x0000000115157836 */ /* 0x000fe20000000000 */
[----:B------:R-:W-:Y:S01]  /*3f20*/  @P4 R2UR.BROADCAST UR10, R2 ;  /* 0x00000000020a42ca */ /* 0x000fe200008e0000 */
[----:B------:R-:W-:Y:S02]  /*3f30*/  VIADD R7, R7, 0x1 ;  /* 0x0000000107077836 */ /* 0x000fe40000000000 */
[----:B------:R-:W-:Y:S01]  /*3f40*/  @P4 IMAD.MOV.U32 R5, RZ, RZ, 0x40004040 ;  /* 0x40004040ff054424 */ /* 0x000fe200078e00ff */
[----:B------:R-:W-:Y:S01]  /*3f50*/  @P4 VOTEU.ANY UP0, P1 ;  /* 0x0000000000ff4886 */ /* 0x000fe20000800100 */
[----:B-1----:R-:W-:Y:S01]  /*3f60*/  @P4 IMAD.MOV.U32 R3, RZ, RZ, 0x40004040 ;  /* 0x40004040ff034424 */ /* 0x002fe200078e00ff */
[----:B------:R-:W-:Y:S11]  /*3f70*/  ELECT P1, URZ, PT ;  /* 0x0000000000ff782f */ /* 0x000ff60003820000 */
[----:B------:R-:W-:Y:S02]  /*3f80*/  @!UPT UIADD3 URZ, UPT, UPT, URZ, URZ, URZ ;  /* 0x000000fffffff290 */ /* 0x000fe4000fffe0ff */
[----:B------:R-:W-:Y:S02]  /*3f90*/  @P1 R2UR.BROADCAST UR34, R0 ;  /* 0x00000000002212ca */ /* 0x000fe400008e0000 */
[----:B------:R-:W-:Y:S02]  /*3fa0*/  @P4 R2UR.BROADCAST UR43, R5 ;  /* 0x00000000052b42ca */ /* 0x000fe400008e0000 */
[----:B------:R-:W-:Y:S02]  /*3fb0*/  @P4 R2UR.BROADCAST UR11, R3 ;  /* 0x00000000030b42ca */ /* 0x000fe400008e0000 */
[----:B------:R-:W-:Y:S02]  /*3fc0*/  PLOP3.LUT P4, PT, P0, PT, PT, 0x80, 0x8 ;  /* 0x000000000008781c */ /* 0x000fe4000078f070 */
[C---:B------:R-:W-:Y:S04]  /*3fd0*/  ISETP.NE.AND P0, PT, R7.reuse, 0x4, PT ;  /* 0x000000040700780c */ /* 0x040fe80003f05270 */
[----:B------:R-:W-:Y:S01]  /*3fe0*/  SEL R7, R7, RZ, P0 ;  /* 0x000000ff07077207 */ /* 0x000fe20000000000 */
[----:B------:R-:W-:Y:S02]  /*3ff0*/  @P1 VIADD R12, R4, 0x2 ;  /* 0x00000002040c1836 */ /* 0x000fe40000000000 */
[----:B------:R-:W-:Y:S02]  /*4000*/  @P1 VIADD R10, R2, 0x2 ;  /* 0x00000002020a1836 */ /* 0x000fe40000000000 */
[----:B------:R0:W-:Y:S01]  /*4010*/  UTCHMMA.2CTA gdesc[UR10], gdesc[UR42], tmem[UR8], tmem[UR4], idesc[UR5], UP0 ;  /* 0x00ff042a0a0075ea */ /* 0x0001e20008200008 */
[----:B------:R-:W-:Y:S01]  /*4020*/  @P1 R2UR.BROADCAST UR40, R12 ;  /* 0x000000000c2812ca */ /* 0x000fe200008e0000 */
[----:B------:R-:W-:Y:S01]  /*4030*/  @P1 IMAD.MOV.U32 R13, RZ, RZ, 0x40004040 ;  /* 0x40004040ff0d1424 */ /* 0x000fe200078e00ff */
[----:B------:R-:W-:Y:S01]  /*4040*/  @P1 R2UR.BROADCAST UR36, R10 ;  /* 0x000000000a2412ca */ /* 0x000fe200008e0000 */
[----:B------:R-:W-:Y:S03]  /*4050*/  @P1 IMAD.MOV.U32 R11, RZ, RZ, 0x40004040 ;  /* 0x40004040ff0b1424 */ /* 0x000fe600078e00ff */
[----:B------:R-:W-:Y:S02]  /*4060*/  @P1 R2UR.BROADCAST UR41, R13 ;  /* 0x000000000d2912ca */ /* 0x000fe400008e0000 */
[----:B------:R-:W-:Y:S02]  /*4070*/  @P1 R2UR.BROADCAST UR37, R11 ;  /* 0x000000000b2512ca */ /* 0x000fe400008e0000 */
[----:B------:R-:W-:Y:S11]  /*4080*/  ELECT P1, URZ, PT ;  /* 0x0000000000ff782f */ /* 0x000ff60003820000 */
[----:B------:R-:W-:Y:S02]  /*4090*/  @!UPT UIADD3 URZ, UPT, UPT, URZ, URZ, URZ ;  /* 0x000000fffffff290 */ /* 0x000fe4000fffe0ff */
[----:B------:R-:W-:Y:S01]  /*40a0*/  @P1 VIADD R12, R4, 0x4 ;  /* 0x00000004040c1836 */ /* 0x000fe20000000000 */
[----:B0-----:R-:W-:Y:S01]  /*40b0*/  @P1 R2UR.BROADCAST UR4, R0 ;  /* 0x00000000000412ca */ /* 0x001fe200008e0000 */
[----:B------:R-:W-:Y:S01]  /*40c0*/  UMOV UR42, URZ ;  /* 0x000000ff002a7c82 */ /* 0x000fe20008000000 */
[----:B------:R-:W-:Y:S02]  /*40d0*/  UMOV UR43, UR5 ;  /* 0x00000005002b7c82 */ /* 0x000fe40008000000 */
[----:B------:R-:W-:Y:S01]  /*40e0*/  @P1 R2UR.BROADCAST UR10, R12 ;  /* 0x000000000c0a12ca */ /* 0x000fe200008e0000 */
[----:B------:R0:W-:Y:S01]  /*40f0*/  UTCHMMA.2CTA gdesc[UR36], gdesc[UR40], tmem[UR34], tmem[UR42], idesc[UR43], UPT ;  /* 0x00ff2a28240075ea */ /* 0x0001e2000ba00022 */
[----:B------:R-:W-:Y:S02]  /*4100*/  @P1 VIADD R10, R2, 0x4 ;  /* 0x00000004020a1836 */ /* 0x000fe40000000000 */
[----:B------:R-:W-:Y:S02]  /*4110*/  @P1 IMAD.MOV.U32 R13, RZ, RZ, 0x40004040 ;  /* 0x40004040ff0d1424 */ /* 0x000fe400078e00ff */
[----:B------:R-:W-:Y:S01]  /*4120*/  @P1 IMAD.MOV.U32 R11, RZ, RZ, 0x40004040 ;  /* 0x40004040ff0b1424 */ /* 0x000fe200078e00ff */
[----:B------:R-:W-:Y:S02]  /*4130*/  @P1 R2UR.BROADCAST UR8, R10 ;  /* 0x000000000a0812ca */ /* 0x000fe400008e0000 */
[----:B------:R-:W-:Y:S02]  /*4140*/  @P1 R2UR.BROADCAST UR11, R13 ;  /* 0x000000000d0b12ca */ /* 0x000fe400008e0000 */
[----:B------:R-:W-:Y:S02]  /*4150*/  @P1 R2UR.BROADCAST UR9, R11 ;  /* 0x000000000b0912ca */ /* 0x000fe400008e0000 */
[----:B------:R-:W-:Y:S11]  /*4160*/  ELECT P1, URZ, PT ;  /* 0x0000000000ff782f */ /* 0x000ff60003820000 */
[----:B------:R1:W-:Y:S02]  /*4170*/  UTCHMMA.2CTA gdesc[UR8], gdesc[UR10], tmem[UR4], tmem[UR42], idesc[UR43], UPT ;  /* 0x00ff2a0a080075ea */ /* 0x0003e4000ba00004 */
[----:B------:R-:W-:Y:S01]  /*4180*/  @P1 VIADD R12, R4, 0x6 ;  /* 0x00000006040c1836 */ /* 0x000fe20000000000 */
[----:B0-----:R-:W-:Y:S01]  /*4190*/  @P1 R2UR.BROADCAST UR34, R0 ;  /* 0x00000000002212ca */ /* 0x001fe200008e0000 */
[----:B------:R-:W-:Y:S02]  /*41a0*/  @P1 VIADD R10, R2, 0x6 ;  /* 0x00000006020a1836 */ /* 0x000fe40000000000 */
[----:B------:R-:W-:Y:S01]  /*41b0*/  @P1 IMAD.MOV.U32 R13, RZ, RZ, 0x40004040 ;  /* 0x40004040ff0d1424 */ /* 0x000fe200078e00ff */
[----:B------:R-:W-:Y:S01]  /*41c0*/  @P1 R2UR.BROADCAST UR40, R12 ;  /* 0x000000000c2812ca */ /* 0x000fe200008e0000 */
[----:B------:R-:W-:Y:S01]  /*41d0*/  @P1 IMAD.MOV.U32 R11, RZ, RZ, 0x40004040 ;  /* 0x40004040ff0b1424 */ /* 0x000fe200078e00ff */
[----:B------:R-:W-:Y:S02]  /*41e0*/  @P1 R2UR.BROADCAST UR36, R10 ;  /* 0x000000000a2412ca */ /* 0x000fe400008e0000 */
[----:B------:R-:W-:Y:S02]  /*41f0*/  @P1 R2UR.BROADCAST UR41, R13 ;  /* 0x000000000d2912ca */ /* 0x000fe400008e0000 */
[----:B------:R-:W-:Y:S02]  /*4200*/  @P1 R2UR.BROADCAST UR37, R11 ;  /* 0x000000000b2512ca */ /* 0x000fe400008e0000 */
[----:B------:R-:W-:Y:S11]  /*4210*/  ELECT P1, URZ, PT ;  /* 0x0000000000ff782f */ /* 0x000ff60003820000 */
[----:B------:R-:W-:Y:S02]  /*4220*/  @!UPT UIADD3 URZ, UPT, UPT, URZ, URZ, URZ ;  /* 0x000000fffffff290 */ /* 0x000fe4000fffe0ff */
[----:B-1----:R-:W-:Y:S01]  /*4230*/  @P1 R2UR.BROADCAST UR4, R0 ;  /* 0x00000000000412ca */ /* 0x002fe200008e0000 */
[----:B------:R0:W-:Y:S01]  /*4240*/  UTCHMMA.2CTA gdesc[UR36], gdesc[UR40], tmem[UR34], tmem[UR42], idesc[UR43], UPT ;  /* 0x00ff2a28240075ea */ /* 0x0001e2000ba00022 */
[----:B------:R-:W-:Y:S02]  /*4250*/  @P1 VIADD R12, R4, 0x200 ;  /* 0x00000200040c1836 */ /* 0x000fe40000000000 */
        /* <DEDUP_REMOVED lines=9> */
[----:B0-----:R-:W-:Y:S01]  /*42f0*/  @P1 R2UR.BROADCAST UR34, R0 ;  /* 0x00000000002212ca */ /* 0x001fe200008e0000 */
[----:B------:R-:W-:Y:S01]  /*4300*/  @P1 VIADD R12, R4, 0x202 ;  /* 0x00000202040c1836 */ /* 0x000fe20000000000 */
[----:B------:R0:W-:Y:S01]  /*4310*/  UTCHMMA.2CTA gdesc[UR8], gdesc[UR10], tmem[UR4], tmem[UR42], idesc[UR43], UPT ;  /* 0x00ff2a0a080075ea */ /* 0x0001e2000ba00004 */
        /* <DEDUP_REMOVED lines=15> */
[----:B------:R-:W-:Y:S01]  /*4410*/  @P1 R2UR.BROADCAST UR8, R10 ;  /* 0x000000000a0812ca */ /* 0x000fe200008e0000 */
[----:B------:R-:W-:Y:S01]  /*4420*/  VIADD R4, R4, 0x206 ;  /* 0x0000020604047836 */ /* 0x000fe20000000000 */
[----:B------:R-:W-:Y:S01]  /*4430*/  @P1 R2UR.BROADCAST UR11, R13 ;  /* 0x000000000d0b12ca */ /* 0x000fe200008e0000 */
[----:B------:R-:W-:Y:S01]  /*4440*/  VIADD R2, R2, 0x406 ;  /* 0x0000040602027836 */ /* 0x000fe20000000000 */
[----:B------:R-:W-:Y:S02]  /*4450*/  @P1 R2UR.BROADCAST UR9, R11 ;  /* 0x000000000b0912ca */ /* 0x000fe400008e0000 */
[----:B------:R-:W-:Y:S11]  /*4460*/  ELECT P1, URZ, PT ;  /* 0x0000000000ff782f */ /* 0x000ff60003820000 */
[----:B------:R-:W-:Y:S02]  /*4470*/  @!UPT UIADD3 URZ, UPT, UPT, URZ, URZ, URZ ;  /* 0x000000fffffff290 */ /* 0x000fe4000fffe0ff */
[----:B-1----:R-:W-:Y:S01]  /*4480*/  @P1 R2UR.BROADCAST UR36, R4 ;  /* 0x00000000042412ca */ /* 0x002fe200008e0000 */
[----:B------:R-:W-:Y:S01]  /*4490*/  UMOV UR40, URZ ;  /* 0x000000ff00287c82 */ /* 0x000fe20008000000 */
[----:B------:R-:W-:Y:S01]  /*44a0*/  @P1 R2UR.BROADCAST UR34, R2 ;  /* 0x00000000022212ca */ /* 0x000fe200008e0000 */
[----:B------:R-:W-:Y:S01]  /*44b0*/  UMOV UR41, UR5 ;  /* 0x0000000500297c82 */ /* 0x000fe20008000000 */
[----:B------:R-:W-:Y:S01]  /*44c0*/  SEL R2, RZ, 0x1, P0 ;  /* 0x00000001ff027807 */ /* 0x000fe20000000000 */
[----:B------:R0:W-:Y:S01]  /*44d0*/  UTCHMMA.2CTA gdesc[UR8], gdesc[UR10], tmem[UR4], tmem[UR40], idesc[UR41], UPT ;  /* 0x00ff280a080075ea */ /* 0x0001e2000ba00004 */
[----:B------:R-:W-:Y:S01]  /*44e0*/  PLOP3.LUT P0, PT, PT, PT, PT, 0x8, 0x80 ;  /* 0x000000000080781c */ /* 0x000fe20003f0e170 */
[----:B------:R-:W-:Y:S01]  /*44f0*/  @P1 IMAD.MOV.U32 R5, RZ, RZ, 0x40004040 ;  /* 0x40004040ff051424 */ /* 0x000fe200078e00ff */
[----:B------:R-:W-:Y:S01]  /*4500*/  LOP3.LUT R6, R6, R2, RZ, 0x3c, !PT ;  /* 0x0000000206067212 */ /* 0x000fe200078e3cff */
[----:B------:R-:W-:Y:S03]  /*4510*/  @P1 IMAD.MOV.U32 R3, RZ, RZ, 0x40004040 ;  /* 0x40004040ff031424 */ /* 0x000fe600078e00ff */
[----:B------:R-:W-:Y:S01]  /*4520*/  @P1 R2UR.BROADCAST UR37, R5 ;  /* 0x00000000052512ca */ /* 0x000fe200008e0000 */
[----:B------:R-:W-:Y:S01]  /*4530*/  IMAD.MOV.U32 R5, RZ, RZ, 0x800 ;  /* 0x00000800ff057424 */ /* 0x000fe200078e00ff */
[----:B------:R-:W-:Y:S01]  /*4540*/  @P1 R2UR.BROADCAST UR35, R3 ;  /* 0x00000000032312ca */ /* 0x000fe200008e0000 */
[----:B0-----:R-:W-:Y:S01]  /*4550*/  UMOV UR9, UR5 ;  /* 0x0000000500097c82 */ /* 0x001fe20008000000 */
[----:B------:R-:W-:Y:S02]  /*4560*/  @P1 R2UR.BROADCAST UR5, R0 ;  /* 0x00000000000512ca */ /* 0x000fe400008e0000 */
[----:B------:R-:W-:Y:S01]  /*4570*/  ELECT P1, URZ, PT ;  /* 0x0000000000ff782f */ /* 0x000fe20003820000 */
[----:B------:R-:W-:Y:S01]  /*4580*/  ULOP3.LUT UR10, UR29, 0xffff, URZ, 0xc0, !UPT ;  /* 0x0000ffff1d0a7892 */ /* 0x000fe2000f8ec0ff */
[----:B------:R-:W-:Y:S09]  /*4590*/  UMOV UR8, URZ ;  /* 0x000000ff00087c82 */ /* 0x000ff20008000000 */
[----:B------:R1:W-:Y:S02]  /*45a0*/  UTCHMMA.2CTA gdesc[UR34], gdesc[UR36], tmem[UR5], tmem[UR8], idesc[UR9], UPT ;  /* 0x00ff0824220075ea */ /* 0x0003e4000ba00005 */
[----:B------:R-:W-:Y:S05]  /*45b0*/  @P1 VIADD R8, R8, 0x40 ;  /* 0x0000004008081836 */ /* 0x000fea0000000000 */
[----:B------:R-:W-:Y:S02]  /*45c0*/  @P1 R2UR.BROADCAST UR4, R8 ;  /* 0x00000000080412ca */ /* 0x000fe400008e0000 */
[C---:B------:R-:W-:Y:S04]  /*45d0*/  ISETP.NE.AND P1, PT, R21.reuse, 0x2, PT ;  /* 0x000000021500780c */ /* 0x040fe80003f25270 */
[----:B------:R-:W-:Y:S02]  /*45e0*/  SEL R3, RZ, 0x1, P1 ;  /* 0x00000001ff037807 */ /* 0x000fe40000800000 */
[----:B------:R-:W-:Y:S02]  /*45f0*/  SEL R21, R21, RZ, P1 ;  /* 0x000000ff15157207 */ /* 0x000fe40000800000 */
[----:B------:R-:W-:Y:S02]  /*4600*/  PLOP3.LUT P1, PT, PT, PT, PT, 0x80, 0x8 ;  /* 0x000000000008781c */ /* 0x000fe40003f2f070 */
[----:B------:R-:W-:Y:S01]  /*4610*/  LOP3.LUT R22, R22, R3, RZ, 0x3c, !PT ;  /* 0x0000000316167212 */ /* 0x000fe200078e3cff */
[----:B------:R1:W-:Y:S01]  /*4620*/  UTCBAR.2CTA.MULTICAST [UR4], URZ, UR10 ;  /* 0x000000ff040073e9 */ /* 0x0003e2000820080a */
[----:B------:R-:W-:Y:S09]  /*4630*/  @P4 BRA `(.L_x_58) ;  /* 0xfffffff400e84947 */ /* 0x000ff2000383ffff */
[----:B-1----:R-:W-:Y:S05]  /*4640*/  BSYNC B1 ;  /* 0x0000000000017941 */ /* 0x002fea0003800000 */
.L_x_53:
[----:B------:R-:W-:Y:S01]  /*4650*/  ELECT P0, URZ, PT ;  /* 0x0000000000ff782f */ /* 0x000fe20003800000 */
[----:B------:R-:W-:-:S12]  /*4660*/  UMOV UR5, 0x3 ;  /* 0x0000000300057882 */ /* 0x000fd80000000000 */
[----:B------:R-:W-:-:S05]  /*4670*/  @P0 VIADD R17, R17, 0x60 ;  /* 0x0000006011110836 */ /* 0x000fca0000000000 */
[----:B------:R-:W-:Y:S02]  /*4680*/  @P0 R2UR.BROADCAST UR4, R17 ;  /* 0x00000000110402ca */ /* 0x000fe400008e0000 */
[----:B------:R-:W-:-:S04]  /*4690*/  ISETP.NE.AND P0, PT, R16, 0x2, PT ;  /* 0x000000021000780c */ /* 0x000fc80003f05270 */
[----:B------:R-:W-:Y:S02]  /*46a0*/  SEL R0, RZ, 0x1, P0 ;  /* 0x00000001ff007807 */ /* 0x000fe40000000000 */
[----:B------:R-:W-:Y:S02]  /*46b0*/  SEL R4, R16, RZ, P0 ;  /* 0x000000ff10047207 */ /* 0x000fe40000000000 */
[----:B------:R-:W-:-:S03]  /*46c0*/  LOP3.LUT R27, R27, R0, RZ, 0x3c, !PT ;  /* 0x000000001b1b7212 */ /* 0x000fc600078e3cff */
[----:B------:R0:W-:Y:S01]  /*46d0*/  UTCBAR.2CTA.MULTICAST [UR4], URZ, UR5 ;  /* 0x000000ff040073e9 */ /* 0x0001e20008200805 */
[----:B------:R-:W-:Y:S02]  /*46e0*/  NOP ;  /* 0x0000000000007918 */ /* 0x000fe40000000000 */
.L_x_50:
[----:B------:R-:W-:-:S09]  /*46f0*/  UISETP.NE.AND UP0, UPT, UR26, 0x2, UPT ;  /* 0x000000021a00788c */ /* 0x000fd2000bf05270 */
[----:B------:R-:W-:Y:S05]  /*4700*/  BRA.U !UP0, `(.L_x_59) ;  /* 0x0000001108e87547 */ /* 0x000fea000b800000 */
[----:B------:R-:W-:Y:S01]  /*4710*/  HFMA2 R26, -RZ, RZ, 0, 5.9604644775390625e-08 ;  /* 0x00000001ff1a7431 */ /* 0x000fe200000001ff */
[----:B------:R-:W-:Y:S01]  /*4720*/  BSSY B2, `(.L_x_59) ;  /* 0x0000138000027945 */ /* 0x000fe20003800000 */
.L_x_75:
[----:B------:R-:W-:-:S09]  /*4730*/  UISETP.NE.AND UP0, UPT, UR56, URZ, UPT ;  /* 0x000000ff3800728c */ /* 0x000fd2000bf05270 */
[----:B-1----:R-:W-:Y:S05]  /*4740*/  BRA.U UP0, `(.L_x_60) ;  /* 0x0000001100c87547 */ /* 0x002fea000b800000 */
[----:B------:R-:W1:Y:S01]  /*4750*/  S2R R16, SR_CgaCtaId ;  /* 0x0000000000107919 */ /* 0x000e620000008800 */
[----:B------:R-:W-:Y:S01]  /*4760*/  MOV R0, 0x400 ;  /* 0x0000040000007802 */ /* 0x000fe20000000f00 */
[----:B------:R-:W-:Y:S03]  /*4770*/  BSSY B0, `(.L_x_61) ;  /* 0x0000006000007945 */ /* 0x000fe60003800000 */
[----:B-1----:R-:W-:Y:S01]  /*4780*/  LEA R16, R16, R0, 0x18 ;  /* 0x0000000010107211 */ /* 0x002fe200078ec0ff */
[----:B------:R-:W-:-:S04]  /*4790*/  IMAD.U32 R0, R27, -0x80000000, RZ ;  /* 0x800000001b007824 */ /* 0x000fc800078e00ff */
[----:B------:R-:W-:-:S04]  /*47a0*/  IMAD R15, R4, 0x8, R16 ;  /* 0x00000008040f7824 */ /* 0x000fc800078e0210 */
[----:B------:R-:W1:Y:S02]  /*47b0*/  SYNCS.PHASECHK.TRANS64.TRYWAIT P0, [R15+URZ+0x70], R0 ;  /* 0x000070000f0075a7 */ /* 0x000e6400080011ff */
[----:B-1----:R-:W-:Y:S05]  /*47c0*/  @!P0 BRA `(.L_x_62) ;  /* 0x000000c800e48947 */ /* 0x002fea0003800000 */
.L_x_198:
[----:B0-----:R-:W-:Y:S05]  /*47d0*/  BSYNC B0 ;  /* 0x0000000000007941 */ /* 0x001fea0003800000 */
.L_x_61:
[----:B------:R-:W-:Y:S01]  /*47e0*/  UISETP.NE.AND UP0, UPT, UR59, URZ, UPT ;  /* 0x000000ff3b00728c */ /* 0x000fe2000bf05270 */
[----:B------:R-:W-:Y:S02]  /*47f0*/  IMAD.MOV.U32 R9, RZ, RZ, 0x10202490 ;  /* 0x10202490ff097424 */ /* 0x000fe400078e00ff */
[----:B------:R-:W-:Y:S01]  /*4800*/  HFMA2 R5, -RZ, RZ, 0, 0 ;  /* 0x00000000ff057431 */ /* 0x000fe200000001ff */
[----:B------:R-:W-:Y:S01]  /*4810*/  BSSY B1, `(.L_x_63) ;  /* 0x0000083000017945 */ /* 0x000fe20003800000 */
[----:B------:R-:W-:Y:S01]  /*4820*/  USEL UR4, URZ, 0x4000, UP0 ;  /* 0x00004000ff047887 */ /* 0x000fe20008000000 */
[----:B------:R-:W-:Y:S01]  /*4830*/  PLOP3.LUT P5, PT, PT, PT, PT, 0x8, 0x80 ;  /* 0x000000000080781c */ /* 0x000fe20003fae170 */
[----:B------:R-:W-:Y:S01]  /*4840*/  VIADD R25, R4, 0x1 ;  /* 0x0000000104197836 */ /* 0x000fe20000000000 */
[----:B------:R-:W-:Y:S02]  /*4850*/  SEL R9, R9, 0x10200490, !P2 ;  /* 0x1020049009097807 */ /* 0x000fe40005000000 */
[----:B------:R-:W-:-:S02]  /*4860*/  PLOP3.LUT P4, PT, PT, PT, PT, 0x80, 0x8 ;  /* 0x000000000008781c */ /* 0x000fc40003f8f070 */
[----:B------:R-:W-:Y:S01]  /*4870*/  SHF.L.U32 R0, R4, 0x7, RZ ;  /* 0x0000000704007819 */ /* 0x000fe200000006ff */
[----:B------:R-:W-:Y:S02]  /*4880*/  VIADD R9, R9, UR4 ;  /* 0x0000000409097c36 */ /* 0x000fe40008000000 */
.L_x_66:
[----:B------:R-:W-:Y:S01]  /*4890*/  LEA R8, R7, R16, 0x3 ;  /* 0x0000001007087211 */ /* 0x000fe200078e18ff */
[----:B------:R-:W-:Y:S01]  /*48a0*/  BSSY B0, `(.L_x_64) ;  /* 0x0000004000007945 */ /* 0x000fe20003800000 */
[----:B------:R-:W-:Y:S04]  /*48b0*/  SHF.L.U32 R2, R6, 0x1f, RZ ;  /* 0x0000001f06027819 */ /* 0x000fe800000006ff */
[----:B0-----:R-:W0:Y:S02]  /*48c0*/  SYNCS.PHASECHK.TRANS64.TRYWAIT P0, [R8+URZ+0x20], R2 ;  /* 0x00002002080075a7 */ /* 0x001e2400080011ff */
[----:B0-----:R-:W-:Y:S05]  /*48d0*/  @!P0 BRA `(.L_x_65) ;  /* 0x000000c800bc8947 */ /* 0x001fea0003800000 */
.L_x_200:
[----:B------:R-:W-:Y:S05]  /*48e0*/  BSYNC B0 ;  /* 0x0000000000007941 */ /* 0x000fea0003800000 */
.L_x_64:
[----:B------:R-:W-:Y:S02]  /*48f0*/  LEA R4, R7, UR28, 0xa ;  /* 0x0000001c07047c11 */ /* 0x000fe4000f8e50ff */
[----:B------:R-:W-:Y:S02]  /*4900*/  ELECT P0, URZ, PT ;  /* 0x0000000000ff782f */ /* 0x000fe40003800000 */
[----:B------:R-:W-:Y:S01]  /*4910*/  R2UR UR5, R9 ;  /* 0x00000000090572ca */ /* 0x000fe200000e0000 */
[----:B------:R-:W-:Y:S10]  /*4920*/  VIADD R2, R5, UR27 ;  /* 0x0000001b05027c36 */ /* 0x000ff40008000000 */
[----:B------:R-:W-:Y:S01]  /*4930*/  @P0 R2UR.BROADCAST UR42, R4 ;  /* 0x00000000042a02ca */ /* 0x000fe200008e0000 */
[----:B------:R-:W-:Y:S01]  /*4940*/  UMOV UR4, URZ ;  /* 0x000000ff00047c82 */ /* 0x000fe20008000000 */
[----:B------:R-:W-:Y:S01]  /*4950*/  @P0 R2UR.BROADCAST UR8, R0 ;  /* 0x00000000000802ca */ /* 0x000fe200008e0000 */
[----:B------:R-:W-:Y:S01]  /*4960*/  VIADD R7, R7, 0x1 ;  /* 0x0000000107077836 */ /* 0x000fe20000000000 */
[----:B------:R-:W-:Y:S02]  /*4970*/  @P0 R2UR.BROADCAST UR10, R2 ;  /* 0x00000000020a02ca */ /* 0x000fe400008e0000 */
[----:B------:R-:W-:Y:S02]  /*4980*/  PLOP3.LUT P1, PT, P4, PT, PT, 0x80, 0x8 ;  /* 0x000000000008781c */ /* 0x000fe4000272f070 */
[----:B------:R-:W-:Y:S01]  /*4990*/  PLOP3.LUT P4, PT, PT, PT, PT, 0x8, 0x80 ;  /* 0x000000000080781c */ /* 0x000fe20003f8e170 */
[----:B------:R-:W-:Y:S01]  /*49a0*/  @P0 IMAD.MOV.U32 R5, RZ, RZ, 0x40004040 ;  /* 0x40004040ff050424 */ /* 0x000fe200078e00ff */
[----:B------:R-:W-:Y:S01]  /*49b0*/  @P0 VOTEU.ANY UP0, P5 ;  /* 0x0000000000ff0886 */ /* 0x000fe20002800100 */
[----:B------:R-:W-:Y:S01]  /*49c0*/  PLOP3.LUT P5, PT, PT, PT, PT, 0x80, 0x8 ;  /* 0x000000000008781c */ /* 0x000fe20003faf070 */
[----:B01----:R-:W-:Y:S02]  /*49d0*/  @P0 IMAD.MOV.U32 R3, RZ, RZ, 0x40004040 ;  /* 0x40004040ff030424 */ /* 0x003fe400078e00ff */
[----:B------:R-:W-:Y:S03]  /*49e0*/  @P0 R2UR.BROADCAST UR43, R5 ;  /* 0x00000000052b02ca */ /* 0x000fe600008e0000 */
[----:B------:R-:W-:Y:S02]  /*49f0*/  @P0 R2UR.BROADCAST UR11, R3 ;  /* 0x00000000030b02ca */ /* 0x000fe400008e0000 */
[----:B------:R-:W-:Y:S11]  /*4a00*/  ELECT P0, URZ, PT ;  /* 0x0000000000ff782f */ /* 0x000ff60003800000 */
[----:B------:R-:W-:Y:S02]  /*4a10*/  @!UPT UIADD3 URZ, UPT, UPT, URZ, URZ, URZ ;  /* 0x000000fffffff290 */ /* 0x000fe4000fffe0ff */
[----:B------:R-:W-:Y:S01]  /*4a20*/  @P0 R2UR.BROADCAST UR34, R0 ;  /* 0x00000000002202ca */ /* 0x000fe200008e0000 */
[----:B------:R0:W-:Y:S01]  /*4a30*/  UTCHMMA.2CTA gdesc[UR10], gdesc[UR42], tmem[UR8], tmem[UR4], idesc[UR5], UP0 ;  /* 0x00ff042a0a0075ea */ /* 0x0001e20008200008 */
        /* <DEDUP_REMOVED lines=11> */
[----:B------:R-:W-:Y:S01]  /*4af0*/  UMOV UR42, URZ ;  /* 0x000000ff002a7c82 */ /* 0x000fe20008000000 */
[----:B------:R-:W-:Y:S01]  /*4b00*/  UMOV UR43, UR5 ;  /* 0x00000005002b7c82 */ /* 0x000fe20008000000 */
        /* <DEDUP_REMOVED lines=63> */
[----:B------:R-:W-:Y:S01]  /*4f00*/  @P0 IMAD.MOV.U32 R5, RZ, RZ, 0x40004040 ;  /* 0x40004040ff050424 */ /* 0x000fe200078e00ff */
[----:B------:R0:W-:Y:S01]  /*4f10*/  UTCHMMA.2CTA gdesc[UR8], gdesc[UR10], tmem[UR4], tmem[UR40], idesc[UR41], UPT ;  /* 0x00ff280a080075ea */ /* 0x0001e2000ba00004 */
        /* <DEDUP_REMOVED lines=15> */
[----:B------:R-:W-:Y:S03]  /*5010*/  LOP3.LUT R6, R6, R2, RZ, 0x3c, !PT ;  /* 0x0000000206067212 */ /* 0x000fe600078e3cff */
[----:B------:R0:W-:Y:S01]  /*5020*/  UTCBAR.2CTA.MULTICAST [UR4], URZ, UR10 ;  /* 0x000000ff040073e9 */ /* 0x0001e2000820080a */
[----:B------:R-:W-:Y:S05]  /*5030*/  @P1 BRA `(.L_x_66) ;  /* 0xfffffff800141947 */ /* 0x000fea000383ffff */
[----:B0-----:R-:W-:Y:S05]  /*5040*/  BSYNC B1 ;  /* 0x0000000000017941 */ /* 0x001fea0003800000 */
.L_x_63:
[----:B------:R-:W0:Y:S01]  /*5050*/  S2UR UR8, SR_CgaCtaId ;  /* 0x00000000000879c3 */ /* 0x000e220000008800 */
[----:B------:R-:W-:Y:S02]  /*5060*/  ELECT P0, URZ, PT ;  /* 0x0000000000ff782f */ /* 0x000fe40003800000 */
[----:B------:R-:W-:Y:S01]  /*5070*/  MOV R11, 0x400 ;  /* 0x00000400000b7802 */ /* 0x000fe20000000f00 */
[----:B------:R-:W-:Y:S01]  /*5080*/  UMOV UR5, 0x3 ;  /* 0x0000000300057882 */ /* 0x000fe20000000000 */
[----:B------:R-:W-:Y:S09]  /*5090*/  BSSY B0, `(.L_x_67) ;  /* 0x000000b000007945 */ /* 0x000ff20003800000 */
[----:B------:R-:W-:-:S05]  /*50a0*/  @P0 VIADD R15, R15, 0x60 ;  /* 0x000000600f0f0836 */ /* 0x000fca0000000000 */
[----:B------:R-:W-:Y:S01]  /*50b0*/  @P0 R2UR.BROADCAST UR4, R15 ;  /* 0x000000000f0402ca */ /* 0x000fe200008e0000 */
[----:B0-----:R-:W-:-:S05]  /*50c0*/  IMAD.U32 R0, RZ, RZ, UR8 ;  /* 0x00000008ff007e24 */ /* 0x001fca000f8e00ff */
[----:B------:R-:W-:Y:S01]  /*50d0*/  LEA R11, R0, R11, 0x18 ;  /* 0x0000000b000b7211 */ /* 0x000fe200078ec0ff */
[----:B------:R0:W-:Y:S04]  /*50e0*/  STL [R1+0x4], R0 ;  /* 0x0000040001007387 */ /* 0x0001e80000100800 */
[----:B------:R-:W-:Y:S02]  /*50f0*/  IMAD R24, R14, 0x8, R11 ;  /* 0x000000080e187824 */ /* 0x000fe400078e020b */
[----:B------:R1:W-:Y:S01]  /*5100*/  UTCBAR.2CTA.MULTICAST [UR4], URZ, UR5 ;  /* 0x000000ff040073e9 */ /* 0x0003e20008200805 */
[----:B0-----:R-:W-:-:S04]  /*5110*/  IMAD.U32 R0, R29, -0x80000000, RZ ;  /* 0x800000001d007824 */ /* 0x001fc800078e00ff */
[----:B------:R-:W0:Y:S02]  /*5120*/  SYNCS.PHASECHK.TRANS64.TRYWAIT P0, [R24+URZ+0x80], R0 ;  /* 0x00008000180075a7 */ /* 0x000e2400080011ff */
[----:B01----:R-:W-:Y:S05]  /*5130*/  @!P0 BRA `(.L_x_68) ;  /* 0x000000c000bc8947 */ /* 0x003fea0003800000 */
.L_x_202:
[----:B------:R-:W-:Y:S05]  /*5140*/  BSYNC B0 ;  /* 0x0000000000007941 */ /* 0x000fea0003800000 */
.L_x_67:
[----:B------:R-:W-:Y:S01]  /*5150*/  SHF.L.U32 R0, R28, 0x1f, RZ ;  /* 0x0000001f1c007819 */ /* 0x000fe200000006ff */
[----:B------:R-:W-:Y:S03]  /*5160*/  BSSY B0, `(.L_x_69) ;  /* 0x0000003000007945 */ /* 0x000fe60003800000 */
[----:B------:R-:W1:Y:S02]  /*5170*/  SYNCS.PHASECHK.TRANS64.TRYWAIT P0, [R11+URZ+0xd8], R0 ;  /* 0x0000d8000b0075a7 */ /* 0x000e6400080011ff */
[----:B-1----:R-:W-:Y:S05]  /*5180*/  @!P0 BRA `(.L_x_70) ;  /* 0x000000c000c48947 */ /* 0x002fea0003800000 */
.L_x_204:
[----:B------:R-:W-:Y:S05]  /*5190*/  BSYNC B0 ;  /* 0x0000000000007941 */ /* 0x000fea0003800000 */
.L_x_69:
[----:B------:R-:W-:Y:S01]  /*51a0*/  UISETP.NE.AND UP0, UPT, UR60, URZ, UPT ;  /* 0x000000ff3c00728c */ /* 0x000fe2000bf05270 */
[----:B------:R-:W-:Y:S01]  /*51b0*/  IMAD.MOV.U32 R19, RZ, RZ, 0x10212490 ;  /* 0x10212490ff137424 */ /* 0x000fe200078e00ff */
[C---:B------:R-:W-:Y:S01]  /*51c0*/  SHF.L.U32 R10, R14.reuse, 0x7, RZ ;  /* 0x000000070e0a7819 */ /* 0x040fe200000006ff */
[----:B------:R-:W-:Y:S01]  /*51d0*/  HFMA2 R0, -RZ, RZ, 0, 1.52587890625e-05 ;  /* 0x00000100ff007431 */ /* 0x000fe200000001ff */
[----:B------:R-:W-:Y:S01]  /*51e0*/  USEL UR4, URZ, 0x4000, UP0 ;  /* 0x00004000ff047887 */ /* 0x000fe20008000000 */
[----:B------:R-:W-:Y:S01]  /*51f0*/  BSSY B1, `(.L_x_71) ;  /* 0x000006c000017945 */ /* 0x000fe20003800000 */
[----:B------:R-:W-:Y:S01]  /*5200*/  SEL R19, R19, 0x10210490, !P3 ;  /* 0x1021049013137807 */ /* 0x000fe20005800000 */
[----:B------:R-:W-:Y:S01]  /*5210*/  VIADD R23, R14, 0x1 ;  /* 0x000000010e177836 */ /* 0x000fe20000000000 */
[----:B------:R-:W-:Y:S01]  /*5220*/  PLOP3.LUT P4, PT, PT, PT, PT, 0x80, 0x8 ;  /* 0x000000000008781c */ /* 0x000fe20003f8f070 */
[C---:B------:R-:W-:Y:S01]  /*5230*/  VIADD R18, R10.reuse, 0x8 ;  /* 0x000000080a127836 */ /* 0x040fe20000000000 */
[C---:B------:R-:W-:Y:S01]  /*5240*/  IADD3 R17, PT, PT, R10.reuse, 0x10, RZ ;  /* 0x000000100a117810 */ /* 0x040fe20007ffe0ff */
[----:B------:R-:W-:Y:S01]  /*5250*/  VIADD R19, R19, UR4 ;  /* 0x0000000413137c36 */ /* 0x000fe20008000000 */
[C---:B------:R-:W-:Y:S01]  /*5260*/  IADD3 R15, PT, PT, R10.reuse, 0x20, RZ ;  /* 0x000000200a0f7810 */ /* 0x040fe20007ffe0ff */
[C---:B------:R-:W-:Y:S01]  /*5270*/  VIADD R16, R10.reuse, 0x18 ;  /* 0x000000180a107836 */ /* 0x040fe20000000000 */
[C---:B------:R-:W-:Y:S01]  /*5280*/  IADD3 R13, PT, PT, R10.reuse, 0x30, RZ ;  /* 0x000000300a0d7810 */ /* 0x040fe20007ffe0ff */
[----:B------:R-:W-:-:S02]  /*5290*/  VIADD R14, R10, 0x28 ;  /* 0x000000280a0e7836 */ /* 0x000fc40000000000 */
[----:B------:R-:W-:Y:S02]  /*52a0*/  VIADD R12, R10, 0x38 ;  /* 0x000000380a0c7836 */ /* 0x000fe40000000000 */
.L_x_74:
[----:B------:R-:W-:Y:S01]  /*52b0*/  LEA R8, R7, R11, 0x3 ;  /* 0x0000000b07087211 */ /* 0x000fe200078e18ff */
[----:B------:R-:W-:Y:S01]  /*52c0*/  BSSY B0, `(.L_x_72) ;  /* 0x0000004000007945 */ /* 0x000fe20003800000 */
[----:B------:R-:W-:Y:S04]  /*52d0*/  SHF.L.U32 R2, R6, 0x1f, RZ ;  /* 0x0000001f06027819 */ /* 0x000fe800000006ff */
[----:B-1----:R-:W1:Y:S02]  /*52e0*/  SYNCS.PHASECHK.TRANS64.TRYWAIT P0, [R8+URZ+0x20], R2 ;  /* 0x00002002080075a7 */ /* 0x002e6400080011ff */
[----:B-1----:R-:W-:Y:S05]  /*52f0*/  @!P0 BRA `(.L_x_73) ;  /* 0x000000c000848947 */ /* 0x002fea0003800000 */
.L_x_206:
[----:B------:R-:W-:Y:S05]  /*5300*/  BSYNC B0 ;  /* 0x0000000000007941 */ /* 0x000fea0003800000 */
.L_x_72:
[C---:B------:R-:W-:Y:S01]  /*5310*/  LEA R2, R7.reuse, UR52, 0xa ;  /* 0x0000003407027c11 */ /* 0x040fe2000f8e50ff */
[----:B------:R-:W-:Y:S01]  /*5320*/  VIADD R9, R7, 0x1 ;  /* 0x0000000107097836 */ /* 0x000fe20000000000 */
[----:B------:R-:W-:Y:S02]  /*5330*/  R2UR UR11, R19 ;  /* 0x00000000130b72ca */ /* 0x000fe400000e0000 */
[----:B------:R-:W-:Y:S11]  /*5340*/  ELECT P0, URZ, PT ;  /* 0x0000000000ff782f */ /* 0x000ff60003800000 */
[----:B------:R-:W-:Y:S02]  /*5350*/  @!UPT UIADD3 URZ, UPT, UPT, URZ, URZ, URZ ;  /* 0x000000fffffff290 */ /* 0x000fe4000fffe0ff */
[----:B------:R-:W-:Y:S01]  /*5360*/  @P0 R2UR.BROADCAST UR8, R2 ;  /* 0x00000000020802ca */ /* 0x000fe200008e0000 */
[----:B------:R-:W-:Y:S01]  /*5370*/  UMOV UR10, URZ ;  /* 0x000000ff000a7c82 */ /* 0x000fe20008000000 */
[C---:B------:R-:W-:Y:S01]  /*5380*/  ISETP.NE.AND P1, PT, R9.reuse, 0x4, PT ;  /* 0x000000040900780c */ /* 0x040fe20003f25270 */
[----:B------:R-:W-:Y:S01]  /*5390*/  UMOV UR40, URZ ;  /* 0x000000ff00287c82 */ /* 0x000fe20008000000 */
[----:B------:R-:W-:Y:S02]  /*53a0*/  @P0 R2UR.BROADCAST UR5, R0 ;  /* 0x00000000000502ca */ /* 0x000fe400008e0000 */
[----:B0-----:R-:W-:Y:S02]  /*53b0*/  SEL R3, RZ, 0x1, P1 ;  /* 0x00000001ff037807 */ /* 0x001fe40000800000 */
[----:B------:R-:W-:Y:S02]  /*53c0*/  @P0 R2UR.BROADCAST UR4, R10 ;  /* 0x000000000a0402ca */ /* 0x000fe400008e0000 */
[----:B------:R-:W-:Y:S01]  /*53d0*/  LOP3.LUT R6, R6, R3, RZ, 0x3c, !PT ;  /* 0x0000000306067212 */ /* 0x000fe200078e3cff */
[----:B------:R-:W-:Y:S01]  /*53e0*/  UMOV UR41, UR11 ;  /* 0x0000000b00297c82 */ /* 0x000fe20008000000 */
[----:B------:R-:W-:Y:S01]  /*53f0*/  SEL R7, R9, RZ, P1 ;  /* 0x000000ff09077207 */ /* 0x000fe20000800000 */
[----:B------:R-:W-:Y:S01]  /*5400*/  @P0 IMAD.MOV.U32 R3, RZ, RZ, 0x40004040 ;  /* 0x40004040ff030424 */ /* 0x000fe200078e00ff */
[----:B------:R-:W-:Y:S04]  /*5410*/  @P0 VOTEU.ANY UP0, P6 ;  /* 0x0000000000ff0886 */ /* 0x000fe80003000100 */
[----:B------:R-:W-:Y:S02]  /*5420*/  @P0 R2UR.BROADCAST UR9, R3 ;  /* 0x00000000030902ca */ /* 0x000fe400008e0000 */
[----:B------:R-:W-:Y:S11]  /*5430*/  ELECT P0, URZ, PT ;  /* 0x0000000000ff782f */ /* 0x000ff60003800000 */
[----:B------:R-:W-:Y:S02]  /*5440*/  @!UPT UIADD3 URZ, UPT, UPT, URZ, URZ, URZ ;  /* 0x000000fffffff290 */ /* 0x000fe4000fffe0ff */
[----:B------:R-:W-:Y:S02]  /*5450*/  @P0 R2UR.BROADCAST UR35, R0 ;  /* 0x00000000002302ca */ /* 0x000fe400008e0000 */
[----:B------:R-:W-:Y:S01]  /*5460*/  @P0 R2UR.BROADCAST UR34, R18 ;  /* 0x00000000122202ca */ /* 0x000fe200008e0000 */
[----:B------:R0:W-:Y:S01]  /*5470*/  UTCHMMA.2CTA tmem[UR4], gdesc[UR8], tmem[UR5], tmem[UR10], idesc[UR11], UP0 ;  /* 0x00ff0a08040079ea */ /* 0x0001e20008200005 */
[----:B------:R-:W-:Y:S02]  /*5480*/  @P0 VIADD R4, R2, 0x80 ;  /* 0x0000008002040836 */ /* 0x000fe40000000000 */
[----:B------:R-:W-:Y:S03]  /*5490*/  @P0 IMAD.MOV.U32 R5, RZ, RZ, 0x40004040 ;  /* 0x40004040ff050424 */ /* 0x000fe600078e00ff */
[----:B------:R-:W-:Y:S02]  /*54a0*/  @P0 R2UR.BROADCAST UR36, R4 ;  /* 0x00000000042402ca */ /* 0x000fe400008e0000 */
[----:B------:R-:W-:Y:S02]  /*54b0*/  @P0 R2UR.BROADCAST UR37, R5 ;  /* 0x00000000052502ca */ /* 0x000fe400008e0000 */
[----:B------:R-:W-:Y:S11]  /*54c0*/  ELECT P0, URZ, PT ;  /* 0x0000000000ff782f */ /* 0x000ff60003800000 */
[----:B------:R1:W-:Y:S02]  /*54d0*/  UTCHMMA.2CTA tmem[UR34], gdesc[UR36], tmem[UR35], tmem[UR10], idesc[UR11], UPT ;  /* 0x00ff0a24220079ea */ /* 0x0003e4000ba00023 */
[----:B------:R-:W-:Y:S02]  /*54e0*/  @P0 VIADD R4, R2, 0x100 ;  /* 0x0000010002040836 */ /* 0x000fe40000000000 */
[----:B------:R-:W-:Y:S01]  /*54f0*/  @P0 IMAD.MOV.U32 R5, RZ, RZ, 0x40004040 ;  /* 0x40004040ff050424 */ /* 0x000fe200078e00ff */
[----:B0-----:R-:W-:Y:S02]  /*5500*/  @P0 R2UR.BROADCAST UR5, R0 ;  /* 0x00000000000502ca */ /* 0x001fe400008e0000 */
[----:B------:R-:W-:Y:S02]  /*5510*/  @P0 R2UR.BROADCAST UR8, R4 ;  /* 0x00000000040802ca */ /* 0x000fe400008e0000 */
[----:B------:R-:W-:Y:S02]  /*5520*/  @P0 R2UR.BROADCAST UR9, R5 ;  /* 0x00000000050902ca */ /* 0x000fe400008e0000 */
[----:B------:R-:W-:Y:S02]  /*5530*/  @P0 R2UR.BROADCAST UR4, R17 ;  /* 0x00000000110402ca */ /* 0x000fe400008e0000 */
[----:B------:R-:W-:Y:S11]  /*5540*/  ELECT P0, URZ, PT ;  /* 0x0000000000ff782f */ /* 0x000ff60003800000 */
[----:B------:R0:W-:Y:S02]  /*5550*/  UTCHMMA.2CTA tmem[UR4], gdesc[UR8], tmem[UR5], tmem[UR40], idesc[UR41], UPT ;  /* 0x00ff2808040079ea */ /* 0x0001e4000ba00005 */
[----:B------:R-:W-:Y:S01]  /*5560*/  @P0 VIADD R4, R2, 0x180 ;  /* 0x0000018002040836 */ /* 0x000fe20000000000 */
[----:B-1----:R-:W-:Y:S01]  /*5570*/  @P0 R2UR.BROADCAST UR34, R0 ;  /* 0x00000000002202ca */ /* 0x002fe200008e0000 */
[----:B------:R-:W-:Y:S01]  /*5580*/  @P0 IMAD.MOV.U32 R5, RZ, RZ, 0x40004040 ;  /* 0x40004040ff050424 */ /* 0x000fe200078e00ff */
[----:B------:R-:W-:Y:S02]  /*5590*/  @P0 R2UR.BROADCAST UR10, R16 ;  /* 0x00000000100a02ca */ /* 0x000fe400008e0000 */
        /* <DEDUP_REMOVED lines=22> */
[----:B0-----:R-:W-:Y:S01]  /*5700*/  @P0 R2UR.BROADCAST UR5, R0 ;  /* 0x00000000000502ca */ /* 0x001fe200008e0000 */
[----:B------:R-:W-:Y:S01]  /*5710*/  VIADD R2, R2, 0x380 ;  /* 0x0000038002027836 */ /* 0x000fe20000000000 */
[----:B------:R-:W-:Y:S02]  /*5720*/  @P0 R2UR.BROADCAST UR8, R4 ;  /* 0x00000000040802ca */ /* 0x000fe400008e0000 */
[----:B------:R-:W-:Y:S02]  /*5730*/  @P0 R2UR.BROADCAST UR9, R5 ;  /* 0x00000000050902ca */ /* 0x000fe400008e0000 */
[----:B------:R-:W-:Y:S02]  /*5740*/  @P0 R2UR.BROADCAST UR4, R13 ;  /* 0x000000000d0402ca */ /* 0x000fe400008e0000 */
[----:B------:R-:W-:Y:S11]  /*5750*/  ELECT P0, URZ, PT ;  /* 0x0000000000ff782f */ /* 0x000ff60003800000 */
[----:B------:R-:W-:Y:S02]  /*5760*/  @!UPT UIADD3 URZ, UPT, UPT, URZ, URZ, URZ ;  /* 0x000000fffffff290 */ /* 0x000fe4000fffe0ff */
[----:B------:R-:W-:Y:S01]  /*5770*/  @P0 IMAD.MOV.U32 R3, RZ, RZ, 0x40004040 ;  /* 0x40004040ff030424 */ /* 0x000fe200078e00ff */
[----:B-1----:R-:W-:Y:S01]  /*5780*/  @P0 R2UR.BROADCAST UR34, R2 ;  /* 0x00000000022202ca */ /* 0x002fe200008e0000 */
[----:B------:R-:W-:Y:S01]  /*5790*/  UMOV UR36, URZ ;  /* 0x000000ff00247c82 */ /* 0x000fe20008000000 */
[----:B------:R-:W-:Y:S01]  /*57a0*/  @P0 R2UR.BROADCAST UR10, R12 ;  /* 0x000000000c0a02ca */ /* 0x000fe200008e0000 */
[----:B------:R-:W-:Y:S01]  /*57b0*/  UMOV UR37, UR11 ;  /* 0x0000000b00257c82 */ /* 0x000fe20008000000 */
[----:B------:R-:W-:Y:S01]  /*57c0*/  @P0 R2UR.BROADCAST UR35, R3 ;  /* 0x00000000032302ca */ /* 0x000fe200008e0000 */
[----:B------:R0:W-:Y:S02]  /*57d0*/  UTCHMMA.2CTA tmem[UR4], gdesc[UR8], tmem[UR5], tmem[UR36], idesc[UR37], UPT ;  /* 0x00ff2408040079ea */ /* 0x0001e4000ba00005 */
[----:B0-----:R-:W-:Y:S01]  /*57e0*/  UMOV UR9, UR11 ;  /* 0x0000000b00097c82 */ /* 0x001fe20008000000 */
[----:B------:R-:W-:Y:S02]  /*57f0*/  @P0 R2UR.BROADCAST UR11, R0 ;  /* 0x00000000000b02ca */ /* 0x000fe400008e0000 */
[----:B------:R-:W-:Y:S01]  /*5800*/  ELECT P0, URZ, PT ;  /* 0x0000000000ff782f */ /* 0x000fe20003800000 */
[----:B------:R-:W-:Y:S01]  /*5810*/  IMAD.MOV.U32 R0, RZ, RZ, 0x180 ;  /* 0x00000180ff007424 */ /* 0x000fe200078e00ff */
[----:B------:R-:W-:Y:S01]  /*5820*/  ULOP3.LUT UR5, UR29, 0xffff, URZ, 0xc0, !UPT ;  /* 0x0000ffff1d057892 */ /* 0x000fe2000f8ec0ff */
[----:B------:R-:W-:Y:S08]  /*5830*/  UMOV UR8, URZ ;  /* 0x000000ff00087c82 */ /* 0x000ff00008000000 */
[----:B------:R1:W-:Y:S02]  /*5840*/  UTCHMMA.2CTA tmem[UR10], gdesc[UR34], tmem[UR11], tmem[UR8], idesc[UR9], UPT ;  /* 0x00ff08220a0079ea */ /* 0x0003e4000ba0000b */
[----:B------:R-:W-:Y:S05]  /*5850*/  @P0 VIADD R8, R8, 0x40 ;  /* 0x0000004008080836 */ /* 0x000fea0000000000 */
[----:B------:R-:W-:Y:S02]  /*5860*/  @P0 R2UR.BROADCAST UR4, R8 ;  /* 0x00000000080402ca */ /* 0x000fe400008e0000 */
[----:B------:R-:W-:Y:S02]  /*5870*/  PLOP3.LUT P0, PT, P4, PT, PT, 0x80, 0x8 ;  /* 0x000000000008781c */ /* 0x000fe4000270f070 */
[----:B------:R-:W-:Y:S09]  /*5880*/  PLOP3.LUT P4, PT, PT, PT, PT, 0x8, 0x80 ;  /* 0x000000000080781c */ /* 0x000ff20003f8e170 */
[----:B------:R1:W-:Y:S02]  /*5890*/  UTCBAR.2CTA.MULTICAST [UR4], URZ, UR5 ;  /* 0x000000ff040073e9 */ /* 0x0003e40008200805 */
[----:B------:R-:W-:Y:S05]  /*58a0*/  @P0 BRA `(.L_x_74) ;  /* 0xfffffff800800947 */ /* 0x000fea000383ffff */
[----:B-1----:R-:W-:Y:S05]  /*58b0*/  BSYNC B1 ;  /* 0x0000000000017941 */ /* 0x002fea0003800000 */
.L_x_71:
[----:B------:R1:W2:Y:S01]  /*58c0*/  LDL R5, [R1+0x4] ;  /* 0x0000040001057983 */ /* 0x0002a20000100800 */
[----:B------:R-:W2:Y:S01]  /*58d0*/  S2UR UR4, SR_CgaCtaId ;  /* 0x00000000000479c3 */ /* 0x000ea20000008800 */
[----:B------:R-:W-:Y:S02]  /*58e0*/  ELECT P0, URZ, PT ;  /* 0x0000000000ff782f */ /* 0x000fe40003800000 */
[C---:B------:R-:W-:Y:S01]  /*58f0*/  ISETP.NE.AND P1, PT, R23.reuse, 0x2, PT ;  /* 0x000000021700780c */ /* 0x040fe20003f25270 */
[----:B------:R-:W-:Y:S01]  /*5900*/  UMOV UR9, 0x3 ;  /* 0x0000000300097882 */ /* 0x000fe20000000000 */
[----:B------:R-:W-:Y:S01]  /*5910*/  UMOV UR5, 0x3 ;  /* 0x0000000300057882 */ /* 0x000fe20000000000 */
[----:B------:R-:W-:Y:S02]  /*5920*/  PLOP3.LUT P6, PT, PT, PT, PT, 0x80, 0x8 ;  /* 0x000000000008781c */ /* 0x000fe40003fcf070 */
[----:B------:R-:W-:Y:S02]  /*5930*/  LOP3.LUT R28, R28, 0x1, RZ, 0x3c, !PT ;  /* 0x000000011c1c7812 */ /* 0x000fe400078e3cff */
[----:B------:R-:W-:-:S04]  /*5940*/  SEL R14, R23, RZ, P1 ;  /* 0x000000ff170e7207 */ /* 0x000fc80000800000 */
[----:B------:R-:W-:Y:S01]  /*5950*/  @P0 MOV R0, 0x400 ;  /* 0x0000040000000802 */ /* 0x000fe20000000f00 */
[----:B--2---:R-:W-:-:S05]  /*5960*/  @P0 IMAD.U32 R5, RZ, RZ, UR4 ;  /* 0x00000004ff050e24 */ /* 0x004fca000f8e00ff */
[----:B------:R-:W-:Y:S01]  /*5970*/  @P0 LEA R0, R5, R0, 0x18 ;  /* 0x0000000005000211 */ /* 0x000fe200078ec0ff */
[----:B------:R1:W-:Y:S04]  /*5980*/  @P0 STL [R1+0x4], R5 ;  /* 0x0000040501000387 */ /* 0x0003e80000100800 */
[----:B------:R-:W-:-:S05]  /*5990*/  @P0 VIADD R0, R0, 0xd0 ;  /* 0x000000d000000836 */ /* 0x000fca0000000000 */
[----:B------:R-:W-:Y:S02]  /*59a0*/  @P0 R2UR.BROADCAST UR8, R0 ;  /* 0x00000000000802ca */ /* 0x000fe400008e0000 */
[----:B------:R-:W-:Y:S02]  /*59b0*/  ELECT P0, URZ, PT ;  /* 0x0000000000ff782f */ /* 0x000fe40003800000 */
[----:B------:R-:W-:-:S04]  /*59c0*/  SEL R0, RZ, 0x1, P1 ;  /* 0x00000001ff007807 */ /* 0x000fc80000800000 */
[----:B------:R-:W-:-:S05]  /*59d0*/  LOP3.LUT R29, R29, R0, RZ, 0x3c, !PT ;  /* 0x000000001d1d7212 */ /* 0x000fca00078e3cff */
[----:B------:R1:W-:Y:S02]  /*59e0*/  UTCBAR.2CTA.MULTICAST [UR8], URZ, UR9 ;  /* 0x000000ff080073e9 */ /* 0x0003e40008200809 */
[----:B------:R-:W-:-:S05]  /*59f0*/  @P0 VIADD R24, R24, 0x90 ;  /* 0x0000009018180836 */ /* 0x000fca0000000000 */
[----:B------:R-:W-:Y:S02]  /*5a00*/  @P0 R2UR.BROADCAST UR4, R24 ;  /* 0x00000000180402ca */ /* 0x000fe400008e0000 */
[----:B------:R-:W-:-:S04]  /*5a10*/  ISETP.NE.AND P0, PT, R25, 0x2, PT ;  /* 0x000000021900780c */ /* 0x000fc80003f05270 */
[----:B------:R-:W-:Y:S02]  /*5a20*/  SEL R0, RZ, 0x1, P0 ;  /* 0x00000001ff007807 */ /* 0x000fe40000000000 */
[----:B------:R-:W-:Y:S02]  /*5a30*/  SEL R4, R25, RZ, P0 ;  /* 0x000000ff19047207 */ /* 0x000fe40000000000 */
[----:B------:R-:W-:-:S03]  /*5a40*/  LOP3.LUT R27, R27, R0, RZ, 0x3c, !PT ;  /* 0x000000001b1b7212 */ /* 0x000fc600078e3cff */
[----:B------:R1:W-:Y:S01]  /*5a50*/  UTCBAR.2CTA.MULTICAST [UR4], URZ, UR5 ;  /* 0x000000ff040073e9 */ /* 0x0003e20008200805 */
[----:B------:R-:W-:-:S03]  /*5a60*/  NOP ;  /* 0x0000000000007918 */ /* 0x000fc60000000000 */
.L_x_60:
[C---:B------:R-:W-:Y:S02]  /*5a70*/  ISETP.NE.AND P0, PT, R26.reuse, UR33, PT ;  /* 0x000000211a007c0c */ /* 0x040fe4000bf05270 */
[----:B------:R-:W-:-:S11]  /*5a80*/  IADD3 R26, PT, PT, R26, 0x1, RZ ;  /* 0x000000011a1a7810 */ /* 0x000fd60007ffe0ff */
[----:B------:R-:W-:Y:S05]  /*5a90*/  @P0 BRA `(.L_x_75) ;  /* 0xffffffec00240947 */ /* 0x000fea000383ffff */
[----:B01----:R-:W-:Y:S05]  /*5aa0*/  BSYNC B2 ;  /* 0x0000000000027941 */ /* 0x003fea0003800000 */
.L_x_59:
[----:B------:R-:W-:-:S09]  /*5ab0*/  UISETP.NE.AND UP0, UPT, UR56, URZ, UPT ;  /* 0x000000ff3800728c */ /* 0x000fd2000bf05270 */
[----:B------:R-:W-:Y:S05]  /*5ac0*/  BRA.U UP0, `(.L_x_76) ;  /* 0x0000002900287547 */ /* 0x000fea000b800000 */
[----:B------:R-:W-:Y:S01]  /*5ad0*/  MOV R8, UR17 ;  /* 0x0000001100087c02 */ /* 0x000fe20008000f00 */
[----:B------:R-:W-:Y:S01]  /*5ae0*/  BSSY B0, `(.L_x_77) ;  /* 0x0000005000007945 */ /* 0x000fe20003800000 */
[----:B------:R-:W-:Y:S02]  /*5af0*/  SHF.L.U32 R0, R27, 0x1f, RZ ;  /* 0x0000001f1b007819 */ /* 0x000fe400000006ff */
[----:B------:R-:W-:-:S04]  /*5b00*/  LEA R16, R4, R8, 0x3 ;  /* 0x0000000804107211 */ /* 0x000fc800078e18ff */
[----:B------:R-:W1:Y:S02]  /*5b10*/  SYNCS.PHASECHK.TRANS64.TRYWAIT P0, [R16+URZ+0x70], R0 ;  /* 0x00007000100075a7 */ /* 0x000e6400080011ff */
[----:B-1----:R-:W-:Y:S05]  /*5b20*/  @!P0 BRA `(.L_x_78) ;  /* 0x000000b800908947 */ /* 0x002fea0003800000 */
.L_x_208:
[----:B0-----:R-:W-:Y:S05]  /*5b30*/  BSYNC B0 ;  /* 0x0000000000007941 */ /* 0x001fea0003800000 */
.L_x_77:
[----:B------:R-:W-:Y:S02]  /*5b40*/  IMAD.MOV.U32 R15, RZ, RZ, 0x10202490 ;  /* 0x10202490ff0f7424 */ /* 0x000fe400078e00ff */
[----:B------:R-:W-:Y:S01]  /*5b50*/  HFMA2 R5, -RZ, RZ, 0, 0 ;  /* 0x00000000ff057431 */ /* 0x000fe200000001ff */
[----:B------:R-:W-:Y:S01]  /*5b60*/  BSSY B1, `(.L_x_79) ;  /* 0x000008f000017945 */ /* 0x000fe20003800000 */
[----:B------:R-:W-:Y:S01]  /*5b70*/  PLOP3.LUT P5, PT, PT, PT, PT, 0x8, 0x80 ;  /* 0x000000000080781c */ /* 0x000fe20003fae170 */
[C---:B------:R-:W-:Y:S01]  /*5b80*/  VIADD R24, R4.reuse, 0x1 ;  /* 0x0000000104187836 */ /* 0x040fe20000000000 */
[----:B------:R-:W-:Y:S02]  /*5b90*/  SEL R15, R15, 0x10200490, !P2 ;  /* 0x102004900f0f7807 */ /* 0x000fe40005000000 */
[----:B------:R-:W-:Y:S02]  /*5ba0*/  PLOP3.LUT P4, PT, PT, PT, PT, 0x80, 0x8 ;  /* 0x000000000008781c */ /* 0x000fe40003f8f070 */
[----:B------:R-:W-:Y:S01]  /*5bb0*/  SHF.L.U32 R0, R4, 0x7, RZ ;  /* 0x0000000704007819 */ /* 0x000fe200000006ff */
[----:B------:R-:W-:-:S02]  /*5bc0*/  VIADD R15, R15, UR22 ;  /* 0x000000160f0f7c36 */ /* 0x000fc40008000000 */
.L_x_82:
[----:B------:R-:W-:Y:S01]  /*5bd0*/  LEA R9, R7, R8, 0x3 ;  /* 0x0000000807097211 */ /* 0x000fe200078e18ff */
[----:B------:R-:W-:Y:S01]  /*5be0*/  BSSY B0, `(.L_x_80) ;  /* 0x0000004000007945 */ /* 0x000fe20003800000 */
[----:B------:R-:W-:Y:S04]  /*5bf0*/  SHF.L.U32 R2, R6, 0x1f, RZ ;  /* 0x0000001f06027819 */ /* 0x000fe800000006ff */
[----:B0-----:R-:W0:Y:S02]  /*5c00*/  SYNCS.PHASECHK.TRANS64.TRYWAIT P0, [R9+URZ+0x20], R2 ;  /* 0x00002002090075a7 */ /* 0x001e2400080011ff */
[----:B0-----:R-:W-:Y:S05]  /*5c10*/  @!P0 BRA `(.L_x_81) ;  /* 0x000000b800708947 */ /* 0x001fea0003800000 */
.L_x_210:
[----:B------:R-:W-:Y:S05]  /*5c20*/  BSYNC B0 ;  /* 0x0000000000007941 */ /* 0x000fea0003800000 */
.L_x_80:
        /* <DEDUP_REMOVED lines=106> */
[----:B------:R-:W0:Y:S01]  /*62d0*/  S2UR UR10, SR_CgaCtaId ;  /* 0x00000000000a79c3 */ /* 0x000e220000008800 */
[----:B------:R-:W-:Y:S01]  /*62e0*/  UMOV UR8, URZ ;  /* 0x000000ff00087c82 */ /* 0x000fe20008000000 */
[----:B------:R-:W-:Y:S01]  /*62f0*/  UMOV UR11, 0x400 ;  /* 0x00000400000b7882 */ /* 0x000fe20000000000 */
[----:B------:R-:W-:Y:S07]  /*6300*/  ULOP3.LUT UR41, UR29, 0xffff, URZ, 0xc0, !UPT ;  /* 0x0000ffff1d297892 */ /* 0x000fee000f8ec0ff */
[----:B------:R1:W-:Y:S02]  /*6310*/  UTCHMMA.2CTA gdesc[UR34], gdesc[UR36], tmem[UR5], tmem[UR8], idesc[UR9], UPT ;  /* 0x00ff0824220075ea */ /* 0x0003e4000ba00005 */
[----:B------:R-:W-:Y:S05]  /*6320*/  @P0 VIADD R9, R9, 0x40 ;  /* 0x0000004009090836 */ /* 0x000fea0000000000 */
[----:B------:R-:W-:Y:S02]  /*6330*/  @P0 R2UR.BROADCAST UR40, R9 ;  /* 0x00000000092802ca */ /* 0x000fe400008e0000 */
[----:B------:R-:W-:Y:S01]  /*6340*/  ELECT P0, URZ, PT ;  /* 0x0000000000ff782f */ /* 0x000fe20003800000 */
[----:B0-----:R-:W-:Y:S10]  /*6350*/  ULEA UR10, UR10, UR11, 0x18 ;  /* 0x0000000b0a0a7291 */ /* 0x001ff4000f8ec0ff */
[----:B------:R0:W-:Y:S02]  /*6360*/  UTCBAR.2CTA.MULTICAST [UR40], URZ, UR41 ;  /* 0x000000ff280073e9 */ /* 0x0001e40008200829 */
[----:B------:R-:W-:Y:S04]  /*6370*/  @P0 IMAD.U32 R8, RZ, RZ, UR10 ;  /* 0x0000000aff080e24 */ /* 0x000fe8000f8e00ff */
[C---:B------:R-:W-:Y:S01]  /*6380*/  @P0 IMAD R2, R20.reuse, 0x8, R8 ;  /* 0x0000000814020824 */ /* 0x040fe200078e0208 */
[----:B-1----:R-:W-:Y:S01]  /*6390*/  ULOP3.LUT UR5, UR29, 0xffff, URZ, 0xc0, !UPT ;  /* 0x0000ffff1d057892 */ /* 0x002fe2000f8ec0ff */
[----:B------:R-:W-:Y:S02]  /*63a0*/  VIADD R20, R20, 0x1 ;  /* 0x0000000114147836 */ /* 0x000fe40000000000 */
[----:B------:R-:W-:Y:S05]  /*63b0*/  @P0 VIADD R2, R2, 0x10 ;  /* 0x0000001002020836 */ /* 0x000fea0000000000 */
[----:B------:R-:W-:Y:S02]  /*63c0*/  @P0 R2UR.BROADCAST UR4, R2 ;  /* 0x00000000020402ca */ /* 0x000fe400008e0000 */
[C---:B------:R-:W-:Y:S04]  /*63d0*/  ISETP.NE.AND P0, PT, R7.reuse, 0x4, PT ;  /* 0x000000040700780c */ /* 0x040fe80003f05270 */
[----:B------:R-:W-:Y:S02]  /*63e0*/  SEL R2, RZ, 0x1, P0 ;  /* 0x00000001ff027807 */ /* 0x000fe40000000000 */
[----:B------:R-:W-:Y:S02]  /*63f0*/  SEL R7, R7, RZ, P0 ;  /* 0x000000ff07077207 */ /* 0x000fe40000000000 */
[----:B------:R-:W-:Y:S02]  /*6400*/  ISETP.NE.AND P0, PT, R20, 0x2, PT ;  /* 0x000000021400780c */ /* 0x000fe40003f05270 */
[----:B------:R-:W-:Y:S01]  /*6410*/  LOP3.LUT R6, R6, R2, RZ, 0x3c, !PT ;  /* 0x0000000206067212 */ /* 0x000fe200078e3cff */
[----:B------:R0:W-:Y:S01]  /*6420*/  UTCBAR.2CTA.MULTICAST [UR4], URZ, UR5 ;  /* 0x000000ff040073e9 */ /* 0x0001e20008200805 */
[----:B------:R-:W-:Y:S01]  /*6430*/  SEL R20, R20, RZ, P0 ;  /* 0x000000ff14147207 */ /* 0x000fe20000000000 */
[----:B------:R-:W-:Y:S08]  /*6440*/  @P1 BRA `(.L_x_82) ;  /* 0xfffffff400e01947 */ /* 0x000ff0000383ffff */
[----:B0-----:R-:W-:Y:S05]  /*6450*/  BSYNC B1 ;  /* 0x0000000000017941 */ /* 0x001fea0003800000 */
.L_x_79:
[----:B------:R-:W-:Y:S01]  /*6460*/  ELECT P0, URZ, PT ;  /* 0x0000000000ff782f */ /* 0x000fe20003800000 */
[----:B------:R-:W-:Y:S01]  /*6470*/  IMAD.U32 R0, RZ, RZ, UR16 ;  /* 0x00000010ff007e24 */ /* 0x000fe2000f8e00ff */
[----:B------:R-:W-:Y:S01]  /*6480*/  MOV R10, 0x400 ;  /* 0x00000400000a7802 */ /* 0x000fe20000000f00 */
[----:B------:R-:W-:Y:S01]  /*6490*/  UMOV UR5, 0x3 ;  /* 0x0000000300057882 */ /* 0x000fe20000000000 */
[----:B------:R-:W-:Y:S02]  /*64a0*/  BSSY B0, `(.L_x_83) ;  /* 0x000000a000007945 */ /* 0x000fe40003800000 */
[----:B------:R-:W-:Y:S01]  /*64b0*/  LEA R10, R0, R10, 0x18 ;  /* 0x0000000a000a7211 */ /* 0x000fe200078ec0ff */
[----:B------:R0:W-:Y:S04]  /*64c0*/  STL [R1+0x4], R0 ;  /* 0x0000040001007387 */ /* 0x0001e80000100800 */
[----:B------:R-:W-:-:S02]  /*64d0*/  IMAD R23, R14, 0x8, R10 ;  /* 0x000000080e177824 */ /* 0x000fc400078e020a */
[----:B------:R-:W-:-:S05]  /*64e0*/  @P0 VIADD R16, R16, 0x60 ;  /* 0x0000006010100836 */ /* 0x000fca0000000000 */
[----:B------:R-:W-:-:S13]  /*64f0*/  @P0 R2UR.BROADCAST UR4, R16 ;  /* 0x00000000100402ca */ /* 0x000fda00008e0000 */
[----:B------:R1:W-:Y:S01]  /*6500*/  UTCBAR.2CTA.MULTICAST [UR4], URZ, UR5 ;  /* 0x000000ff040073e9 */ /* 0x0003e20008200805 */
[----:B0-----:R-:W-:-:S04]  /*6510*/  IMAD.U32 R0, R29, -0x80000000, RZ ;  /* 0x800000001d007824 */ /* 0x001fc800078e00ff */
[----:B------:R-:W0:Y:S02]  /*6520*/  SYNCS.PHASECHK.TRANS64.TRYWAIT P0, [R23+URZ+0x80], R0 ;  /* 0x00008000170075a7 */ /* 0x000e2400080011ff */
[----:B01----:R-:W-:Y:S05]  /*6530*/  @!P0 BRA `(.L_x_84) ;  /* 0x000000b000408947 */ /* 0x003fea0003800000 */
.L_x_212:
[----:B------:R-:W-:Y:S05]  /*6540*/  BSYNC B0 ;  /* 0x0000000000007941 */ /* 0x000fea0003800000 */
.L_x_83:
[----:B------:R-:W-:Y:S01]  /*6550*/  SHF.L.U32 R0, R28, 0x1f, RZ ;  /* 0x0000001f1c007819 */ /* 0x000fe200000006ff */
[----:B------:R-:W-:Y:S03]  /*6560*/  BSSY B0, `(.L_x_85) ;  /* 0x0000003000007945 */ /* 0x000fe60003800000 */
[----:B------:R-:W1:Y:S02]  /*6570*/  SYNCS.PHASECHK.TRANS64.TRYWAIT P0, [R10+URZ+0xd8], R0 ;  /* 0x0000d8000a0075a7 */ /* 0x000e6400080011ff */
[----:B-1----:R-:W-:Y:S05]  /*6580*/  @!P0 BRA `(.L_x_86) ;  /* 0x000000b000488947 */ /* 0x002fea0003800000 */
.L_x_214:
[----:B------:R-:W-:Y:S05]  /*6590*/  BSYNC B0 ;  /* 0x0000000000007941 */ /* 0x000fea0003800000 */
.L_x_85:
[----:B------:R-:W-:Y:S02]  /*65a0*/  IMAD.MOV.U32 R11, RZ, RZ, 0x10212490 ;  /* 0x10212490ff0b7424 */ /* 0x000fe400078e00ff */
[----:B------:R-:W-:Y:S02]  /*65b0*/  HFMA2 R0, -RZ, RZ, 0, 1.52587890625e-05 ;  /* 0x00000100ff007431 */ /* 0x000fe400000001ff */
[C---:B------:R-:W-:Y:S01]  /*65c0*/  VIADD R20, R14.reuse, 0x1 ;  /* 0x000000010e147836 */ /* 0x040fe20000000000 */
[----:B------:R-:W-:Y:S01]  /*65d0*/  SHF.L.U32 R14, R14, 0x7, RZ ;  /* 0x000000070e0e7819 */ /* 0x000fe200000006ff */
[----:B------:R-:W-:Y:S01]  /*65e0*/  BSSY B1, `(.L_x_87) ;  /* 0x000006b000017945 */ /* 0x000fe20003800000 */
[----:B------:R-:W-:Y:S02]  /*65f0*/  SEL R11, R11, 0x10210490, !P3 ;  /* 0x102104900b0b7807 */ /* 0x000fe40005800000 */
        /* <DEDUP_REMOVED lines=9> */
.L_x_90:
[----:B------:R-:W-:Y:S01]  /*6690*/  LEA R8, R7, R10, 0x3 ;  /* 0x0000000a07087211 */ /* 0x000fe200078e18ff */
[----:B------:R-:W-:Y:S01]  /*66a0*/  BSSY B0, `(.L_x_88) ;  /* 0x0000004000007945 */ /* 0x000fe20003800000 */
[----:B------:R-:W-:Y:S04]  /*66b0*/  SHF.L.U32 R2, R6, 0x1f, RZ ;  /* 0x0000001f06027819 */ /* 0x000fe800000006ff */
[----:B-1----:R-:W1:Y:S02]  /*66c0*/  SYNCS.PHASECHK.TRANS64.TRYWAIT P0, [R8+URZ+0x20], R2 ;  /* 0x00002002080075a7 */ /* 0x002e6400080011ff */
[----:B-1----:R-:W-:Y:S05]  /*66d0*/  @!P0 BRA `(.L_x_89) ;  /* 0x000000b000108947 */ /* 0x002fea0003800000 */
.L_x_216:
[----:B------:R-:W-:Y:S05]  /*66e0*/  BSYNC B0 ;  /* 0x0000000000007941 */ /* 0x000fea0003800000 */
.L_x_88:
        /* <DEDUP_REMOVED lines=91> */
.L_x_87:
[----:B------:R0:W2:Y:S01]  /*6ca0*/  LDL R25, [R1+0x4] ;  /* 0x0000040001197983 */ /* 0x0000a20000100800 */
[----:B------:R-:W-:Y:S02]  /*6cb0*/  ELECT P0, URZ, PT ;  /* 0x0000000000ff782f */ /* 0x000fe40003800000 */
[----:B------:R-:W-:Y:S02]  /*6cc0*/  ISETP.NE.AND P1, PT, R20, 0x2, PT ;  /* 0x000000021400780c */ /* 0x000fe40003f25270 */
[----:B------:R-:W-:Y:S01]  /*6cd0*/  ELECT P4, URZ, PT ;  /* 0x0000000000ff782f */ /* 0x000fe20003880000 */
[----:B------:R-:W-:Y:S01]  /*6ce0*/  BSSY.RECONVERGENT B0, `(.L_x_91) ;  /* 0x0000018000007945 */ /* 0x000fe20003800200 */
[----:B------:R-:W-:Y:S01]  /*6cf0*/  UMOV UR5, 0x3 ;  /* 0x0000000300057882 */ /* 0x000fe20000000000 */
[----:B------:R-:W-:Y:S02]  /*6d00*/  PLOP3.LUT P5, PT, PT, PT, PT, 0x80, 0x8 ;  /* 0x000000000008781c */ /* 0x000fe40003faf070 */
[----:B------:R-:W-:-:S02]  /*6d10*/  LOP3.LUT R28, R28, 0x1, RZ, 0x3c, !PT ;  /* 0x000000011c1c7812 */ /* 0x000fc400078e3cff */
[----:B------:R-:W-:Y:S02]  /*6d20*/  SEL R14, R20, RZ, P1 ;  /* 0x000000ff140e7207 */ /* 0x000fe40000800000 */
[----:B------:R-:W-:Y:S01]  /*6d30*/  @P0 MOV R0, 0x400 ;  /* 0x0000040000000802 */ /* 0x000fe20000000f00 */
[----:B--2---:R-:W-:-:S05]  /*6d40*/  @P0 IMAD.U32 R25, RZ, RZ, UR15 ;  /* 0x0000000fff190e24 */ /* 0x004fca000f8e00ff */
[----:B------:R-:W-:Y:S01]  /*6d50*/  @P0 LEA R0, R25, R0, 0x18 ;  /* 0x0000000019000211 */ /* 0x000fe200078ec0ff */
[----:B------:R0:W-:Y:S04]  /*6d60*/  @P0 STL [R1+0x4], R25 ;  /* 0x0000041901000387 */ /* 0x0001e80000100800 */
[----:B------:R-:W-:-:S05]  /*6d70*/  @P0 VIADD R0, R0, 0xd0 ;  /* 0x000000d000000836 */ /* 0x000fca0000000000 */
[----:B------:R-:W-:Y:S02]  /*6d80*/  @P0 R2UR.BROADCAST UR4, R0 ;  /* 0x00000000000402ca */ /* 0x000fe400008e0000 */
[----:B------:R-:W-:Y:S02]  /*6d90*/  SEL R0, RZ, 0x1, P1 ;  /* 0x00000001ff007807 */ /* 0x000fe40000800000 */
[C---:B------:R-:W-:Y:S02]  /*6da0*/  ISETP.NE.AND P0, PT, R24.reuse, 0x2, PT ;  /* 0x000000021800780c */ /* 0x040fe40003f05270 */
[----:B------:R-:W-:Y:S02]  /*6db0*/  LOP3.LUT R29, R29, R0, RZ, 0x3c, !PT ;  /* 0x000000001d1d7212 */ /* 0x000fe400078e3cff */
[----:B------:R-:W-:Y:S02]  /*6dc0*/  SEL R0, RZ, 0x1, P0 ;  /* 0x00000001ff007807 */ /* 0x000fe40000000000 */
[----:B------:R-:W-:-:S02]  /*6dd0*/  SEL R4, R24, RZ, P0 ;  /* 0x000000ff18047207 */ /* 0x000fc40000000000 */
[----:B------:R-:W-:Y:S01]  /*6de0*/  LOP3.LUT R27, R27, R0, RZ, 0x3c, !PT ;  /* 0x000000001b1b7212 */ /* 0x000fe200078e3cff */
[----:B------:R0:W-:Y:S01]  /*6df0*/  UTCBAR.2CTA.MULTICAST [UR4], URZ, UR5 ;  /* 0x000000ff040073e9 */ /* 0x0001e20008200805 */
[----:B------:R-:W-:Y:S05]  /*6e00*/  @!P4 BRA `(.L_x_92) ;  /* 0x000000000014c947 */ /* 0x000fea0003800000 */
[----:B0-----:R-:W-:Y:S01]  /*6e10*/  R2UR UR5, R23 ;  /* 0x00000000170572ca */ /* 0x001fe200000e0000 */
[----:B------:R-:W-:-:S12]  /*6e20*/  UMOV UR4, 0x3 ;  /* 0x0000000300047882 */ /* 0x000fd80000000000 */
[----:B------:R-:W-:-:S09]  /*6e30*/  UIADD3 UR5, UPT, UPT, UR5, 0x90, URZ ;  /* 0x0000009005057890 */ /* 0x000fd2000fffe0ff */
[----:B------:R1:W-:Y:S01]  /*6e40*/  UTCBAR.2CTA.MULTICAST [UR5], URZ, UR4 ;  /* 0x000000ff050073e9 */ /* 0x0003e20008200804 */
[----:B------:R-:W-:Y:S02]  /*6e50*/  NOP ;  /* 0x0000000000007918 */ /* 0x000fe40000000000 */
.L_x_92:
[----:B01----:R-:W-:Y:S05]  /*6e60*/  BSYNC.RECONVERGENT B0 ;  /* 0x0000000000007941 */ /* 0x003fea0003800200 */
.L_x_91:
[----:B------:R-:W-:Y:S05]  /*6e70*/  BRA `(.L_x_93) ;  /* 0x0000000800e47947 */ /* 0x000fea0003800000 */
.L_x_49:
[----:B------:R-:W-:Y:S01]  /*6e80*/  UISETP.NE.AND UP0, UPT, UR56, URZ, UPT ;  /* 0x000000ff3800728c */ /* 0x000fe2000bf05270 */
[----:B------:R-:W-:-:S08]  /*6e90*/  MOV R21, R20 ;  /* 0x0000001400157202 */ /* 0x000fd00000000f00 */
        /* <DEDUP_REMOVED lines=10> */
.L_x_218:
[----:B------:R-:W-:Y:S05]  /*6f40*/  BSYNC B0 ;  /* 0x0000000000007941 */ /* 0x000fea0003800000 */
.L_x_94:
        /* <DEDUP_REMOVED lines=10> */
.L_x_101:
[----:B------:R-:W-:Y:S01]  /*6ff0*/  IMAD R4, R21, 0x8, R8 ;  /* 0x0000000815047824 */ /* 0x000fe200078e0208 */
[----:B------:R-:W-:Y:S01]  /*7000*/  BSSY B0, `(.L_x_97) ;  /* 0x0000006000007945 */ /* 0x000fe20003800000 */
[----:B0-----:R-:W-:Y:S01]  /*7010*/  IMAD.U32 R3, R22, -0x80000000, RZ ;  /* 0x8000000016037824 */ /* 0x001fe200078e00ff */
[----:B------:R-:W-:Y:S02]  /*7020*/  LEA R9, R7, R8, 0x3 ;  /* 0x0000000807097211 */ /* 0x000fe400078e18ff */
[----:B------:R-:W-:Y:S01]  /*7030*/  SHF.L.U32 R2, R6, 0x1f, RZ ;  /* 0x0000001f06027819 */ /* 0x000fe200000006ff */
[----:B------:R-:W0:Y:S02]  /*7040*/  SYNCS.PHASECHK.TRANS64.TRYWAIT P0, [R4+URZ], R3 ;  /* 0x00000003040075a7 */ /* 0x000e2400080011ff */
[----:B0-2---:R-:W-:Y:S05]  /*7050*/  @!P0 BRA `(.L_x_98) ;  /* 0x000000a400e48947 */ /* 0x005fea0003800000 */
.L_x_220:
[----:B------:R-:W-:Y:S05]  /*7060*/  BSYNC B0 ;  /* 0x0000000000007941 */ /* 0x000fea0003800000 */
.L_x_97:
[----:B------:R-:W1:Y:S01]  /*7070*/  SYNCS.PHASECHK.TRANS64.TRYWAIT P0, [R9+URZ+0x20], R2 ;  /* 0x00002002090075a7 */ /* 0x000e6200080011ff */
[----:B------:R-:W-:Y:S04]  /*7080*/  BSSY B0, `(.L_x_99) ;  /* 0x0000002000007945 */ /* 0x000fe80003800000 */
[----:B-1----:R-:W-:Y:S05]  /*7090*/  @!P0 BRA `(.L_x_100) ;  /* 0x000000a400f08947 */ /* 0x002fea0003800000 */
.L_x_222:
[----:B------:R-:W-:Y:S05]  /*70a0*/  BSYNC B0 ;  /* 0x0000000000007941 */ /* 0x000fea0003800000 */
.L_x_99:
[----:B0-----:R-:W-:Y:S01]  /*70b0*/  LEA R4, R7, UR28, 0xa ;  /* 0x0000001c07047c11 */ /* 0x001fe2000f8e50ff */
[----:B------:R2:W3:Y:S01]  /*70c0*/  LDL R18, [R1+0x4] ;  /* 0x0000040001127983 */ /* 0x0004e20000100800 */
[----:B------:R-:W-:Y:S02]  /*70d0*/  R2UR UR5, R15 ;  /* 0x000000000f0572ca */ /* 0x000fe400000e0000 */
[----:B------:R-:W-:Y:S11]  /*70e0*/  ELECT P0, URZ, PT ;  /* 0x0000000000ff782f */ /* 0x000ff60003800000 */
[----:B------:R-:W-:Y:S02]  /*70f0*/  @!UPT UIADD3 URZ, UPT, UPT, URZ, URZ, URZ ;  /* 0x000000fffffff290 */ /* 0x000fe4000fffe0ff */
[----:B------:R-:W-:Y:S01]  /*7100*/  @P0 R2UR.BROADCAST UR42, R4 ;  /* 0x00000000042a02ca */ /* 0x000fe200008e0000 */
[----:B------:R-:W-:Y:S01]  /*7110*/  VIADD R2, R5, UR27 ;  /* 0x0000001b05027c36 */ /* 0x000fe20008000000 */
[----:B------:R-:W-:Y:S01]  /*7120*/  @P0 R2UR.BROADCAST UR8, R0 ;  /* 0x00000000000802ca */ /* 0x000fe200008e0000 */
[----:B------:R-:W-:Y:S01]  /*7130*/  UMOV UR4, URZ ;  /* 0x000000ff00047c82 */ /* 0x000fe20008000000 */
[----:B------:R-:W-:Y:S01]  /*7140*/  PLOP3.LUT P4, PT, P5, PT, PT, 0x80, 0x8 ;  /* 0x000000000008781c */ /* 0x000fe20002f8f070 */
[----:B------:R-:W-:Y:S01]  /*7150*/  VIADD R7, R7, 0x1 ;  /* 0x0000000107077836 */ /* 0x000fe20000000000 */
[----:B------:R-:W-:Y:S01]  /*7160*/  @P0 R2UR.BROADCAST UR10, R2 ;  /* 0x00000000020a02ca */ /* 0x000fe200008e0000 */
[----:B------:R-:W-:Y:S01]  /*7170*/  VIADD R21, R21, 0x1 ;  /* 0x0000000115157836 */ /* 0x000fe20000000000 */
[----:B------:R-:W-:Y:S04]  /*7180*/  PLOP3.LUT P5, PT, PT, PT, PT, 0x8, 0x80 ;  /* 0x000000000080781c */ /* 0x000fe80003fae170 */
[C---:B------:R-:W-:Y:S01]  /*7190*/  ISETP.NE.AND P1, PT, R21.reuse, 0x2, PT ;  /* 0x000000021500780c */ /* 0x040fe20003f25270 */
[----:B------:R-:W-:Y:S01]  /*71a0*/  @P0 IMAD.MOV.U32 R5, RZ, RZ, 0x40004040 ;  /* 0x40004040ff050424 */ /* 0x000fe200078e00ff */
[----:B------:R-:W-:Y:S01]  /*71b0*/  @P0 VOTEU.ANY UP0, P6 ;  /* 0x0000000000ff0886 */ /* 0x000fe20003000100 */
[----:B------:R-:W-:Y:S01]  /*71c0*/  PLOP3.LUT P6, PT, PT, PT, PT, 0x80, 0x8 ;  /* 0x000000000008781c */ /* 0x000fe20003fcf070 */
[----:B-1----:R-:W-:Y:S01]  /*71d0*/  @P0 IMAD.MOV.U32 R3, RZ, RZ, 0x40004040 ;  /* 0x40004040ff030424 */ /* 0x002fe200078e00ff */
[----:B------:R-:W-:Y:S02]  /*71e0*/  SEL R21, R21, RZ, P1 ;  /* 0x000000ff15157207 */ /* 0x000fe40000800000 */
[----:B------:R-:W-:Y:S02]  /*71f0*/  @P0 R2UR.BROADCAST UR43, R5 ;  /* 0x00000000052b02ca */ /* 0x000fe400008e0000 */
        /* <DEDUP_REMOVED lines=86> */
[----:B------:R-:W-:Y:S02]  /*7760*/  @P0 R2UR.BROADCAST UR35, R3 ;  /* 0x00000000032302ca */ /* 0x000fe400008e0000 */
[----:B------:R-:W-:Y:S04]  /*7770*/  SEL R3, RZ, 0x1, P1 ;  /* 0x00000001ff037807 */ /* 0x000fe80000800000 */
[----:B------:R-:W-:Y:S01]  /*7780*/  LOP3.LUT R22, R22, R3, RZ, 0x3c, !PT ;  /* 0x0000000316167212 */ /* 0x000fe200078e3cff */
[----:B0-----:R-:W-:Y:S01]  /*7790*/  UMOV UR9, UR5 ;  /* 0x0000000500097c82 */ /* 0x001fe20008000000 */
[----:B------:R-:W-:Y:S02]  /*77a0*/  @P0 R2UR.BROADCAST UR5, R0 ;  /* 0x00000000000502ca */ /* 0x000fe400008e0000 */
[----:B------:R-:W-:Y:S01]  /*77b0*/  ELECT P0, URZ, PT ;  /* 0x0000000000ff782f */ /* 0x000fe20003800000 */
[----:B------:R-:W3:Y:S01]  /*77c0*/  S2UR UR40, SR_CgaCtaId ;  /* 0x00000000002879c3 */ /* 0x000ee20000008800 */
[----:B------:R-:W-:Y:S01]  /*77d0*/  UMOV UR8, URZ ;  /* 0x000000ff00087c82 */ /* 0x000fe20008000000 */
[----:B------:R-:W-:Y:S08]  /*77e0*/  ULOP3.LUT UR11, UR29, 0xffff, URZ, 0xc0, !UPT ;  /* 0x0000ffff1d0b7892 */ /* 0x000ff0000f8ec0ff */
[----:B------:R0:W-:Y:S02]  /*77f0*/  UTCHMMA.2CTA gdesc[UR34], gdesc[UR36], tmem[UR5], tmem[UR8], idesc[UR9], UPT ;  /* 0x00ff0824220075ea */ /* 0x0001e4000ba00005 */
[----:B------:R-:W-:Y:S05]  /*7800*/  @P0 VIADD R9, R9, 0x40 ;  /* 0x0000004009090836 */ /* 0x000fea0000000000 */
[----:B------:R-:W-:Y:S02]  /*7810*/  @P0 R2UR.BROADCAST UR10, R9 ;  /* 0x00000000090a02ca */ /* 0x000fe400008e0000 */
[----:B------:R-:W-:Y:S11]  /*7820*/  ELECT P0, URZ, PT ;  /* 0x0000000000ff782f */ /* 0x000ff60003800000 */
[----:B------:R2:W-:Y:S02]  /*7830*/  UTCBAR.2CTA.MULTICAST [UR10], URZ, UR11 ;  /* 0x000000ff0a0073e9 */ /* 0x0005e4000820080b */
[----:B------:R-:W-:Y:S01]  /*7840*/  @P0 MOV R2, 0x400 ;  /* 0x0000040000020802 */ /* 0x000fe20000000f00 */
[----:B0-----:R-:W-:Y:S01]  /*7850*/  ULOP3.LUT UR5, UR29, 0xffff, URZ, 0xc0, !UPT ;  /* 0x0000ffff1d057892 */ /* 0x001fe2000f8ec0ff */
[----:B---3--:R-:W-:Y:S05]  /*7860*/  @P0 IMAD.U32 R18, RZ, RZ, UR40 ;  /* 0x00000028ff120e24 */ /* 0x008fea000f8e00ff */
[----:B------:R-:W-:Y:S01]  /*7870*/  @P0 LEA R8, R18, R2, 0x18 ;  /* 0x0000000212080211 */ /* 0x000fe200078ec0ff */
[----:B------:R2:W-:Y:S04]  /*7880*/  @P0 STL [R1+0x4], R18 ;  /* 0x0000041201000387 */ /* 0x0005e80000100800 */
[C---:B------:R-:W-:Y:S02]  /*7890*/  @P0 IMAD R2, R20.reuse, 0x8, R8 ;  /* 0x0000000814020824 */ /* 0x040fe400078e0208 */
        /* <DEDUP_REMOVED lines=11> */
[----:B--2---:R-:W-:Y:S05]  /*7950*/  BSYNC B1 ;  /* 0x0000000000017941 */ /* 0x004fea0003800000 */
.L_x_96:
[----:B------:R-:W-:Y:S02]  /*7960*/  ELECT P0, URZ, PT ;  /* 0x0000000000ff782f */ /* 0x000fe40003800000 */
[----:B------:R-:W-:Y:S01]  /*7970*/  PLOP3.LUT P5, PT, PT, PT, PT, 0x8, 0x80 ;  /* 0x000000000080781c */ /* 0x000fe20003fae170 */
[----:B------:R-:W-:-:S10]  /*7980*/  UMOV UR5, 0x3 ;  /* 0x0000000300057882 */ /* 0x000fd40000000000 */
        /* <DEDUP_REMOVED lines=8> */
.L_x_93:
[----:B------:R-:W-:-:S09]  /*7a10*/  UISETP.NE.AND UP0, UPT, UR56, URZ, UPT ;  /* 0x000000ff3800728c */ /* 0x000fd2000bf05270 */
[----:B------:R-:W-:Y:S05]  /*7a20*/  BRA.U UP0, `(.L_x_76) ;  /* 0x0000000900507547 */ /* 0x000fea000b800000 */
[----:B------:R-:W-:Y:S01]  /*7a30*/  IMAD.U32 R0, RZ, RZ, UR13 ;  /* 0x0000000dff007e24 */ /* 0x000fe2000f8e00ff */
[----:B------:R-:W-:Y:S01]  /*7a40*/  MOV R11, 0x400 ;  /* 0x00000400000b7802 */ /* 0x000fe20000000f00 */
[----:B------:R-:W-:Y:S03]  /*7a50*/  BSSY B0, `(.L_x_102) ;  /* 0x0000007000007945 */ /* 0x000fe60003800000 */
[----:B------:R-:W-:Y:S01]  /*7a60*/  LEA R11, R0, R11, 0x18 ;  /* 0x0000000b000b7211 */ /* 0x000fe200078ec0ff */
[----:B------:R1:W-:Y:S04]  /*7a70*/  STL [R1+0x4], R0 ;  /* 0x0000040001007387 */ /* 0x0003e80000100800 */
[----:B------:R-:W-:Y:S01]  /*7a80*/  IMAD R24, R14, 0x8, R11 ;  /* 0x000000080e187824 */ /* 0x000fe200078e020b */
[----:B-1----:R-:W-:-:S04]  /*7a90*/  SHF.L.U32 R0, R29, 0x1f, RZ ;  /* 0x0000001f1d007819 */ /* 0x002fc800000006ff */
[----:B------:R-:W1:Y:S02]  /*7aa0*/  SYNCS.PHASECHK.TRANS64.TRYWAIT P0, [R24+URZ+0x80], R0 ;  /* 0x00008000180075a7 */ /* 0x000e6400080011ff */
[----:B-1----:R-:W-:Y:S05]  /*7ab0*/  @!P0 BRA `(.L_x_103) ;  /* 0x0000009c00808947 */ /* 0x002fea0003800000 */
.L_x_224:
[----:B0-----:R-:W-:Y:S05]  /*7ac0*/  BSYNC B0 ;  /* 0x0000000000007941 */ /* 0x001fea0003800000 */
.L_x_102:
[----:B------:R-:W-:Y:S01]  /*7ad0*/  SHF.L.U32 R0, R28, 0x1f, RZ ;  /* 0x0000001f1c007819 */ /* 0x000fe200000006ff */
[----:B------:R-:W-:Y:S03]  /*7ae0*/  BSSY B0, `(.L_x_104) ;  /* 0x0000003000007945 */ /* 0x000fe60003800000 */
[----:B------:R-:W0:Y:S02]  /*7af0*/  SYNCS.PHASECHK.TRANS64.TRYWAIT P0, [R11+URZ+0xd8], R0 ;  /* 0x0000d8000b0075a7 */ /* 0x000e2400080011ff */
[----:B0-----:R-:W-:Y:S05]  /*7b00*/  @!P0 BRA `(.L_x_105) ;  /* 0x0000009c00888947 */ /* 0x001fea0003800000 */
.L_x_226:
[----:B------:R-:W-:Y:S05]  /*7b10*/  BSYNC B0 ;  /* 0x0000000000007941 */ /* 0x000fea0003800000 */
.L_x_104:
        /* <DEDUP_REMOVED lines=8> */
[----:B------:R-:W-:Y:S01]  /*7ba0*/  IADD3 R19, PT, PT, R14, 0x10, RZ ;  /* 0x000000100e137810 */ /* 0x000fe20007ffe0ff */
[----:B------:R-:W-:Y:S01]  /*7bb0*/  VIADD R12, R12, UR19 ;  /* 0x000000130c0c7c36 */ /* 0x000fe20008000000 */
[C---:B------:R-:W-:Y:S01]  /*7bc0*/  IADD3 R17, PT, PT, R14.reuse, 0x20, RZ ;  /* 0x000000200e117810 */ /* 0x040fe20007ffe0ff */
[C---:B------:R-:W-:Y:S01]  /*7bd0*/  VIADD R18, R14.reuse, 0x18 ;  /* 0x000000180e127836 */ /* 0x040fe20000000000 */
[C---:B------:R-:W-:Y:S01]  /*7be0*/  IADD3 R15, PT, PT, R14.reuse, 0x30, RZ ;  /* 0x000000300e0f7810 */ /* 0x040fe20007ffe0ff */
[----:B------:R-:W-:-:S02]  /*7bf0*/  VIADD R16, R14, 0x28 ;  /* 0x000000280e107836 */ /* 0x000fc40000000000 */
[----:B------:R-:W-:Y:S02]  /*7c00*/  VIADD R13, R14, 0x38 ;  /* 0x000000380e0d7836 */ /* 0x000fe40000000000 */
.L_x_109:
[----:B------:R-:W-:Y:S01]  /*7c10*/  LEA R5, R7, R11, 0x3 ;  /* 0x0000000b07057211 */ /* 0x000fe200078e18ff */
[----:B------:R-:W-:Y:S01]  /*7c20*/  BSSY B0, `(.L_x_107) ;  /* 0x0000004000007945 */ /* 0x000fe20003800000 */
[----:B------:R-:W-:Y:S04]  /*7c30*/  SHF.L.U32 R2, R6, 0x1f, RZ ;  /* 0x0000001f06027819 */ /* 0x000fe800000006ff */
[----:B--2---:R-:W2:Y:S02]  /*7c40*/  SYNCS.PHASECHK.TRANS64.TRYWAIT P0, [R5+URZ+0x20], R2 ;  /* 0x00002002050075a7 */ /* 0x004ea400080011ff */
[----:B--2---:R-:W-:Y:S05]  /*7c50*/  @!P0 BRA `(.L_x_108) ;  /* 0x0000009c00508947 */ /* 0x004fea0003800000 */
.L_x_228:
[----:B------:R-:W-:Y:S05]  /*7c60*/  BSYNC B0 ;  /* 0x0000000000007941 */ /* 0x000fea0003800000 */
.L_x_107:
[C---:B------:R-:W-:Y:S01]  /*7c70*/  LEA R2, R7.reuse, UR52, 0xa ;  /* 0x0000003407027c11 */ /* 0x040fe2000f8e50ff */
[----:B------:R-:W-:Y:S01]  /*7c80*/  VIADD R10, R7, 0x1 ;  /* 0x00000001070a7836 */ /* 0x000fe20000000000 */
[----:B------:R-:W-:Y:S02]  /*7c90*/  R2UR UR11, R12 ;  /* 0x000000000c0b72ca */ /* 0x000fe400000e0000 */
[----:B------:R-:W-:Y:S11]  /*7ca0*/  ELECT P0, URZ, PT ;  /* 0x0000000000ff782f */ /* 0x000ff60003800000 */
[----:B------:R-:W-:Y:S02]  /*7cb0*/  @!UPT UIADD3 URZ, UPT, UPT, URZ, URZ, URZ ;  /* 0x000000fffffff290 */ /* 0x000fe4000fffe0ff */
[----:B------:R-:W-:Y:S01]  /*7cc0*/  @P0 R2UR.BROADCAST UR8, R2 ;  /* 0x00000000020802ca */ /* 0x000fe200008e0000 */
[----:B------:R-:W-:Y:S01]  /*7cd0*/  UMOV UR10, URZ ;  /* 0x000000ff000a7c82 */ /* 0x000fe20008000000 */
[----:B------:R-:W-:Y:S01]  /*7ce0*/  ISETP.NE.AND P1, PT, R10, 0x4, PT ;  /* 0x000000040a00780c */ /* 0x000fe20003f25270 */
[----:B------:R-:W-:Y:S01]  /*7cf0*/  UMOV UR40, URZ ;  /* 0x000000ff00287c82 */ /* 0x000fe20008000000 */
[----:B------:R-:W-:Y:S02]  /*7d00*/  @P0 R2UR.BROADCAST UR5, R0 ;  /* 0x00000000000502ca */ /* 0x000fe400008e0000 */
[----:B01----:R-:W-:Y:S02]  /*7d10*/  SEL R3, RZ, 0x1, P1 ;  /* 0x00000001ff037807 */ /* 0x003fe40000800000 */
        /* <DEDUP_REMOVED lines=79> */
[----:B--2---:R-:W-:Y:S05]  /*8210*/  BSYNC B1 ;  /* 0x0000000000017941 */ /* 0x004fea0003800000 */
.L_x_106:
[----:B------:R1:W2:Y:S01]  /*8220*/  LDL R25, [R1+0x4] ;  /* 0x0000040001197983 */ /* 0x0002a20000100800 */
[----:B------:R-:W-:Y:S02]  /*8230*/  ELECT P0, URZ, PT ;  /* 0x0000000000ff782f */ /* 0x000fe40003800000 */
[----:B------:R-:W-:Y:S01]  /*8240*/  LOP3.LUT R28, R28, 0x1, RZ, 0x3c, !PT ;  /* 0x000000011c1c7812 */ /* 0x000fe200078e3cff */
[----:B------:R-:W-:Y:S01]  /*8250*/  UMOV UR9, 0x3 ;  /* 0x0000000300097882 */ /* 0x000fe20000000000 */
[----:B------:R-:W-:-:S09]  /*8260*/  UMOV UR5, 0x3 ;  /* 0x0000000300057882 */ /* 0x000fd20000000000 */
[----:B------:R-:W-:Y:S01]  /*8270*/  @P0 MOV R0, 0x400 ;  /* 0x0000040000000802 */ /* 0x000fe20000000f00 */
[----:B--2---:R-:W-:-:S05]  /*8280*/  @P0 IMAD.U32 R25, RZ, RZ, UR12 ;  /* 0x0000000cff190e24 */ /* 0x004fca000f8e00ff */
[----:B------:R-:W-:Y:S01]  /*8290*/  @P0 LEA R0, R25, R0, 0x18 ;  /* 0x0000000019000211 */ /* 0x000fe200078ec0ff */
[----:B------:R1:W-:Y:S04]  /*82a0*/  @P0 STL [R1+0x4], R25 ;  /* 0x0000041901000387 */ /* 0x0003e80000100800 */
[----:B------:R-:W-:-:S05]  /*82b0*/  @P0 VIADD R0, R0, 0xd0 ;  /* 0x000000d000000836 */ /* 0x000fca0000000000 */
[----:B------:R-:W-:Y:S02]  /*82c0*/  @P0 R2UR.BROADCAST UR8, R0 ;  /* 0x00000000000802ca */ /* 0x000fe400008e0000 */
[----:B------:R-:W-:-:S11]  /*82d0*/  ELECT P0, URZ, PT ;  /* 0x0000000000ff782f */ /* 0x000fd60003800000 */
        /* <DEDUP_REMOVED lines=9> */
.L_x_76:
[----:B------:R-:W2:Y:S04]  /*8370*/  LDL.LU R11, [R1+0x8] ;  /* 0x00000800010b7983 */ /* 0x000ea80000300800 */
[----:B------:R3:W-:Y:S01]  /*8380*/  STL [R1], RZ ;  /* 0x000000ff01007387 */ /* 0x0007e20000100800 */
[----:B--2---:R-:W-:-:S05]  /*8390*/  IADD3 R11, PT, PT, R11, UR25, RZ ;  /* 0x000000190b0b7c10 */ /* 0x004fca000fffe0ff */
[----:B------:R3:W-:Y:S01]  /*83a0*/  STL [R1+0x8], R11 ;  /* 0x0000080b01007387 */ /* 0x0007e20000100800 */
[----:B------:R-:W-:Y:S05]  /*83b0*/  BRA.U !UP1, `(.L_x_110) ;  /* 0x0000000109c07547 */ /* 0x000fea000b800000 */
[----:B------:R-:W-:Y:S01]  /*83c0*/  IABS R9, UR51 ;  /* 0x0000003300097c13 */ /* 0x000fe20008000000 */
[----:B------:R-:W2:Y:S03]  /*83d0*/  LDC R10, c[0x0][0x66c] ;  /* 0x00019b00ff0a7b82 */ /* 0x000ea60000000800 */
[----:B------:R-:W4:Y:S08]  /*83e0*/  I2F.RP R2, R9 ;  /* 0x0000000900027306 */ /* 0x000f300000209400 */
[----:B----4-:R-:W4:Y:S01]  /*83f0*/  MUFU.RCP R2, R2 ;  /* 0x0000000200027308 */ /* 0x010f220000001000 */
[----:B--2---:R-:W-:-:S07]  /*8400*/  IABS R8, R10 ;  /* 0x0000000a00087213 */ /* 0x004fce0000000000 */
[----:B------:R-:W-:Y:S01]  /*8410*/  I2F.RP R5, R8 ;  /* 0x0000000800057306 */ /* 0x000fe20000209400 */
[----:B----4-:R-:W-:-:S07]  /*8420*/  VIADD R2, R2, 0xffffffe ;  /* 0x0ffffffe02027836 */ /* 0x010fce0000000000 */
[----:B------:R-:W2:Y:S02]  /*8430*/  F2I.FTZ.U32.TRUNC.NTZ R3, R2 ;  /* 0x0000000200037305 */ /* 0x000ea4000021f000 */
[----:B--2---:R-:W-:Y:S02]  /*8440*/  IMAD.MOV R0, RZ, RZ, -R3 ;  /* 0x000000ffff007224 */ /* 0x004fe400078e0a03 */
[----:B------:R-:W-:Y:S02]  /*8450*/  IMAD.MOV.U32 R2, RZ, RZ, RZ ;  /* 0x000000ffff027224 */ /* 0x000fe400078e00ff */
[----:B------:R-:W-:-:S04]  /*8460*/  IMAD R0, R0, R9, RZ ;  /* 0x0000000900007224 */ /* 0x000fc800078e02ff */
[----:B------:R-:W-:Y:S01]  /*8470*/  IMAD.HI.U32 R0, R3, R0, R2 ;  /* 0x0000000003007227 */ /* 0x000fe200078e0002 */
[----:B------:R-:W-:Y:S01]  /*8480*/  IABS R2, R11 ;  /* 0x0000000b00027213 */ /* 0x000fe20000000000 */
[----:B------:R2:W4:Y:S04]  /*8490*/  MUFU.RCP R3, R5 ;  /* 0x0000000500037308 */ /* 0x0005280000001000 */
[----:B------:R-:W-:Y:S01]  /*84a0*/  IMAD.HI.U32 R0, R0, R2, RZ ;  /* 0x0000000200007227 */ /* 0x000fe200078e00ff */
[----:B--2---:R-:W-:-:S03]  /*84b0*/  IABS R5, UR51 ;  /* 0x0000003300057c13 */ /* 0x004fc60008000000 */
[----:B----4-:R-:W-:Y:S01]  /*84c0*/  VIADD R3, R3, 0xffffffe ;  /* 0x0ffffffe03037836 */ /* 0x010fe20000000000 */
[----:B------:R-:W-:-:S05]  /*84d0*/  IADD3 R5, PT, PT, RZ, -R5, RZ ;  /* 0x80000005ff057210 */ /* 0x000fca0007ffe0ff */
[----:B------:R-:W2:Y:S01]  /*84e0*/  F2I.FTZ.U32.TRUNC.NTZ R3, R3 ;  /* 0x0000000300037305 */ /* 0x000ea2000021f000 */
[----:B------:R-:W-:-:S05]  /*84f0*/  IMAD R2, R0, R5, R2 ;  /* 0x0000000500027224 */ /* 0x000fca00078e0202 */
[----:B------:R-:W-:-:S13]  /*8500*/  ISETP.GT.U32.AND P0, PT, R9, R2, PT ;  /* 0x000000020900720c */ /* 0x000fda0003f04070 */
[----:B------:R-:W-:Y:S02]  /*8510*/  @!P0 IMAD.IADD R2, R2, 0x1, -R9 ;  /* 0x0000000102028824 */ /* 0x000fe400078e0a09 */
[----:B------:R-:W-:Y:S01]  /*8520*/  @!P0 VIADD R0, R0, 0x1 ;  /* 0x0000000100008836 */ /* 0x000fe20000000000 */
[----:B------:R-:W-:Y:S02]  /*8530*/  ISETP.NE.AND P0, PT, RZ, UR51, PT ;  /* 0x00000033ff007c0c */ /* 0x000fe4000bf05270 */
[----:B------:R-:W-:Y:S02]  /*8540*/  ISETP.GE.U32.AND P4, PT, R2, R9, PT ;  /* 0x000000090200720c */ /* 0x000fe40003f86070 */
[----:B--2---:R-:W-:-:S05]  /*8550*/  IADD3 R2, PT, PT, RZ, -R3, RZ ;  /* 0x80000003ff027210 */ /* 0x004fca0007ffe0ff */
[----:B------:R-:W-:Y:S02]  /*8560*/  IMAD R5, R2, R8, RZ ;  /* 0x0000000802057224 */ /* 0x000fe400078e02ff */
[----:B------:R-:W-:-:S04]  /*8570*/  IMAD.MOV.U32 R2, RZ, RZ, RZ ;  /* 0x000000ffff027224 */ /* 0x000fc800078e00ff */
[----:B------:R-:W-:Y:S01]  /*8580*/  IMAD.HI.U32 R3, R3, R5, R2 ;  /* 0x0000000503037227 */ /* 0x000fe200078e0002 */
[----:B------:R-:W-:Y:S02]  /*8590*/  LOP3.LUT R2, R11, UR51, RZ, 0x3c, !PT ;  /* 0x000000330b027c12 */ /* 0x000fe4000f8e3cff */
[----:B------:R-:W-:Y:S02]  /*85a0*/  @P4 IADD3 R0, PT, PT, R0, 0x1, RZ ;  /* 0x0000000100004810 */ /* 0x000fe40007ffe0ff */
[----:B------:R-:W-:-:S03]  /*85b0*/  ISETP.GE.AND P1, PT, R2, RZ, PT ;  /* 0x000000ff0200720c */ /* 0x000fc60003f26270 */
[----:B------:R-:W-:-:S10]  /*85c0*/  IMAD.MOV.U32 R2, RZ, RZ, R0 ;  /* 0x000000ffff027224 */ /* 0x000fd400078e0000 */
[----:B------:R-:W-:Y:S01]  /*85d0*/  @!P1 IMAD.MOV R2, RZ, RZ, -R2 ;  /* 0x000000ffff029224 */ /* 0x000fe200078e0a02 */
[----:B------:R-:W-:-:S04]  /*85e0*/  @!P0 LOP3.LUT R2, RZ, UR51, RZ, 0x33, !PT ;  /* 0x00000033ff028c12 */ /* 0x000fc8000f8e33ff */
[----:B------:R-:W-:Y:S02]  /*85f0*/  IABS R0, R2 ;  /* 0x0000000200007213 */ /* 0x000fe40000000000 */
[----:B------:R-:W-:-:S03]  /*8600*/  ISETP.GE.AND P1, PT, R2, RZ, PT ;  /* 0x000000ff0200720c */ /* 0x000fc60003f26270 */
[----:B------:R-:W-:-:S05]  /*8610*/  IMAD.HI.U32 R3, R3, R0, RZ ;  /* 0x0000000003037227 */ /* 0x000fca00078e00ff */
[----:B------:R-:W-:-:S05]  /*8620*/  IADD3 R3, PT, PT, -R3, RZ, RZ ;  /* 0x000000ff03037210 */ /* 0x000fca0007ffe1ff */
[----:B------:R-:W-:-:S05]  /*8630*/  IMAD R0, R8, R3, R0 ;  /* 0x0000000308007224 */ /* 0x000fca00078e0200 */
[----:B------:R-:W-:-:S13]  /*8640*/  ISETP.GT.U32.AND P0, PT, R8, R0, PT ;  /* 0x000000000800720c */ /* 0x000fda0003f04070 */
[----:B------:R-:W-:-:S05]  /*8650*/  @!P0 IMAD.IADD R0, R0, 0x1, -R8 ;  /* 0x0000000100008824 */ /* 0x000fca00078e0a08 */
[----:B------:R-:W-:-:S13]  /*8660*/  ISETP.GT.U32.AND P0, PT, R8, R0, PT ;  /* 0x000000000800720c */ /* 0x000fda0003f04070 */
[----:B------:R-:W-:Y:S01]  /*8670*/  @!P0 IMAD.IADD R0, R0, 0x1, -R8 ;  /* 0x0000000100008824 */ /* 0x000fe200078e0a08 */
[----:B------:R-:W-:-:S04]  /*8680*/  ISETP.NE.AND P0, PT, R10, RZ, PT ;  /* 0x000000ff0a00720c */ /* 0x000fc80003f05270 */
[----:B------:R-:W-:-:S09]  /*8690*/  @!P1 IADD3 R0, PT, PT, -R0, RZ, RZ ;  /* 0x000000ff00009210 */ /* 0x000fd20007ffe1ff */
[----:B------:R-:W-:-:S05]  /*86a0*/  @!P0 LOP3.LUT R0, RZ, R10, RZ, 0x33, !PT ;  /* 0x0000000aff008212 */ /* 0x000fca00078e33ff */
[----:B------:R2:W-:Y:S02]  /*86b0*/  STL [R1], R0 ;  /* 0x0000000001007387 */ /* 0x0005e40000100800 */
.L_x_110:
[----:B------:R-:W-:Y:S02]  /*86c0*/  ISETP.GE.AND P0, PT, R11, UR30, PT ;  /* 0x0000001e0b007c0c */ /* 0x000fe4000bf06270 */
[----:B------:R-:W-:-:S11]  /*86d0*/  MOV R20, R21 ;  /* 0x0000001500147202 */ /* 0x000fd60000000f00 */
[----:B------:R-:W-:Y:S05]  /*86e0*/  @!P0 BRA `(.L_x_111) ;  /* 0xffffffb400548947 */ /* 0x000fea000383ffff */
[----:B01----:R-:W-:Y:S05]  /*86f0*/  BSYNC B3 ;  /* 0x0000000000037941 */ /* 0x003fea0003800000 */
.L_x_48:
[----:B------:R-:W0:Y:S01]  /*8700*/  LDC R9, c[0x0][0x664] ;  /* 0x00019900ff097b82 */ /* 0x000e220000000800 */
[----:B------:R-:W-:-:S07]  /*8710*/  IADD3 R4, PT, PT, R4, 0x1, RZ ;  /* 0x0000000104047810 */ /* 0x000fce0007ffe0ff */
[----:B------:R-:W1:Y:S01]  /*8720*/  LDC R10, c[0x0][0x668] ;  /* 0x00019a00ff0a7b82 */ /* 0x000e620000000800 */
[----:B0-----:R-:W-:-:S04]  /*8730*/  IABS R8, R9 ;  /* 0x0000000900087213 */ /* 0x001fc80000000000 */
[----:B------:R-:W0:Y:S01]  /*8740*/  I2F.RP R2, R8 ;  /* 0x0000000800027306 */ /* 0x000e220000209400 */
[----:B-1----:R-:W-:-:S07]  /*8750*/  IABS R5, R10 ;  /* 0x0000000a00057213 */ /* 0x002fce0000000000 */
[----:B------:R-:W1:Y:S08]  /*8760*/  I2F.RP R6, R5 ;  /* 0x0000000500067306 */ /* 0x000e700000209400 */
[----:B0-----:R-:W0:Y:S08]  /*8770*/  MUFU.RCP R2, R2 ;  /* 0x0000000200027308 */ /* 0x001e300000001000 */
[----:B-1----:R-:W1:Y:S01]  /*8780*/  MUFU.RCP R6, R6 ;  /* 0x0000000600067308 */ /* 0x002e620000001000 */
[----:B0-----:R-:W-:-:S07]  /*8790*/  VIADD R2, R2, 0xffffffe ;  /* 0x0ffffffe02027836 */ /* 0x001fce0000000000 */
[----:B------:R0:W4:Y:S01]  /*87a0*/  F2I.FTZ.U32.TRUNC.NTZ R3, R2 ;  /* 0x0000000200037305 */ /* 0x000122000021f000 */
[----:B-1----:R-:W-:-:S07]  /*87b0*/  VIADD R6, R6, 0xffffffe ;  /* 0x0ffffffe06067836 */ /* 0x002fce0000000000 */
[----:B------:R1:W5:Y:S01]  /*87c0*/  F2I.FTZ.U32.TRUNC.NTZ R7, R6 ;  /* 0x0000000600077305 */ /* 0x000362000021f000 */
[----:B0-----:R-:W-:Y:S02]  /*87d0*/  HFMA2 R2, -RZ, RZ, 0, 0 ;  /* 0x00000000ff027431 */ /* 0x001fe400000001ff */
[----:B--2-4-:R-:W-:-:S04]  /*87e0*/  IMAD.MOV R0, RZ, RZ, -R3 ;  /* 0x000000ffff007224 */ /* 0x014fc800078e0a03 */
[----:B------:R-:W-:Y:S02]  /*87f0*/  IMAD R0, R0, R8, RZ ;  /* 0x0000000800007224 */ /* 0x000fe400078e02ff */
[----:B-1----:R-:W-:Y:S02]  /*8800*/  IMAD.MOV.U32 R6, RZ, RZ, RZ ;  /* 0x000000ffff067224 */ /* 0x002fe400078e00ff */
[----:B------:R-:W-:Y:S01]  /*8810*/  IMAD.HI.U32 R2, R3, R0, R2 ;  /* 0x0000000003027227 */ /* 0x000fe200078e0002 */
[----:B------:R-:W-:-:S05]  /*8820*/  IABS R0, R11 ;  /* 0x0000000b00007213 */ /* 0x000fca0000000000 */
[----:B------:R-:W-:-:S04]  /*8830*/  IMAD.HI.U32 R2, R2, R0, RZ ;  /* 0x0000000002027227 */ /* 0x000fc800078e00ff */
[----:B------:R-:W-:-:S04]  /*8840*/  IMAD.MOV R3, RZ, RZ, -R2 ;  /* 0x000000ffff037224 */ /* 0x000fc800078e0a02 */
[----:B------:R-:W-:-:S05]  /*8850*/  IMAD R0, R8, R3, R0 ;  /* 0x0000000308007224 */ /* 0x000fca00078e0200 */
[----:B------:R-:W-:-:S13]  /*8860*/  ISETP.GT.U32.AND P0, PT, R8, R0, PT ;  /* 0x000000000800720c */ /* 0x000fda0003f04070 */
[-C--:B------:R-:W-:Y:S02]  /*8870*/  @!P0 IADD3 R0, PT, PT, R0, -R8.reuse, RZ ;  /* 0x8000000800008210 */ /* 0x080fe40007ffe0ff */
[----:B------:R-:W-:Y:S02]  /*8880*/  @!P0 IADD3 R2, PT, PT, R2, 0x1, RZ ;  /* 0x0000000102028810 */ /* 0x000fe40007ffe0ff */
[----:B------:R-:W-:Y:S01]  /*8890*/  ISETP.GE.U32.AND P2, PT, R0, R8, PT ;  /* 0x000000080000720c */ /* 0x000fe20003f46070 */
[----:B-----5:R-:W-:Y:S01]  /*88a0*/  IMAD.MOV R0, RZ, RZ, -R7 ;  /* 0x000000ffff007224 */ /* 0x020fe200078e0a07 */
[----:B------:R-:W-:-:S03]  /*88b0*/  ISETP.NE.AND P0, PT, R9, RZ, PT ;  /* 0x000000ff0900720c */ /* 0x000fc60003f05270 */
[----:B------:R-:W-:-:S04]  /*88c0*/  IMAD R0, R0, R5, RZ ;  /* 0x0000000500007224 */ /* 0x000fc800078e02ff */
[----:B------:R-:W-:Y:S01]  /*88d0*/  IMAD.HI.U32 R3, R7, R0, R6 ;  /* 0x0000000007037227 */ /* 0x000fe200078e0006 */
[----:B------:R-:W-:-:S03]  /*88e0*/  LOP3.LUT R0, R11, R9, RZ, 0x3c, !PT ;  /* 0x000000090b007212 */ /* 0x000fc600078e3cff */
[----:B------:R-:W-:Y:S01]  /*88f0*/  @P2 VIADD R2, R2, 0x1 ;  /* 0x0000000102022836 */ /* 0x000fe20000000000 */
[----:B------:R-:W-:-:S13]  /*8900*/  ISETP.GE.AND P1, PT, R0, RZ, PT ;  /* 0x000000ff0000720c */ /* 0x000fda0003f26270 */
[----:B------:R-:W-:Y:S02]  /*8910*/  @!P1 IADD3 R2, PT, PT, -R2, RZ, RZ ;  /* 0x000000ff02029210 */ /* 0x000fe40007ffe1ff */
[----:B------:R-:W-:-:S04]  /*8920*/  @!P0 LOP3.LUT R2, RZ, R9, RZ, 0x33, !PT ;  /* 0x00000009ff028212 */ /* 0x000fc800078e33ff */
[----:B------:R-:W-:Y:S02]  /*8930*/  IABS R0, R2 ;  /* 0x0000000200007213 */ /* 0x000fe40000000000 */
[----:B------:R-:W-:Y:S01]  /*8940*/  ISETP.GE.AND P1, PT, R2, RZ, PT ;  /* 0x000000ff0200720c */ /* 0x000fe20003f26270 */
[----:B------:R-:W-:Y:S02]  /*8950*/  IMAD.MOV R2, RZ, RZ, -R2 ;  /* 0x000000ffff027224 */ /* 0x000fe400078e0a02 */
[----:B------:R-:W-:-:S04]  /*8960*/  IMAD.HI.U32 R3, R3, R0, RZ ;  /* 0x0000000003037227 */ /* 0x000fc800078e00ff */
[----:B------:R-:W-:Y:S02]  /*8970*/  IMAD.MOV R3, RZ, RZ, -R3 ;  /* 0x000000ffff037224 */ /* 0x000fe400078e0a03 */
[----:B------:R-:W-:Y:S02]  /*8980*/  IMAD R2, R9, R2, R11 ;  /* 0x0000000209027224 */ /* 0x000fe400078e020b */
[----:B------:R-:W-:-:S05]  /*8990*/  IMAD R0, R5, R3, R0 ;  /* 0x0000000305007224 */ /* 0x000fca00078e0200 */
[----:B------:R-:W-:-:S13]  /*89a0*/  ISETP.GT.U32.AND P0, PT, R5, R0, PT ;  /* 0x000000000500720c */ /* 0x000fda0003f04070 */
[----:B------:R-:W-:-:S04]  /*89b0*/  @!P0 IADD3 R0, PT, PT, R0, -R5, RZ ;  /* 0x8000000500008210 */ /* 0x000fc80007ffe0ff */
[----:B------:R-:W-:-:S13]  /*89c0*/  ISETP.GT.U32.AND P0, PT, R5, R0, PT ;  /* 0x000000000500720c */ /* 0x000fda0003f04070 */
[----:B------:R-:W-:Y:S01]  /*89d0*/  @!P0 IMAD.IADD R0, R0, 0x1, -R5 ;  /* 0x0000000100008824 */ /* 0x000fe200078e0a05 */
[----:B------:R-:W-:-:S04]  /*89e0*/  ISETP.NE.AND P0, PT, R10, RZ, PT ;  /* 0x000000ff0a00720c */ /* 0x000fc80003f05270 */
[----:B------:R-:W-:-:S09]  /*89f0*/  @!P1 IADD3 R0, PT, PT, -R0, RZ, RZ ;  /* 0x000000ff00009210 */ /* 0x000fd20007ffe1ff */
[----:B------:R-:W-:-:S05]  /*8a00*/  @!P0 LOP3.LUT R0, RZ, R10, RZ, 0x33, !PT ;  /* 0x0000000aff008212 */ /* 0x000fca00078e33ff */
[----:B------:R4:W-:Y:S04]  /*8a10*/  STL [R1+0xc], R0 ;  /* 0x00000c0001007387 */ /* 0x0009e80000100800 */
[----:B------:R4:W-:Y:S02]  /*8a20*/  STL [R1+0x10], R2 ;  /* 0x0000100201007387 */ /* 0x0009e40000100800 */
.L_x_47:
[----:B------:R-:W-:Y:S01]  /*8a30*/  UISETP.NE.AND UP0, UPT, UR56, URZ, UPT ;  /* 0x000000ff3800728c */ /* 0x000fe2000bf05270 */
[----:B------:R-:W-:Y:S01]  /*8a40*/  BSSY B1, `(.L_x_46) ;  /* 0x0000015000017945 */ /* 0x000fe20003800000 */
[----:B------:R-:W-:-:S07]  /*8a50*/  PLOP3.LUT P1, PT, PT, PT, PT, 0x8, 0x80 ;  /* 0x000000000080781c */ /* 0x000fce0003f2e170 */
[----:B------:R-:W-:Y:S05]  /*8a60*/  BRA.U UP0, `(.L_x_112) ;  /* 0x0000000100487547 */ /* 0x000fea000b800000 */
[----:B------:R-:W5:Y:S01]  /*8a70*/  S2UR UR4, SR_CgaCtaId ;  /* 0x00000000000479c3 */ /* 0x000f620000008800 */
[----:B------:R-:W-:Y:S01]  /*8a80*/  ISETP.NE.AND P0, PT, R4, 0x2, PT ;  /* 0x000000020400780c */ /* 0x000fe20003f05270 */
[----:B------:R-:W-:Y:S01]  /*8a90*/  BSSY B0, `(.L_x_113) ;  /* 0x000000d000007945 */ /* 0x000fe20003800000 */
[----:B012-4-:R-:W-:Y:S01]  /*8aa0*/  MOV R0, 0x400 ;  /* 0x0000040000007802 */ /* 0x017fe20000000f00 */
[----:B------:R-:W-:Y:S01]  /*8ab0*/  IMAD.U32 R28, R28, -0x80000000, RZ ;  /* 0x800000001c1c7824 */ /* 0x000fe200078e00ff */
[----:B------:R-:W-:Y:S02]  /*8ac0*/  SEL R2, RZ, 0x1, P0 ;  /* 0x00000001ff027807 */ /* 0x000fe40000000000 */
[----:B------:R-:W-:Y:S02]  /*8ad0*/  SEL R4, R4, RZ, P0 ;  /* 0x000000ff04047207 */ /* 0x000fe40000000000 */
[----:B------:R-:W-:-:S05]  /*8ae0*/  LOP3.LUT R2, R27, R2, RZ, 0x3c, !PT ;  /* 0x000000021b027212 */ /* 0x000fca00078e3cff */
[----:B------:R-:W-:Y:S02]  /*8af0*/  IMAD.U32 R2, R2, -0x80000000, RZ ;  /* 0x8000000002027824 */ /* 0x000fe400078e00ff */
[----:B-----5:R-:W-:-:S05]  /*8b00*/  IMAD.U32 R5, RZ, RZ, UR4 ;  /* 0x00000004ff057e24 */ /* 0x020fca000f8e00ff */
[----:B------:R-:W-:Y:S01]  /*8b10*/  LEA R0, R5, R0, 0x18 ;  /* 0x0000000005007211 */ /* 0x000fe200078ec0ff */
[----:B------:R0:W-:Y:S04]  /*8b20*/  STL [R1+0x4], R5 ;  /* 0x0000040501007387 */ /* 0x0001e80000100800 */
[----:B------:R-:W-:-:S04]  /*8b30*/  IMAD R4, R4, 0x8, R0 ;  /* 0x0000000804047824 */ /* 0x000fc800078e0200 */
[----:B------:R-:W1:Y:S02]  /*8b40*/  SYNCS.PHASECHK.TRANS64.TRYWAIT P0, [R4+URZ+0x70], R2 ;  /* 0x00007002040075a7 */ /* 0x000e6400080011ff */
[----:B01----:R-:W-:Y:S05]  /*8b50*/  @!P0 BRA `(.L_x_114) ;  /* 0x0000008c00a88947 */ /* 0x003fea0003800000 */
.L_x_230:
[----:B------:R-:W-:Y:S05]  /*8b60*/  BSYNC B0 ;  /* 0x0000000000007941 */ /* 0x000fea0003800000 */
.L_x_113:
[----:B------:R-:W1:Y:S02]  /*8b70*/  SYNCS.PHASECHK.TRANS64.TRYWAIT P0, [R0+URZ+0xd8], R28 ;  /* 0x0000d81c000075a7 */ /* 0x000e6400080011ff */
[----:B-1----:R-:W-:Y:S05]  /*8b80*/  @!P0 BRA `(.L_x_115) ;  /* 0x0000008c00b48947 */ /* 0x002fea0003800000 */
.L_x_112:
[----:B------:R-:W-:Y:S05]  /*8b90*/  BSYNC B1 ;  /* 0x0000000000017941 */ /* 0x000fea0003800000 */
.L_x_46:
[----:B------:R-:W-:-:S09]  /*8ba0*/  UISETP.GT.U32.AND UP0, UPT, UR58, 0x3, UPT ;  /* 0x000000033a00788c */ /* 0x000fd2000bf04070 */
[----:B------:R-:W-:Y:S05]  /*8bb0*/  BRA.U UP0, `(.L_x_116) ;  /* 0x00000051005c7547 */ /* 0x000fea000b800000 */
.L_x_117:
[----:B------:R-:W-:-:S08]  /*8bc0*/  NOP ;  /* 0x0000000000007918 */ /* 0x000fd00000000000 */
[----:B------:R-:W5:Y:S02]  /*8bd0*/  USETMAXREG.TRY_ALLOC.CTAPOOL UP0, 0x100 ;  /* 0x00000100000079c8 */ /* 0x000f640008000600 */
[----:B-----5:R-:W-:-:S13]  /*8be0*/  PLOP3.LUT P0, PT, PT, PT, UP0, 0x80, 0x8 ;  /* 0x000000000008781c */ /* 0x020fda0003f0f008 */
[----:B------:R-:W-:Y:S05]  /*8bf0*/  @!P0 BRA `(.L_x_117) ;  /* 0xfffffffc00f08947 */ /* 0x000fea000383ffff */
[----:B012-4-:R-:W0:Y:S01]  /*8c00*/  LDC R0, c[0x0][0x500] ;  /* 0x00014000ff007b82 */ /* 0x017e220000000800 */
[----:B------:R-:W-:Y:S02]  /*8c10*/  HFMA2 R213, -RZ, RZ, 0, 5.9604644775390625e-08 ;  /* 0x00000001ffd57431 */ /* 0x000fe400000001ff */
[----:B------:R-:W-:Y:S01]  /*8c20*/  IMAD.MOV.U32 R214, RZ, RZ, 0x1 ;  /* 0x00000001ffd67424 */ /* 0x000fe200078e00ff */
[----:B------:R-:W-:Y:S01]  /*8c30*/  MOV R210, 0x1 ;  /* 0x0000000100d27802 */ /* 0x000fe20000000f00 */
[----:B------:R-:W-:Y:S02]  /*8c40*/  IMAD.MOV.U32 R215, RZ, RZ, 0x1 ;  /* 0x00000001ffd77424 */ /* 0x000fe400078e00ff */
[----:B0-----:R-:W-:Y:S01]  /*8c50*/  IMAD.MOV R2, RZ, RZ, -R0 ;  /* 0x000000ffff027224 */ /* 0x001fe200078e0a00 */
[C---:B------:R-:W-:Y:S01]  /*8c60*/  ISETP.GT.AND P0, PT, R0.reuse, RZ, PT ;  /* 0x000000ff0000720c */ /* 0x040fe20003f04270 */
[----:B------:R-:W-:-:S03]  /*8c70*/  VIADD R211, R0, 0xffffffff ;  /* 0xffffffff00d37836 */ /* 0x000fc60000000000 */
[----:B------:R-:W-:Y:S02]  /*8c80*/  SHF.R.S32.HI R2, RZ, 0x1f, R2 ;  /* 0x0000001fff027819 */ /* 0x000fe40000011402 */
[----:B------:R-:W-:Y:S02]  /*8c90*/  SHF.R.S32.HI R3, RZ, 0x1f, R211 ;  /* 0x0000001fff037819 */ /* 0x000fe400000114d3 */
[----:B------:R-:W-:Y:S02]  /*8ca0*/  LEA.HI R0, R2, -R0, RZ, 0x7 ;  /* 0x8000000002007211 */ /* 0x000fe400078f38ff */
[----:B------:R-:W-:Y:S02]  /*8cb0*/  LEA.HI R211, R3, R211, RZ, 0x7 ;  /* 0x000000d303d37211 */ /* 0x000fe400078f38ff */
[----:B------:R-:W-:Y:S02]  /*8cc0*/  SHF.R.S32.HI R0, RZ, 0x7, R0 ;  /* 0x00000007ff007819 */ /* 0x000fe40000011400 */
[----:B------:R-:W-:-:S03]  /*8cd0*/  LEA.HI.SX32 R211, R211, 0x1, 0x19 ;  /* 0x00000001d3d37811 */ /* 0x000fc600078fcaff */
[----:B------:R-:W-:-:S04]  /*8ce0*/  IMAD.MOV R0, RZ, RZ, -R0 ;  /* 0x000000ffff007224 */ /* 0x000fc800078e0a00 */
[----:B------:R-:W-:Y:S01]  /*8cf0*/  @!P0 IMAD.MOV.U32 R211, RZ, RZ, R0 ;  /* 0x000000ffffd38224 */ /* 0x000fe200078e0000 */
[----:B------:R-:W-:Y:S06]  /*8d00*/  @!P1 BRA `(.L_x_118) ;  /* 0x0000004c00a09947 */ /* 0x000fec0003800000 */
[----:B------:R-:W-:Y:S01]  /*8d10*/  BSSY B2, `(.L_x_119) ;  /* 0x00004e5000027945 */ /* 0x000fe20003800000 */
[----:B------:R-:W-:Y:S01]  /*8d20*/  CS2R R214, SRZ ;  /* 0x0000000000d67805 */ /* 0x000fe2000001ff00 */
[----:B------:R-:W-:Y:S01]  /*8d30*/  IMAD.MOV.U32 R218, RZ, RZ, 0x1 ;  /* 0x00000001ffda7424 */ /* 0x000fe200078e00ff */
[----:B------:R-:W-:Y:S01]  /*8d40*/  MOV R213, 0x1 ;  /* 0x0000000100d57802 */ /* 0x000fe20000000f00 */
[----:B------:R-:W-:Y:S01]  /*8d50*/  IMAD.MOV.U32 R210, RZ, RZ, 0x1 ;  /* 0x00000001ffd27424 */ /* 0x000fe200078e00ff */
[----:B------:R-:W-:Y:S01]  /*8d60*/  MOV R212, RZ ;  /* 0x000000ff00d47202 */ /* 0x000fe20000000f00 */
[----:B------:R-:W-:Y:S02]  /*8d70*/  IMAD.MOV.U32 R208, RZ, RZ, RZ ;  /* 0x000000ffffd07224 */ /* 0x000fe400078e00ff */
.L_x_135:
[----:B------:R-:W-:Y:S01]  /*8d80*/  ISETP.GE.AND P0, PT, R211, 0x1, PT ;  /* 0x00000001d300780c */ /* 0x000fe20003f06270 */
[----:B------:R-:W-:Y:S01]  /*8d90*/  IMAD.MOV.U32 R216, RZ, RZ, RZ ;  /* 0x000000ffffd87224 */ /* 0x000fe200078e00ff */
[----:B------:R-:W-:-:S11]  /*8da0*/  MOV R133, 0xff800000 ;  /* 0xff80000000857802 */ /* 0x000fd60000000f00 */
[----:B------:R-:W-:Y:S05]  /*8db0*/  @!P0 BRA `(.L_x_120) ;  /* 0x0000004000348947 */ /* 0x000fea0003800000 */
[----:B------:R-:W2:Y:S01]  /*8dc0*/  LDL R6, [R1+0x10] ;  /* 0x0000100001067983 */ /* 0x000ea20000100800 */
[----:B------:R-:W0:Y:S01]  /*8dd0*/  S2UR UR4, SR_CgaCtaId ;  /* 0x00000000000479c3 */ /* 0x000e220000008800 */
[----:B------:R-:W-:Y:S01]  /*8de0*/  UMOV UR5, 0x400 ;  /* 0x0000040000057882 */ /* 0x000fe20000000000 */
[----:B------:R-:W-:Y:S01]  /*8df0*/  BSSY B1, `(.L_x_120) ;  /* 0x0000409000017945 */ /* 0x000fe20003800000 */
[----:B------:R-:W1:Y:S01]  /*8e00*/  S2R R3, SR_CTAID.X ;  /* 0x0000000000037919 */ /* 0x000e620000002500 */
[----:B------:R-:W-:Y:S02]  /*8e10*/  IMAD.MOV.U32 R132, RZ, RZ, RZ ;  /* 0x000000ffff847224 */ /* 0x000fe400078e00ff */
[----:B------:R-:W-:Y:S01]  /*8e20*/  IMAD.MOV.U32 R216, RZ, RZ, RZ ;  /* 0x000000ffffd87224 */ /* 0x000fe200078e00ff */
[----:B------:R-:W4:Y:S01]  /*8e30*/  S2R R4, SR_TID.X ;  /* 0x0000000000047919 */ /* 0x000f220000002100 */
[----:B------:R-:W5:Y:S01]  /*8e40*/  LDC R5, c[0x0][0x500] ;  /* 0x00014000ff057b82 */ /* 0x000f620000000800 */
[----:B------:R-:W-:Y:S01]  /*8e50*/  IMAD.MOV.U32 R174, RZ, RZ, -0x800000 ;  /* 0xff800000ffae7424 */ /* 0x000fe200078e00ff */
[----:B0-----:R-:W-:-:S06]  /*8e60*/  ULEA UR4, UR4, UR5, 0x18 ;  /* 0x0000000504047291 */ /* 0x001fcc000f8ec0ff */
[----:B------:R-:W-:Y:S01]  /*8e70*/  IMAD.U32 R171, RZ, RZ, UR4 ;  /* 0x00000004ffab7e24 */ /* 0x000fe2000f8e00ff */
[----:B-----5:R-:W-:Y:S01]  /*8e80*/  LOP3.LUT P5, RZ, R5, 0x7f, RZ, 0xc0, !PT ;  /* 0x0000007f05ff7812 */ /* 0x020fe200078ac0ff */
[----:B-1----:R-:W-:Y:S01]  /*8e90*/  IMAD.SHL.U32 R3, R3, 0x80, RZ ;  /* 0x0000008003037824 */ /* 0x002fe200078e00ff */
[----:B----4-:R-:W-:-:S04]  /*8ea0*/  LOP3.LUT R4, R4, 0x7f, RZ, 0xc0, !PT ;  /* 0x0000007f04047812 */ /* 0x010fc800078ec0ff */
[----:B------:R-:W-:Y:S02]  /*8eb0*/  LOP3.LUT R3, R4, 0x80, R3, 0xf8, !PT ;  /* 0x0000008004037812 */ /* 0x000fe400078ef803 */
[----:B--2---:R-:W-:-:S04]  /*8ec0*/  LEA.HI R0, R6, R6, RZ, 0x1 ;  /* 0x0000000606007211 */ /* 0x004fc800078f08ff */
[----:B------:R-:W-:-:S04]  /*8ed0*/  LOP3.LUT R2, R0, 0xfffffffe, RZ, 0xc0, !PT ;  /* 0xfffffffe00027812 */ /* 0x000fc800078ec0ff */
[C---:B------:R-:W-:Y:S02]  /*8ee0*/  ISETP.NE.AND P0, PT, R6.reuse, R2, PT ;  /* 0x000000020600720c */ /* 0x040fe40003f05270 */
[----:B------:R-:W-:Y:S02]  /*8ef0*/  SHF.R.U32.HI R2, RZ, 0x1, R0 ;  /* 0x00000001ff027819 */ /* 0x000fe40000011600 */
[----:B------:R-:W-:-:S03]  /*8f00*/  ISETP.LT.AND P0, PT, R6, RZ, P0 ;  /* 0x000000ff0600720c */ /* 0x000fc60000701270 */
[----:B------:R-:W-:-:S10]  /*8f10*/  VIADD R0, R2, 0xffffffff ;  /* 0xffffffff02007836 */ /* 0x000fd40000000000 */
[----:B------:R-:W-:-:S04]  /*8f20*/  @!P0 IMAD.MOV R0, RZ, RZ, R2 ;  /* 0x000000ffff008224 */ /* 0x000fc800078e0202 */
[----:B------:R-:W-:-:S07]  /*8f30*/  IMAD R217, R0, 0x100, R3 ;  /* 0x0000010000d97824 */ /* 0x000fce00078e0203 */
.L_x_129:
[----:B------:R-:W-:Y:S01]  /*8f40*/  IMAD R0, R208, 0x8, R171 ;  /* 0x00000008d0007824 */ /* 0x000fe200078e02ab */
[----:B------:R-:W-:Y:S01]  /*8f50*/  SHF.L.U32 R3, R212, 0x1f, RZ ;  /* 0x0000001fd4037819 */ /* 0x000fe200000006ff */
[----:B------:R-:W0:Y:S01]  /*8f60*/  S2R R4, SR_TID.X ;  /* 0x0000000000047919 */ /* 0x000e220000002100 */
[----:B------:R-:W-:Y:S01]  /*8f70*/  BSSY B0, `(.L_x_121) ;  /* 0x0000007000007945 */ /* 0x000fe20003800000 */
[----:B------:R-:W-:Y:S01]  /*8f80*/  IADD3 R2, PT, PT, R211, -0x1, RZ ;  /* 0xffffffffd3027810 */ /* 0x000fe20007ffe0ff */
[----:B------:R-:W1:Y:S01]  /*8f90*/  SYNCS.PHASECHK.TRANS64.TRYWAIT P0, [R0+URZ+0x60], R3 ;  /* 0x00006003000075a7 */ /* 0x000e6200080011ff */
[----:B0-----:R-:W-:-:S05]  /*8fa0*/  IMAD.U32 R4, R4, 0x10000, RZ ;  /* 0x0001000004047824 */ /* 0x001fca00078e00ff */
[----:B------:R-:W-:-:S05]  /*8fb0*/  LOP3.LUT R4, R4, 0x600000, RZ, 0xc0, !PT ;  /* 0x0060000004047812 */ /* 0x000fca00078ec0ff */
[----:B------:R-:W-:Y:S01]  /*8fc0*/  IMAD R141, R208, 0x80, R4 ;  /* 0x00000080d08d7824 */ /* 0x000fe200078e0204 */
[----:B-1----:R-:W-:Y:S06]  /*8fd0*/  @!P0 BRA `(.L_x_122) ;  /* 0x0000008800b88947 */ /* 0x002fec0003800000 */
.L_x_233:
[----:B------:R-:W-:Y:S05]  /*8fe0*/  BSYNC B0 ;  /* 0x0000000000007941 */ /* 0x000fea0003800000 */
.L_x_121:
[C---:B------:R-:W-:Y:S01]  /*8ff0*/  R2UR UR9, R141.reuse ;  /* 0x000000008d0972ca */ /* 0x040fe200000e0000 */
[----:B------:R-:W-:Y:S01]  /*9000*/  @!P5 IMAD.MOV R2, RZ, RZ, R211 ;  /* 0x000000ffff02d224 */ /* 0x000fe200078e02d3 */
[C---:B------:R-:W-:Y:S01]  /*9010*/  R2UR UR8, R141.reuse ;  /* 0x000000008d0872ca */ /* 0x040fe200000e0000 */
[----:B------:R-:W-:Y:S01]  /*9020*/  IMAD.U32 R3, RZ, RZ, UR7 ;  /* 0x00000007ff037e24 */ /* 0x000fe2000f8e00ff */
[C---:B------:R-:W-:Y:S01]  /*9030*/  R2UR UR5, R141.reuse ;  /* 0x000000008d0572ca */ /* 0x040fe200000e0000 */
[----:B0-----:R-:W-:Y:S01]  /*9040*/  VIADD R0, R0, 0x70 ;  /* 0x0000007000007836 */ /* 0x001fe20000000000 */
[----:B------:R-:W-:Y:S01]  /*9050*/  R2UR UR4, R141 ;  /* 0x000000008d0472ca */ /* 0x000fe200000e0000 */
[----:B------:R-:W-:Y:S01]  /*9060*/  IMAD.MOV.U32 R219, RZ, RZ, 0x1 ;  /* 0x00000001ffdb7424 */ /* 0x000fe200078e00ff */
[----:B------:R-:W-:Y:S01]  /*9070*/  ISETP.GT.AND P0, PT, R2, R132, PT ;  /* 0x000000840200720c */ /* 0x000fe20003f04270 */
[----:B------:R-:W-:Y:S01]  /*9080*/  BSSY.RECONVERGENT B0, `(.L_x_123) ;  /* 0x000020c000007945 */ /* 0x000fe20003800200 */
[----:B------:R-:W-:-:S03]  /*9090*/  PRMT R0, R3, 0x654, R0 ;  /* 0x0000065403007816 */ /* 0x000fc60000000000 */
[----:B------:R-:W-:Y:S02]  /*90a0*/  LDTM.x32 R100, tmem[UR9] ;  /* 0x00000009006479ee */ /* 0x000fe400082c0000 */
[----:B------:R-:W-:Y:S02]  /*90b0*/  LDTM.x32 R68, tmem[UR8+0x20] ;  /* 0x00002008004479ee */ /* 0x000fe400082c0000 */
[----:B------:R-:W-:Y:S02]  /*90c0*/  LDTM.x32 R36, tmem[UR5+0x40] ;  /* 0x00004005002479ee */ /* 0x000fe400082c0000 */
[----:B---3--:R-:W0:Y:S01]  /*90d0*/  LDTM.x32 R4, tmem[UR4+0x60] ;  /* 0x00006004000479ee */ /* 0x008e2200082c0000 */
[----:B------:R-:W-:Y:S01]  /*90e0*/  NOP ;  /* 0x0000000000007918 */ /* 0x000fe20000000000 */
[----:B0-----:R0:W-:Y:S01]  /*90f0*/  SYNCS.ARRIVE.TRANS64.RED.ART0 RZ, [R0+URZ], R219 ;  /* 0x000000db00ff79a7 */ /* 0x0011e200085004ff */
[----:B------:R-:W-:Y:S05]  /*9100*/  @P0 BRA `(.L_x_124) ;  /* 0x00000020000c0947 */ /* 0x000fea0003800000 */
[----:B------:R-:W1:Y:S01]  /*9110*/  LDCU UR4, c[0x0][0x500] ;  /* 0x0000a000ff0477ac */ /* 0x000e620008000800 */
[----:B------:R-:W-:Y:S01]  /*9120*/  IMAD.SHL.U32 R3, R132, 0x80, RZ ;  /* 0x0000008084037824 */ /* 0x000fe200078e00ff */
[----:B------:R-:W2:Y:S03]  /*9130*/  LDCU UR5, c[0x0][0x440] ;  /* 0x00008800ff0577ac */ /* 0x000ea60008000800 */
[C---:B0-----:R-:W-:Y:S02]  /*9140*/  VIADD R0, R3.reuse, 0x7f ;  /* 0x0000007f03007836 */ /* 0x041fe40000000000 */
[C---:B------:R-:W-:Y:S02]  /*9150*/  VIADD R2, R3.reuse, 0x2 ;  /* 0x0000000203027836 */ /* 0x040fe40000000000 */
[C---:B------:R-:W-:Y:S01]  /*9160*/  VIADD R133, R3.reuse, 0x1 ;  /* 0x0000000103857836 */ /* 0x040fe20000000000 */
[----:B-1----:R-:W-:Y:S01]  /*9170*/  ISETP.GE.AND P0, PT, R0, UR4, PT ;  /* 0x0000000400007c0c */ /* 0x002fe2000bf06270 */
[C---:B------:R-:W-:Y:S01]  /*9180*/  VIADD R0, R3.reuse, 0x3 ;  /* 0x0000000303007836 */ /* 0x040fe20000000000 */
[----:B------:R-:W-:Y:S01]  /*9190*/  ISETP.GE.AND P2, PT, R2, UR4, PT ;  /* 0x0000000402007c0c */ /* 0x000fe2000bf46270 */
[----:B------:R-:W-:Y:S01]  /*91a0*/  VIADD R2, R3, 0x5 ;  /* 0x0000000503027836 */ /* 0x000fe20000000000 */
[----:B--2---:R-:W-:-:S02]  /*91b0*/  ISETP.GE.AND P4, PT, R217, UR5, PT ;  /* 0x00000005d9007c0c */ /* 0x004fc4000bf86270 */
[----:B------:R-:W-:Y:S01]  /*91c0*/  ISETP.GE.AND P1, PT, R0, UR4, PT ;  /* 0x0000000400007c0c */ /* 0x000fe2000bf26270 */
[----:B------:R-:W-:Y:S01]  /*91d0*/  VIADD R0, R3, 0x4 ;  /* 0x0000000403007836 */ /* 0x000fe20000000000 */
[----:B------:R-:W-:Y:S02]  /*91e0*/  FSEL R100, R100, -INF , !P4 ;  /* 0xff80000064647808 */ /* 0x000fe40006000000 */
[----:B------:R-:W-:Y:S02]  /*91f0*/  FSEL R101, R101, -INF , !P4 ;  /* 0xff80000065657808 */ /* 0x000fe40006000000 */
[----:B------:R-:W-:Y:S02]  /*9200*/  FSEL R102, R102, -INF , !P4 ;  /* 0xff80000066667808 */ /* 0x000fe40006000000 */
[----:B------:R-:W-:Y:S02]  /*9210*/  FSEL R103, R103, -INF , !P4 ;  /* 0xff80000067677808 */ /* 0x000fe40006000000 */
[----:B------:R-:W-:-:S02]  /*9220*/  FSEL R104, R104, -INF , !P4 ;  /* 0xff80000068687808 */ /* 0x000fc40006000000 */
[----:B------:R-:W-:Y:S02]  /*9230*/  FSEL R105, R105, -INF , !P4 ;  /* 0xff80000069697808 */ /* 0x000fe40006000000 */
        /* <DEDUP_REMOVED lines=122> */
[----:B------:R-:W-:Y:S02]  /*99e0*/  ISETP.GE.AND P4, PT, R3, UR4, PT ;  /* 0x0000000403007c0c */ /* 0x000fe4000bf86270 */
[----:B------:R-:W-:Y:S02]  /*99f0*/  FSEL R35, R35, -INF , !P0 ;  /* 0xff80000023237808 */ /* 0x000fe40004000000 */
[----:B------:R-:W-:-:S02]  /*9a00*/  FSEL R100, R100, -INF , !P4 ;  /* 0xff80000064647808 */ /* 0x000fc40006000000 */
[----:B------:R-:W-:Y:S01]  /*9a10*/  ISETP.GE.AND P0, PT, R0, UR4, PT ;  /* 0x0000000400007c0c */ /* 0x000fe2000bf06270 */
[C---:B------:R-:W-:Y:S01]  /*9a20*/  VIADD R0, R3.reuse, 0x6 ;  /* 0x0000000603007836 */ /* 0x040fe20000000000 */
[----:B------:R-:W-:Y:S01]  /*9a30*/  ISETP.GE.AND P4, PT, R2, UR4, PT ;  /* 0x0000000402007c0c */ /* 0x000fe2000bf86270 */
[----:B------:R-:W-:Y:S01]  /*9a40*/  VIADD R2, R3, 0x7 ;  /* 0x0000000703027836 */ /* 0x000fe20000000000 */
[----:B------:R-:W-:Y:S02]  /*9a50*/  ISETP.GE.AND P3, PT, R133, UR4, PT ;  /* 0x0000000485007c0c */ /* 0x000fe4000bf66270 */
[----:B------:R-:W-:Y:S02]  /*9a60*/  FSEL R102, R102, -INF , !P2 ;  /* 0xff80000066667808 */ /* 0x000fe40005000000 */
[----:B------:R-:W-:Y:S02]  /*9a70*/  FSEL R101, R101, -INF , !P3 ;  /* 0xff80000065657808 */ /* 0x000fe40005800000 */
[----:B------:R-:W-:Y:S01]  /*9a80*/  ISETP.GE.AND P3, PT, R0, UR4, PT ;  /* 0x0000000400007c0c */ /* 0x000fe2000bf66270 */
[C---:B------:R-:W-:Y:S01]  /*9a90*/  VIADD R0, R3.reuse, 0x8 ;  /* 0x0000000803007836 */ /* 0x040fe20000000000 */
[----:B------:R-:W-:Y:S01]  /*9aa0*/  ISETP.GE.AND P2, PT, R2, UR4, PT ;  /* 0x0000000402007c0c */ /* 0x000fe2000bf46270 */
[----:B------:R-:W-:Y:S01]  /*9ab0*/  VIADD R2, R3, 0x9 ;  /* 0x0000000903027836 */ /* 0x000fe20000000000 */
[----:B------:R-:W-:-:S02]  /*9ac0*/  FSEL R103, R103, -INF , !P1 ;  /* 0xff80000067677808 */ /* 0x000fc40004800000 */
[----:B------:R-:W-:Y:S02]  /*9ad0*/  FSEL R104, R104, -INF , !P0 ;  /* 0xff80000068687808 */ /* 0x000fe40004000000 */
[----:B------:R-:W-:Y:S01]  /*9ae0*/  ISETP.GE.AND P1, PT, R0, UR4, PT ;  /* 0x0000000400007c0c */ /* 0x000fe2000bf26270 */
[C---:B------:R-:W-:Y:S01]  /*9af0*/  VIADD R0, R3.reuse, 0xa ;  /* 0x0000000a03007836 */ /* 0x040fe20000000000 */
[----:B------:R-:W-:Y:S01]  /*9b00*/  ISETP.GE.AND P0, PT, R2, UR4, PT ;  /* 0x0000000402007c0c */ /* 0x000fe2000bf06270 */
[----:B------:R-:W-:Y:S01]  /*9b10*/  VIADD R2, R3, 0xb ;  /* 0x0000000b03027836 */ /* 0x000fe20000000000 */
        /* <DEDUP_REMOVED lines=342> */
[----:B------:R-:W-:Y:S01]  /*b080*/  FSEL R27, R27, -INF , !P0 ;  /* 0xff8000001b1b7808 */ /* 0x000fe20004000000 */
[----:B------:R-:W-:Y:S01]  /*b090*/  VIADD R3, R3, 0x7e ;  /* 0x0000007e03037836 */ /* 0x000fe20000000000 */
[----:B------:R-:W-:-:S02]  /*b0a0*/  FSEL R28, R28, -INF , !P4 ;  /* 0xff8000001c1c7808 */ /* 0x000fc40006000000 */
[----:B------:R-:W-:Y:S02]  /*b0b0*/  FSEL R29, R29, -INF , !P3 ;  /* 0xff8000001d1d7808 */ /* 0x000fe40005800000 */
[----:B------:R-:W-:Y:S02]  /*b0c0*/  ISETP.GE.AND P0, PT, R0, UR4, PT ;  /* 0x0000000400007c0c */ /* 0x000fe4000bf06270 */
[----:B------:R-:W-:Y:S02]  /*b0d0*/  ISETP.GE.AND P4, PT, R2, UR4, PT ;  /* 0x0000000402007c0c */ /* 0x000fe4000bf86270 */
[----:B------:R-:W-:Y:S02]  /*b0e0*/  ISETP.GE.AND P3, PT, R3, UR4, PT ;  /* 0x0000000403007c0c */ /* 0x000fe4000bf66270 */
[----:B------:R-:W-:Y:S02]  /*b0f0*/  FSEL R30, R30, -INF , !P2 ;  /* 0xff8000001e1e7808 */ /* 0x000fe40005000000 */
[----:B------:R-:W-:-:S02]  /*b100*/  FSEL R31, R31, -INF , !P1 ;  /* 0xff8000001f1f7808 */ /* 0x000fc40004800000 */
[----:B------:R-:W-:Y:S02]  /*b110*/  FSEL R32, R32, -INF , !P0 ;  /* 0xff80000020207808 */ /* 0x000fe40004000000 */
[----:B------:R-:W-:Y:S02]  /*b120*/  FSEL R33, R33, -INF , !P4 ;  /* 0xff80000021217808 */ /* 0x000fe40006000000 */
[----:B------:R-:W-:Y:S02]  /*b130*/  FSEL R34, R34, -INF , !P3 ;  /* 0xff80000022227808 */ /* 0x000fe40005800000 */
.L_x_124:
[----:B------:R-:W-:Y:S05]  /*b140*/  BSYNC.RECONVERGENT B0 ;  /* 0x0000000000007941 */ /* 0x000fea0003800200 */
.L_x_123:
[----:B------:R-:W1:Y:S01]  /*b150*/  S2UR UR4, SR_CgaCtaId ;  /* 0x00000000000479c3 */ /* 0x000e620000008800 */
[----:B------:R-:W-:Y:S01]  /*b160*/  UMOV UR5, 0x400 ;  /* 0x0000040000057882 */ /* 0x000fe20000000000 */
[----:B------:R-:W-:Y:S01]  /*b170*/  IMAD.U32 R142, R213, -0x80000000, RZ ;  /* 0x80000000d58e7824 */ /* 0x000fe200078e00ff */
[----:B------:R-:W-:Y:S01]  /*b180*/  FMNMX.NAN R2, R12, R76, !PT ;  /* 0x0000004c0c027209 */ /* 0x000fe20007820000 */
[----:B------:R-:W-:Y:S01]  /*b190*/  BSSY B0, `(.L_x_125) ;  /* 0x000005f000007945 */ /* 0x000fe20003800000 */
[----:B0-----:R-:W-:Y:S02]  /*b1a0*/  FMNMX.NAN R0, R28, R92, !PT ;  /* 0x0000005c1c007209 */ /* 0x001fe40007820000 */
[----:B------:R-:W-:Y:S01]  /*b1b0*/  FMNMX3.NAN R2, R108, R44, R2, !PT ;  /* 0x0000002c6c027276 */ /* 0x000fe20007820002 */
[----:B------:R-:W0:Y:S01]  /*b1c0*/  LDC R209, c[0x0][0x658] ;  /* 0x00019600ffd17b82 */ /* 0x000e220000000800 */
[----:B------:R-:W-:Y:S02]  /*b1d0*/  FMNMX3.NAN R0, R124, R60, R0, !PT ;  /* 0x0000003c7c007276 */ /* 0x000fe40007820000 */
[----:B------:R-:W-:-:S02]  /*b1e0*/  FMNMX.NAN R133, R16, R80, !PT ;  /* 0x0000005010857209 */ /* 0x000fc40007820000 */
[----:B------:R-:W-:Y:S02]  /*b1f0*/  FMNMX.NAN R146, R2, R0, !PT ;  /* 0x0000000002927209 */ /* 0x000fe40007820000 */
[----:B------:R-:W-:Y:S02]  /*b200*/  FMNMX.NAN R3, R32, R96, !PT ;  /* 0x0000006020037209 */ /* 0x000fe40007820000 */
[----:B------:R-:W-:Y:S02]  /*b210*/  FMNMX.NAN R2, R14, R78, !PT ;  /* 0x0000004e0e027209 */ /* 0x000fe40007820000 */
[----:B------:R-:W-:Y:S02]  /*b220*/  FMNMX.NAN R0, R30, R94, !PT ;  /* 0x0000005e1e007209 */ /* 0x000fe40007820000 */
[----:B------:R-:W-:Y:S02]  /*b230*/  FMNMX.NAN R134, R18, R82, !PT ;  /* 0x0000005212867209 */ /* 0x000fe40007820000 */
[----:B------:R-:W-:Y:S01]  /*b240*/  FMNMX.NAN R136, R34, R98, !PT ;  /* 0x0000006222887209 */ /* 0x000fe20007820000 */
[----:B-1----:R-:W-:Y:S01]  /*b250*/  ULEA UR4, UR4, UR5, 0x18 ;  /* 0x0000000504047291 */ /* 0x002fe2000f8ec0ff */
[----:B------:R-:W-:-:S02]  /*b260*/  FMNMX3.NAN R137, R112, R48, R133, !PT ;  /* 0x0000003070897276 */ /* 0x000fc40007820085 */
[----:B------:R-:W-:Y:S02]  /*b270*/  FMNMX3.NAN R135, R128, R64, R3, !PT ;  /* 0x0000004080877276 */ /* 0x000fe40007820003 */
[----:B------:R-:W-:Y:S01]  /*b280*/  FMNMX3.NAN R133, R110, R46, R2, !PT ;  /* 0x0000002e6e857276 */ /* 0x000fe20007820002 */
[----:B------:R-:W-:Y:S01]  /*b290*/  IMAD.U32 R171, RZ, RZ, UR4 ;  /* 0x00000004ffab7e24 */ /* 0x000fe2000f8e00ff */
[----:B------:R-:W-:Y:S02]  /*b2a0*/  FMNMX3.NAN R3, R126, R62, R0, !PT ;  /* 0x0000003e7e037276 */ /* 0x000fe40007820000 */
[----:B------:R-:W-:Y:S01]  /*b2b0*/  FMNMX3.NAN R2, R114, R50, R134, !PT ;  /* 0x0000003272027276 */ /* 0x000fe20007820086 */
[----:B------:R-:W-:Y:S01]  /*b2c0*/  IMAD R170, R215, 0x8, R171 ;  /* 0x00000008d7aa7824 */ /* 0x000fe200078e02ab */
[----:B------:R-:W-:Y:S02]  /*b2d0*/  FMNMX3.NAN R0, R130, R66, R136, !PT ;  /* 0x0000004282007276 */ /* 0x000fe40007820088 */
[----:B------:R-:W-:Y:S01]  /*b2e0*/  FMNMX.NAN R144, R133, R3, !PT ;  /* 0x0000000385907209 */ /* 0x000fe20007820000 */
[----:B------:R-:W1:Y:S01]  /*b2f0*/  SYNCS.PHASECHK.TRANS64.TRYWAIT P1, [R170+URZ+0xb0], R142 ;  /* 0x0000b08eaa0075a7 */ /* 0x000e6200080211ff */
[----:B------:R-:W-:-:S02]  /*b300*/  FMNMX.NAN R145, R137, R135, !PT ;  /* 0x0000008789917209 */ /* 0x000fc40007820000 */
[----:B------:R-:W-:Y:S02]  /*b310*/  FMNMX.NAN R143, R2, R0, !PT ;  /* 0x00000000028f7209 */ /* 0x000fe40007820000 */
[----:B------:R-:W-:Y:S02]  /*b320*/  FMNMX.NAN R134, R13, R77, !PT ;  /* 0x0000004d0d867209 */ /* 0x000fe40007820000 */
[----:B------:R-:W-:Y:S02]  /*b330*/  FMNMX.NAN R133, R29, R93, !PT ;  /* 0x0000005d1d857209 */ /* 0x000fe40007820000 */
[----:B------:R-:W-:Y:S02]  /*b340*/  FMNMX.NAN R3, R17, R81, !PT ;  /* 0x0000005111037209 */ /* 0x000fe40007820000 */
[----:B------:R-:W-:Y:S02]  /*b350*/  FMNMX.NAN R2, R33, R97, !PT ;  /* 0x0000006121027209 */ /* 0x000fe40007820000 */
[----:B------:R-:W-:-:S02]  /*b360*/  FMNMX.NAN R0, R15, R79, !PT ;  /* 0x0000004f0f007209 */ /* 0x000fc40007820000 */
[----:B------:R-:W-:Y:S02]  /*b370*/  FMNMX.NAN R135, R31, R95, !PT ;  /* 0x0000005f1f877209 */ /* 0x000fe40007820000 */
[----:B------:R-:W-:Y:S02]  /*b380*/  FMNMX.NAN R137, R19, R83, !PT ;  /* 0x0000005313897209 */ /* 0x000fe40007820000 */
[----:B------:R-:W-:Y:S02]  /*b390*/  FMNMX.NAN R139, R35, R99, !PT ;  /* 0x00000063238b7209 */ /* 0x000fe40007820000 */
[----:B------:R-:W-:Y:S02]  /*b3a0*/  FMNMX3.NAN R140, R109, R45, R134, !PT ;  /* 0x0000002d6d8c7276 */ /* 0x000fe40007820086 */
[----:B------:R-:W-:Y:S02]  /*b3b0*/  FMNMX3.NAN R138, R125, R61, R133, !PT ;  /* 0x0000003d7d8a7276 */ /* 0x000fe40007820085 */
[----:B------:R-:W-:-:S02]  /*b3c0*/  FMNMX3.NAN R136, R113, R49, R3, !PT ;  /* 0x0000003171887276 */ /* 0x000fc40007820003 */
[----:B------:R-:W-:Y:S02]  /*b3d0*/  FMNMX3.NAN R134, R129, R65, R2, !PT ;  /* 0x0000004181867276 */ /* 0x000fe40007820002 */
[----:B------:R-:W-:Y:S02]  /*b3e0*/  FMNMX3.NAN R133, R111, R47, R0, !PT ;  /* 0x0000002f6f857276 */ /* 0x000fe40007820000 */
[----:B------:R-:W-:Y:S02]  /*b3f0*/  FMNMX3.NAN R3, R127, R63, R135, !PT ;  /* 0x0000003f7f037276 */ /* 0x000fe40007820087 */
[----:B------:R-:W-:Y:S02]  /*b400*/  FMNMX3.NAN R2, R115, R51, R137, !PT ;  /* 0x0000003373027276 */ /* 0x000fe40007820089 */
[----:B------:R-:W-:Y:S02]  /*b410*/  FMNMX3.NAN R0, R131, R67, R139, !PT ;  /* 0x0000004383007276 */ /* 0x000fe4000782008b */
        /* <DEDUP_REMOVED lines=10> */
[----:B------:R-:W-:Y:S02]  /*b4c0*/  FMNMX.NAN R139, R26, R90, !PT ;  /* 0x0000005a1a8b7209 */ /* 0x000fe40007820000 */
[----:B------:R-:W-:Y:S02]  /*b4d0*/  FMNMX.NAN R150, R140, R138, !PT ;  /* 0x0000008a8c967209 */ /* 0x000fe40007820000 */
[----:B------:R-:W-:-:S02]  /*b4e0*/  FMNMX3.NAN R140, R100, R36, R134, !PT ;  /* 0x00000024648c7276 */ /* 0x000fc40007820086 */
[----:B------:R-:W-:Y:S02]  /*b4f0*/  FMNMX3.NAN R138, R116, R52, R133, !PT ;  /* 0x00000034748a7276 */ /* 0x000fe40007820085 */
[----:B------:R-:W-:Y:S02]  /*b500*/  FMNMX3.NAN R136, R104, R40, R3, !PT ;  /* 0x0000002868887276 */ /* 0x000fe40007820003 */
[----:B------:R-:W-:Y:S02]  /*b510*/  FMNMX3.NAN R134, R120, R56, R2, !PT ;  /* 0x0000003878867276 */ /* 0x000fe40007820002 */
[----:B------:R-:W-:Y:S02]  /*b520*/  FMNMX3.NAN R133, R102, R38, R0, !PT ;  /* 0x0000002666857276 */ /* 0x000fe40007820000 */
[----:B------:R-:W-:Y:S02]  /*b530*/  FMNMX3.NAN R3, R118, R54, R135, !PT ;  /* 0x0000003676037276 */ /* 0x000fe40007820087 */
[----:B------:R-:W-:-:S02]  /*b540*/  FMNMX3.NAN R2, R106, R42, R137, !PT ;  /* 0x0000002a6a027276 */ /* 0x000fc40007820089 */
[----:B------:R-:W-:Y:S02]  /*b550*/  FMNMX3.NAN R0, R122, R58, R139, !PT ;  /* 0x0000003a7a007276 */ /* 0x000fe4000782008b */
[----:B------:R-:W-:Y:S02]  /*b560*/  FMNMX3.NAN R145, R136, R134, R145, !PT ;  /* 0x0000008688917276 */ /* 0x000fe40007820091 */
[----:B------:R-:W-:Y:S02]  /*b570*/  FMNMX3.NAN R144, R133, R3, R144, !PT ;  /* 0x0000000385907276 */ /* 0x000fe40007820090 */
[----:B------:R-:W-:Y:S02]  /*b580*/  FMNMX3.NAN R143, R2, R0, R143, !PT ;  /* 0x00000000028f7276 */ /* 0x000fe4000782008f */
[----:B------:R-:W-:Y:S02]  /*b590*/  FMNMX.NAN R134, R5, R69, !PT ;  /* 0x0000004505867209 */ /* 0x000fe40007820000 */
[----:B------:R-:W-:-:S02]  /*b5a0*/  FMNMX.NAN R133, R21, R85, !PT ;  /* 0x0000005515857209 */ /* 0x000fc40007820000 */
[----:B------:R-:W-:Y:S02]  /*b5b0*/  FMNMX.NAN R3, R9, R73, !PT ;  /* 0x0000004909037209 */ /* 0x000fe40007820000 */
[----:B------:R-:W-:Y:S02]  /*b5c0*/  FMNMX.NAN R2, R25, R89, !PT ;  /* 0x0000005919027209 */ /* 0x000fe40007820000 */
[----:B------:R-:W-:Y:S02]  /*b5d0*/  FMNMX3.NAN R146, R140, R138, R146, !PT ;  /* 0x0000008a8c927276 */ /* 0x000fe40007820092 */
[----:B------:R-:W-:Y:S02]  /*b5e0*/  FMNMX.NAN R0, R7, R71, !PT ;  /* 0x0000004707007209 */ /* 0x000fe40007820000 */
[----:B------:R-:W-:Y:S02]  /*b5f0*/  FMNMX.NAN R135, R23, R87, !PT ;  /* 0x0000005717877209 */ /* 0x000fe40007820000 */
[----:B------:R-:W-:-:S02]  /*b600*/  FMNMX.NAN R137, R11, R75, !PT ;  /* 0x0000004b0b897209 */ /* 0x000fc40007820000 */
[----:B------:R-:W-:Y:S02]  /*b610*/  FMNMX.NAN R139, R27, R91, !PT ;  /* 0x0000005b1b8b7209 */ /* 0x000fe40007820000 */
        /* <DEDUP_REMOVED lines=12> */
[----:B------:R-:W-:Y:S02]  /*b6e0*/  FMNMX.NAN R2, R146, R145, !PT ;  /* 0x0000009192027209 */ /* 0x000fe40007820000 */
[----:B------:R-:W-:Y:S02]  /*b6f0*/  FMNMX.NAN R0, R138, R134, !PT ;  /* 0x000000868a007209 */ /* 0x000fe40007820000 */
[----:B------:R-:W-:Y:S02]  /*b700*/  FMNMX3.NAN R2, R144, R143, R2, !PT ;  /* 0x0000008f90027276 */ /* 0x000fe40007820002 */
[----:B------:R-:W-:-:S04]  /*b710*/  FMNMX3.NAN R0, R133, R3, R0, !PT ;  /* 0x0000000385007276 */ /* 0x000fc80007820000 */
[----:B------:R-:W-:-:S04]  /*b720*/  FMNMX3.NAN R133, R2, R0, R174, !PT ;  /* 0x0000000002857276 */ /* 0x000fc800078200ae */
[----:B------:R-:W-:-:S04]  /*b730*/  FSETP.NEU.AND P0, PT, R133, -INF , PT ;  /* 0xff8000008500780b */ /* 0x000fc80003f0d000 */
[----:B------:R-:W-:-:S05]  /*b740*/  FSEL R175, R133, RZ, P0 ;  /* 0x000000ff85af7208 */ /* 0x000fca0000000000 */
[----:B------:R-:W-:-:S04]  /*b750*/  FADD R0, RZ, -R175 ;  /* 0x800000afff007221 */ /* 0x000fc80000000000 */
[----:B0-----:R-:W-:Y:S01]  /*b760*/  FMUL R0, R0, R209 ;  /* 0x000000d100007220 */ /* 0x001fe20000400000 */
[----:B-1----:R-:W-:Y:S06]  /*b770*/  @!P1 BRA `(.L_x_126) ;  /* 0x0000006000ec9947 */ /* 0x002fec0003800000 */
.L_x_235:
[----:B------:R-:W-:Y:S05]  /*b780*/  BSYNC B0 ;  /* 0x0000000000007941 */ /* 0x000fea0003800000 */
.L_x_125:
[----:B------:R-:W-:Y:S01]  /*b790*/  R2UR UR4, R141 ;  /* 0x000000008d0472ca */ /* 0x000fe200000e0000 */
[-CC-:B------:R-:W-:Y:S02]  /*b7a0*/  FFMA2 R102, R102.F32x2.HI_LO, R209.reuse.F32, R0.reuse.F32 ;  /* 0x000000d166667249 */ /* 0x180fe40001200000 */
[----:B------:R-:W-:Y:S02]  /*b7b0*/  VIADD R3, R215, 0x1 ;  /* 0x00000001d7037836 */ /* 0x000fe40000000000 */
[-CC-:B------:R-:W-:Y:S01]  /*b7c0*/  FFMA2 R68, R68.F32x2.HI_LO, R209.reuse.F32, R0.reuse.F32 ;  /* 0x000000d144447249 */ /* 0x180fe20001200000 */
[----:B------:R-:W-:Y:S01]  /*b7d0*/  BSSY B0, `(.L_x_127) ;  /* 0x000010f000007945 */ /* 0x000fe20003800000 */
[----:B------:R1:W-:Y:S01]  /*b7e0*/  MUFU.EX2 R178, R102 ;  /* 0x0000006600b27308 */ /* 0x0003e20000000800 */
[-CC-:B------:R-:W-:Y:S01]  /*b7f0*/  FFMA2 R100, R100.F32x2.HI_LO, R209.reuse.F32, R0.reuse.F32 ;  /* 0x000000d164647249 */ /* 0x180fe20001200000 */
[----:B------:R-:W-:Y:S01]  /*b800*/  ISETP.NE.AND P0, PT, R3, 0x2, PT ;  /* 0x000000020300780c */ /* 0x000fe20003f05270 */
[----:B------:R-:W-:-:S02]  /*b810*/  FFMA2 R104, R104.F32x2.HI_LO, R209.F32, R0.F32 ;  /* 0x000000d168687249 */ /* 0x000fc40001200000 */
[-CC-:B------:R-:W-:Y:S01]  /*b820*/  FFMA2 R106, R106.F32x2.HI_LO, R209.reuse.F32, R0.reuse.F32 ;  /* 0x000000d16a6a7249 */ /* 0x180fe20001200000 */
[----:B------:R-:W-:Y:S01]  /*b830*/  SEL R215, R3, RZ, P0 ;  /* 0x000000ff03d77207 */ /* 0x000fe20000000000 */
[-CC-:B------:R-:W-:Y:S01]  /*b840*/  FFMA2 R108, R108.F32x2.HI_LO, R209.reuse.F32, R0.reuse.F32 ;  /* 0x000000d16c6c7249 */ /* 0x180fe20001200000 */
[----:B------:R2:W-:Y:S01]  /*b850*/  MUFU.EX2 R136, R68 ;  /* 0x0000004400887308 */ /* 0x0005e20000000800 */
[----:B------:R3:W-:Y:S01]  /*b860*/  STTM.x2 tmem[UR4+0x40], R174 ;  /* 0x000040ae000079ed */ /* 0x0007e200080c0004 */
[----:B------:R-:W4:Y:S02]  /*b870*/  FENCE.VIEW.ASYNC.T ;  /* 0x00000000000073c6 */ /* 0x000f240000000200 */
[----:B----4-:R3:W-:Y:S01]  /*b880*/  SYNCS.ARRIVE.TRANS64.ART0 RZ, [R170+URZ+0xa0], R219 ;  /* 0x0000a0dbaaff79a7 */ /* 0x0107e200085000ff */
[-CC-:B------:R-:W-:Y:S02]  /*b890*/  FFMA2 R110, R110.F32x2.HI_LO, R209.reuse.F32, R0.reuse.F32 ;  /* 0x000000d16e6e7249 */ /* 0x180fe40001200000 */
[----:B------:R-:W-:-:S02]  /*b8a0*/  FFMA2 R112, R112.F32x2.HI_LO, R209.F32, R0.F32 ;  /* 0x000000d170707249 */ /* 0x000fc40001200000 */
[-CC-:B------:R-:W-:Y:S02]  /*b8b0*/  FFMA2 R114, R114.F32x2.HI_LO, R209.reuse.F32, R0.reuse.F32 ;  /* 0x000000d172727249 */ /* 0x180fe40001200000 */
[----:B-1----:R-:W-:Y:S02]  /*b8c0*/  IMAD R102, R214, 0x8, R171 ;  /* 0x00000008d6667824 */ /* 0x002fe400078e02ab */
[-CC-:B------:R-:W-:Y:S01]  /*b8d0*/  FFMA2 R116, R116.F32x2.HI_LO, R209.reuse.F32, R0.reuse.F32 ;  /* 0x000000d174747249 */ /* 0x180fe20001200000 */
[----:B------:R-:W-:Y:S01]  /*b8e0*/  MUFU.EX2 R176, R100 ;  /* 0x0000006400b07308 */ /* 0x000fe20000000800 */
[-CC-:B------:R-:W-:Y:S02]  /*b8f0*/  FFMA2 R118, R118.F32x2.HI_LO, R209.reuse.F32, R0.reuse.F32 ;  /* 0x000000d176767249 */ /* 0x180fe40001200000 */
[-CC-:B------:R-:W-:Y:S02]  /*b900*/  FFMA2 R120, R120.F32x2.HI_LO, R209.reuse.F32, R0.reuse.F32 ;  /* 0x000000d178787249 */ /* 0x180fe40001200000 */
[----:B------:R-:W-:-:S02]  /*b910*/  FFMA2 R122, R122.F32x2.HI_LO, R209.F32, R0.F32 ;  /* 0x000000d17a7a7249 */ /* 0x000fc40001200000 */
[----:B--2---:R-:W-:Y:S02]  /*b920*/  IMAD.U32 R68, R210, -0x80000000, RZ ;  /* 0x80000000d2447824 */ /* 0x004fe400078e00ff */
[-CC-:B------:R-:W-:Y:S01]  /*b930*/  FFMA2 R124, R124.F32x2.HI_LO, R209.reuse.F32, R0.reuse.F32 ;  /* 0x000000d17c7c7249 */ /* 0x180fe20001200000 */
[----:B------:R-:W-:Y:S01]  /*b940*/  MUFU.EX2 R177, R101 ;  /* 0x0000006500b17308 */ /* 0x000fe20000000800 */
[-CC-:B------:R-:W-:Y:S01]  /*b950*/  FFMA2 R126, R126.F32x2.HI_LO, R209.reuse.F32, R0.reuse.F32 ;  /* 0x000000d17e7e7249 */ /* 0x180fe20001200000 */
[----:B------:R-:W1:Y:S01]  /*b960*/  SYNCS.PHASECHK.TRANS64.TRYWAIT P2, [R102+URZ+0x90], R68 ;  /* 0x00009044660075a7 */ /* 0x000e6200080411ff */
[-CC-:B------:R-:W-:Y:S02]  /*b970*/  FFMA2 R128, R128.F32x2.HI_LO, R209.reuse.F32, R0.reuse.F32 ;  /* 0x000000d180807249 */ /* 0x180fe40001200000 */
[-CC-:B------:R-:W-:Y:S02]  /*b980*/  FFMA2 R130, R130.F32x2.HI_LO, R209.reuse.F32, R0.reuse.F32 ;  /* 0x000000d182827249 */ /* 0x180fe40001200000 */
[-CC-:B------:R-:W-:Y:S01]  /*b990*/  FFMA2 R70, R70.F32x2.HI_LO, R209.reuse.F32, R0.reuse.F32 ;  /* 0x000000d146467249 */ /* 0x180fe20001200000 */
[----:B------:R-:W-:Y:S01]  /*b9a0*/  MUFU.EX2 R180, R104 ;  /* 0x0000006800b47308 */ /* 0x000fe20000000800 */
[----:B------:R-:W-:-:S02]  /*b9b0*/  FFMA2 R72, R72.F32x2.HI_LO, R209.F32, R0.F32 ;  /* 0x000000d148487249 */ /* 0x000fc40001200000 */
[-CC-:B------:R-:W-:Y:S02]  /*b9c0*/  FFMA2 R74, R74.F32x2.HI_LO, R209.reuse.F32, R0.reuse.F32 ;  /* 0x000000d14a4a7249 */ /* 0x180fe40001200000 */
[-CC-:B------:R-:W-:Y:S02]  /*b9d0*/  FFMA2 R76, R76.F32x2.HI_LO, R209.reuse.F32, R0.reuse.F32 ;  /* 0x000000d14c4c7249 */ /* 0x180fe40001200000 */
[-CC-:B------:R-:W-:Y:S01]  /*b9e0*/  FFMA2 R78, R78.F32x2.HI_LO, R209.reuse.F32, R0.reuse.F32 ;  /* 0x000000d14e4e7249 */ /* 0x180fe20001200000 */
[----:B------:R-:W-:Y:S01]  /*b9f0*/  MUFU.EX2 R181, R105 ;  /* 0x0000006900b57308 */ /* 0x000fe20000000800 */
[-CC-:B------:R-:W-:Y:S02]  /*ba00*/  FFMA2 R80, R80.F32x2.HI_LO, R209.reuse.F32, R0.reuse.F32 ;  /* 0x000000d150507249 */ /* 0x180fe40001200000 */
[-CC-:B------:R-:W-:Y:S02]  /*ba10*/  FFMA2 R82, R82.F32x2.HI_LO, R209.reuse.F32, R0.reuse.F32 ;  /* 0x000000d152527249 */ /* 0x180fe40001200000 */
[----:B------:R-:W-:-:S02]  /*ba20*/  FFMA2 R84, R84.F32x2.HI_LO, R209.F32, R0.F32 ;  /* 0x000000d154547249 */ /* 0x000fc40001200000 */
[-CC-:B------:R-:W-:Y:S01]  /*ba30*/  FFMA2 R86, R86.F32x2.HI_LO, R209.reuse.F32, R0.reuse.F32 ;  /* 0x000000d156567249 */ /* 0x180fe20001200000 */
[----:B------:R-:W-:Y:S01]  /*ba40*/  MUFU.EX2 R182, R106 ;  /* 0x0000006a00b67308 */ /* 0x000fe20000000800 */
[-CC-:B------:R-:W-:Y:S02]  /*ba50*/  FFMA2 R88, R88.F32x2.HI_LO, R209.reuse.F32, R0.reuse.F32 ;  /* 0x000000d158587249 */ /* 0x180fe40001200000 */
        /* <DEDUP_REMOVED lines=45> */
[----:B------:R-:W-:Y:S01]  /*bd30*/  FFMA2 R34, R34.F32x2.HI_LO, R209.F32, R0.F32 ;  /* 0x000000d122227249 */ /* 0x000fe20001200000 */
[----:B------:R-:W-:-:S04]  /*bd40*/  SEL R0, RZ, 0x1, P0 ;  /* 0x00000001ff007807 */ /* 0x000fc80000000000 */
[----:B------:R-:W-:Y:S01]  /*bd50*/  MUFU.EX2 R192, R116 ;  /* 0x0000007400c07308 */ /* 0x000fe20000000800 */
[----:B------:R-:W-:-:S07]  /*bd60*/  LOP3.LUT R213, R213, R0, RZ, 0x3c, !PT ;  /* 0x00000000d5d57212 */ /* 0x000fce00078e3cff */
[----:B------:R-:W-:Y:S08]  /*bd70*/  MUFU.EX2 R193, R117 ;  /* 0x0000007500c17308 */ /* 0x000ff00000000800 */
        /* <DEDUP_REMOVED lines=15> */
[----:B0-----:R-:W-:Y:S08]  /*be70*/  MUFU.EX2 R143, R71 ;  /* 0x00000047008f7308 */ /* 0x001ff00000000800 */
        /* <DEDUP_REMOVED lines=31> */
[----:B------:R-:W0:Y:S08]  /*c070*/  MUFU.EX2 R71, R37 ;  /* 0x0000002500477308 */ /* 0x000e300000000800 */
[----:B------:R-:W-:Y:S08]  /*c080*/  MUFU.EX2 R106, R38 ;  /* 0x00000026006a7308 */ /* 0x000ff00000000800 */
[----:B------:R-:W2:Y:S01]  /*c090*/  MUFU.EX2 R107, R39 ;  /* 0x00000027006b7308 */ /* 0x000ea20000000800 */
[----:B0-----:R-:W-:-:S07]  /*c0a0*/  F2FP.BF16.F32.PACK_AB R36, R71, R70 ;  /* 0x000000464724723e */ /* 0x001fce00000010ff */
[----:B------:R-:W-:Y:S08]  /*c0b0*/  MUFU.EX2 R108, R40 ;  /* 0x00000028006c7308 */ /* 0x000ff00000000800 */
[----:B------:R-:W0:Y:S01]  /*c0c0*/  MUFU.EX2 R109, R41 ;  /* 0x00000029006d7308 */ /* 0x000e220000000800 */
[----:B--2---:R-:W-:-:S07]  /*c0d0*/  F2FP.BF16.F32.PACK_AB R37, R107, R106 ;  /* 0x0000006a6b25723e */ /* 0x004fce00000010ff */
        /* <DEDUP_REMOVED lines=39> */
[----:B------:R0:W-:Y:S08]  /*c350*/  MUFU.EX2 R72, R4 ;  /* 0x0000000400487308 */ /* 0x0001f00000000800 */
[----:B------:R-:W4:Y:S01]  /*c360*/  MUFU.EX2 R73, R5 ;  /* 0x0000000500497308 */ /* 0x000f220000000800 */
[----:B--2---:R-:W-:-:S07]  /*c370*/  F2FP.BF16.F32.PACK_AB R51, R139, R138 ;  /* 0x0000008a8b33723e */ /* 0x004fce00000010ff */
[----:B------:R2:W-:Y:S01]  /*c380*/  MUFU.EX2 R74, R6 ;  /* 0x00000006004a7308 */ /* 0x0005e20000000800 */
[----:B0-----:R-:W-:-:S05]  /*c390*/  VIADD R4, R208, 0x1 ;  /* 0x00000001d0047836 */ /* 0x001fca0000000000 */
[C---:B------:R-:W-:Y:S02]  /*c3a0*/  ISETP.NE.AND P1, PT, R4.reuse, 0x2, PT ;  /* 0x000000020400780c */ /* 0x040fe40003f25270 */
[----:B------:R-:W0:Y:S01]  /*c3b0*/  MUFU.EX2 R75, R7 ;  /* 0x00000007004b7308 */ /* 0x000e220000000800 */
[----:B----4-:R-:W-:Y:S02]  /*c3c0*/  F2FP.BF16.F32.PACK_AB R52, R73, R72 ;  /* 0x000000484934723e */ /* 0x010fe400000010ff */
[----:B------:R-:W-:Y:S02]  /*c3d0*/  SEL R2, RZ, 0x1, P1 ;  /* 0x00000001ff027807 */ /* 0x000fe40000800000 */
[----:B------:R-:W-:Y:S02]  /*c3e0*/  SEL R208, R4, RZ, P1 ;  /* 0x000000ff04d07207 */ /* 0x000fe40000800000 */
[----:B------:R-:W-:Y:S01]  /*c3f0*/  LOP3.LUT R212, R212, R2, RZ, 0x3c, !PT ;  /* 0x00000002d4d47212 */ /* 0x000fe200078e3cff */
[----:B------:R4:W-:Y:S01]  /*c400*/  MUFU.EX2 R76, R8 ;  /* 0x00000008004c7308 */ /* 0x0009e20000000800 */
[----:B------:R-:W-:-:S02]  /*c410*/  F2FP.BF16.F32.PACK_AB R4, R177, R176 ;  /* 0x000000b0b104723e */ /* 0x000fc400000010ff */
[----:B------:R-:W-:Y:S02]  /*c420*/  F2FP.BF16.F32.PACK_AB R5, R179, R178 ;  /* 0x000000b2b305723e */ /* 0x000fe400000010ff */
[----:B--2---:R-:W-:-:S03]  /*c430*/  F2FP.BF16.F32.PACK_AB R6, R181, R180 ;  /* 0x000000b4b506723e */ /* 0x004fc600000010ff */
[----:B------:R-:W2:Y:S01]  /*c440*/  MUFU.EX2 R77, R9 ;  /* 0x00000009004d7308 */ /* 0x000ea20000000800 */
[----:B0-----:R-:W-:Y:S02]  /*c450*/  F2FP.BF16.F32.PACK_AB R53, R75, R74 ;  /* 0x0000004a4b35723e */ /* 0x001fe400000010ff */
[----:B------:R-:W-:-:S05]  /*c460*/  F2FP.BF16.F32.PACK_AB R7, R183, R182 ;  /* 0x000000b6b707723e */ /* 0x000fca00000010ff */
[----:B------:R0:W-:Y:S01]  /*c470*/  MUFU.EX2 R78, R10 ;  /* 0x0000000a004e7308 */ /* 0x0001e20000000800 */
[----:B----4-:R-:W-:-:S07]  /*c480*/  F2FP.BF16.F32.PACK_AB R8, R185, R184 ;  /* 0x000000b8b908723e */ /* 0x010fce00000010ff */
[----:B------:R-:W4:Y:S01]  /*c490*/  MUFU.EX2 R79, R11 ;  /* 0x0000000b004f7308 */ /* 0x000f220000000800 */
[----:B--2---:R-:W-:Y:S02]  /*c4a0*/  F2FP.BF16.F32.PACK_AB R54, R77, R76 ;  /* 0x0000004c4d36723e */ /* 0x004fe400000010ff */
[----:B------:R-:W-:-:S05]  /*c4b0*/  F2FP.BF16.F32.PACK_AB R9, R187, R186 ;  /* 0x000000babb09723e */ /* 0x000fca00000010ff */
[----:B------:R2:W-:Y:S01]  /*c4c0*/  MUFU.EX2 R80, R12 ;  /* 0x0000000c00507308 */ /* 0x0005e20000000800 */
[----:B0-----:R-:W-:-:S07]  /*c4d0*/  F2FP.BF16.F32.PACK_AB R10, R189, R188 ;  /* 0x000000bcbd0a723e */ /* 0x001fce00000010ff */
[----:B------:R-:W0:Y:S01]  /*c4e0*/  MUFU.EX2 R81, R13 ;  /* 0x0000000d00517308 */ /* 0x000e220000000800 */
[----:B----4-:R-:W-:Y:S02]  /*c4f0*/  F2FP.BF16.F32.PACK_AB R55, R79, R78 ;  /* 0x0000004e4f37723e */ /* 0x010fe400000010ff */
[----:B------:R-:W-:-:S05]  /*c500*/  F2FP.BF16.F32.PACK_AB R11, R191, R190 ;  /* 0x000000bebf0b723e */ /* 0x000fca00000010ff */
[----:B------:R4:W-:Y:S01]  /*c510*/  MUFU.EX2 R82, R14 ;  /* 0x0000000e00527308 */ /* 0x0009e20000000800 */
[----:B--2---:R-:W-:-:S07]  /*c520*/  F2FP.BF16.F32.PACK_AB R12, R193, R192 ;  /* 0x000000c0c10c723e */ /* 0x004fce00000010ff */
        /* <DEDUP_REMOVED lines=52> */
[----:B------:R-:W-:Y:S02]  /*c870*/  F2FP.BF16.F32.PACK_AB R33, R167, R166 ;  /* 0x000000a6a721723e */ /* 0x000fe400000010ff */
[----:B0-----:R-:W-:Y:S02]  /*c880*/  F2FP.BF16.F32.PACK_AB R34, R169, R168 ;  /* 0x000000a8a922723e */ /* 0x001fe400000010ff */
[----:B----4-:R-:W-:Y:S02]  /*c890*/  F2FP.BF16.F32.PACK_AB R67, R105, R104 ;  /* 0x000000686943723e */ /* 0x010fe400000010ff */
[----:B------:R-:W-:Y:S01]  /*c8a0*/  F2FP.BF16.F32.PACK_AB R35, R173, R172 ;  /* 0x000000acad23723e */ /* 0x000fe200000010ff */
[----:B-1-3--:R-:W-:Y:S06]  /*c8b0*/  @!P2 BRA `(.L_x_128) ;  /* 0x0000005000b4a947 */ /* 0x00afec0003800000 */
.L_x_237:
[----:B------:R-:W-:Y:S05]  /*c8c0*/  BSYNC B0 ;  /* 0x0000000000007941 */ /* 0x000fea0003800000 */
.L_x_127:
[----:B------:R-:W-:Y:S01]  /*c8d0*/  FADD R0, -R175, R174 ;  /* 0x000000aeaf007221 */ /* 0x000fe20000000100 */
[----:B------:R-:W-:Y:S01]  /*c8e0*/  FADD2 R2, R136.F32x2.HI_LO, RZ.F32 ;  /* 0x000000ff8802724b */ /* 0x000fe20000200000 */
[----:B------:R-:W-:Y:S01]  /*c8f0*/  R2UR UR5, R141 ;  /* 0x000000008d0572ca */ /* 0x000fe200000e0000 */
[----:B------:R-:W-:Y:S01]  /*c900*/  FADD2 R70, R70.F32x2.HI_LO, RZ.F32 ;  /* 0x000000ff4646724b */ /* 0x000fe20000200000 */
[----:B------:R-:W-:Y:S01]  /*c910*/  R2UR UR4, R141 ;  /* 0x000000008d0472ca */ /* 0x000fe200000e0000 */
[----:B------:R-:W-:Y:S01]  /*c920*/  FMUL R0, R0, R209 ;  /* 0x000000d100007220 */ /* 0x000fe20000400000 */
[----:B------:R-:W-:Y:S01]  /*c930*/  FADD2 R72, R72.F32x2.HI_LO, RZ.F32 ;  /* 0x000000ff4848724b */ /* 0x000fe20000200000 */
[----:B------:R-:W-:Y:S01]  /*c940*/  IADD3 R132, PT, PT, R132, 0x1, RZ ;  /* 0x0000000184847810 */ /* 0x000fe20007ffe0ff */
[----:B------:R-:W-:Y:S01]  /*c950*/  FADD2 R2, R2.F32x2.HI_LO, R142.F32x2.HI_LO ;  /* 0x0000008e0202724b */ /* 0x000fe20000000000 */
[----:B------:R-:W-:Y:S01]  /*c960*/  MOV R174, R133 ;  /* 0x0000008500ae7202 */ /* 0x000fe20000000f00 */
[----:B------:R-:W-:Y:S01]  /*c970*/  FADD2 R70, R70.F32x2.HI_LO, R106.F32x2.HI_LO ;  /* 0x0000006a4646724b */ /* 0x000fe20000000000 */
[----:B------:R-:W1:Y:S01]  /*c980*/  MUFU.EX2 R0, R0 ;  /* 0x0000000000007308 */ /* 0x000e620000000800 */
[----:B------:R-:W-:Y:S01]  /*c990*/  FADD2 R72, R72.F32x2.HI_LO, R74.F32x2.HI_LO ;  /* 0x0000004a4848724b */ /* 0x000fe20000000000 */
[----:B------:R-:W-:Y:S01]  /*c9a0*/  ISETP.NE.AND P0, PT, R132, R211, PT ;  /* 0x000000d38400720c */ /* 0x000fe20003f05270 */
[----:B------:R-:W-:Y:S01]  /*c9b0*/  FADD2 R2, R2.F32x2.HI_LO, R144.F32x2.HI_LO ;  /* 0x000000900202724b */ /* 0x000fe20000000000 */
[----:B------:R2:W-:Y:S01]  /*c9c0*/  STTM.x32 tmem[UR5], R4 ;  /* 0x00000004000079ed */ /* 0x0005e200082c0005 */
[----:B------:R-:W-:Y:S01]  /*c9d0*/  FADD2 R70, R70.F32x2.HI_LO, R108.F32x2.HI_LO ;  /* 0x0000006c4646724b */ /* 0x000fe20000000000 */
[----:B------:R4:W-:Y:S01]  /*c9e0*/  STTM.x32 tmem[UR4+0x20], R36 ;  /* 0x00002024000079ed */ /* 0x0009e200082c0004 */
[----:B------:R-:W-:Y:S01]  /*c9f0*/  FADD2 R72, R72.F32x2.HI_LO, R76.F32x2.HI_LO ;  /* 0x0000004c4848724b */ /* 0x000fe20000000000 */
[----:B------:R-:W3:Y:S01]  /*ca00*/  FENCE.VIEW.ASYNC.T ;  /* 0x00000000000073c6 */ /* 0x000ee20000000200 */
[----:B0-----:R-:W-:-:S02]  /*ca10*/  FADD2 R68, R2.F32x2.HI_LO, R146.F32x2.HI_LO ;  /* 0x000000920244724b */ /* 0x001fc40000000000 */
[----:B------:R-:W-:Y:S02]  /*ca20*/  FADD2 R2, R70.F32x2.HI_LO, R110.F32x2.HI_LO ;  /* 0x0000006e4602724b */ /* 0x000fe40000000000 */
[----:B------:R-:W-:Y:S02]  /*ca30*/  FADD2 R72, R72.F32x2.HI_LO, R78.F32x2.HI_LO ;  /* 0x0000004e4848724b */ /* 0x000fe40000000000 */
[----:B------:R-:W-:Y:S02]  /*ca40*/  FADD2 R68, R68.F32x2.HI_LO, R148.F32x2.HI_LO ;  /* 0x000000944444724b */ /* 0x000fe40000000000 */
[----:B-1----:R-:W-:Y:S01]  /*ca50*/  FMUL R0, R0, 0.5 ;  /* 0x3f00000000007820 */ /* 0x002fe20000400000 */
[----:B------:R-:W-:Y:S02]  /*ca60*/  FADD2 R2, R2.F32x2.HI_LO, R112.F32x2.HI_LO ;  /* 0x000000700202724b */ /* 0x000fe40000000000 */
[----:B------:R-:W-:Y:S02]  /*ca70*/  FADD2 R72, R72.F32x2.HI_LO, R80.F32x2.HI_LO ;  /* 0x000000504848724b */ /* 0x000fe40000000000 */
[----:B------:R-:W-:Y:S01]  /*ca80*/  FMUL R0, R0, R216 ;  /* 0x000000d800007220 */ /* 0x000fe20000400000 */
[----:B------:R-:W-:-:S02]  /*ca90*/  FADD2 R74, R68.F32x2.HI_LO, R150.F32x2.HI_LO ;  /* 0x00000096444a724b */ /* 0x000fc40000000000 */
[----:B------:R-:W-:Y:S02]  /*caa0*/  FADD2 R2, R2.F32x2.HI_LO, R114.F32x2.HI_LO ;  /* 0x000000720202724b */ /* 0x000fe40000000000 */
[----:B------:R-:W-:Y:S01]  /*cab0*/  FADD2 R68, R0.F32, R176.F32x2.HI_LO ;  /* 0x000000b00044724b */ /* 0x000fe20000040000 */
[----:B------:R-:W-:Y:S01]  /*cac0*/  MOV R0, UR7 ;  /* 0x0000000700007c02 */ /* 0x000fe20008000f00 */
[----:B------:R-:W-:Y:S02]  /*cad0*/  FADD2 R72, R72.F32x2.HI_LO, R82.F32x2.HI_LO ;  /* 0x000000524848724b */ /* 0x000fe40000000000 */
[----:B------:R-:W-:Y:S02]  /*cae0*/  FADD2 R70, R68.F32x2.HI_LO, R178.F32x2.HI_LO ;  /* 0x000000b24446724b */ /* 0x000fe40000000000 */
[----:B------:R-:W-:Y:S02]  /*caf0*/  FADD2 R68, R74.F32x2.HI_LO, R152.F32x2.HI_LO ;  /* 0x000000984a44724b */ /* 0x000fe40000000000 */
[----:B------:R-:W-:-:S02]  /*cb00*/  FADD2 R2, R2.F32x2.HI_LO, R116.F32x2.HI_LO ;  /* 0x000000740202724b */ /* 0x000fc40000000000 */
[----:B------:R-:W-:Y:S02]  /*cb10*/  FADD2 R72, R72.F32x2.HI_LO, R84.F32x2.HI_LO ;  /* 0x000000544848724b */ /* 0x000fe40000000000 */
[----:B------:R-:W-:Y:S02]  /*cb20*/  FADD2 R70, R70.F32x2.HI_LO, R180.F32x2.HI_LO ;  /* 0x000000b44646724b */ /* 0x000fe40000000000 */
        /* <DEDUP_REMOVED lines=24> */
[----:B------:R-:W-:Y:S01]  /*ccb0*/  FADD2 R72, R72.F32x2.HI_LO, R166.F32x2.HI_LO ;  /* 0x000000a64848724b */ /* 0x000fe20000000000 */
[----:B--2---:R-:W-:Y:S01]  /*ccc0*/  IADD3 R6, PT, PT, R214, 0x1, RZ ;  /* 0x00000001d6067810 */ /* 0x004fe20007ffe0ff */
[----:B------:R-:W-:Y:S02]  /*ccd0*/  FADD2 R2, R2.F32x2.HI_LO, R198.F32x2.HI_LO ;  /* 0x000000c60202724b */ /* 0x000fe40000000000 */
[----:B------:R-:W-:Y:S01]  /*cce0*/  FADD2 R74, R70.F32x2.HI_LO, R130.F32x2.HI_LO ;  /* 0x00000082464a724b */ /* 0x000fe20000000000 */
[----:B------:R-:W-:Y:S01]  /*ccf0*/  ISETP.NE.AND P1, PT, R6, 0x2, PT ;  /* 0x000000020600780c */ /* 0x000fe20003f25270 */
[----:B------:R-:W-:-:S02]  /*cd00*/  FADD2 R2, R2.F32x2.HI_LO, R196.F32x2.HI_LO ;  /* 0x000000c40202724b */ /* 0x000fc40000000000 */
[----:B------:R-:W-:Y:S01]  /*cd10*/  FADD2 R68, R68.F32x2.HI_LO, R98.F32x2.HI_LO ;  /* 0x000000624444724b */ /* 0x000fe20000000000 */
[----:B------:R-:W-:Y:S01]  /*cd20*/  SEL R214, R6, RZ, P1 ;  /* 0x000000ff06d67207 */ /* 0x000fe20000800000 */
[----:B------:R-:W-:Y:S02]  /*cd30*/  FADD2 R2, R2.F32x2.HI_LO, R194.F32x2.HI_LO ;  /* 0x000000c20202724b */ /* 0x000fe40000000000 */
[----:B------:R-:W-:Y:S02]  /*cd40*/  FADD2 R70, R72.F32x2.HI_LO, R168.F32x2.HI_LO ;  /* 0x000000a84846724b */ /* 0x000fe40000000000 */
[----:B------:R-:W-:Y:S02]  /*cd50*/  FADD2 R2, R2.F32x2.HI_LO, R200.F32x2.HI_LO ;  /* 0x000000c80202724b */ /* 0x000fe40000000000 */
[----:B------:R-:W-:Y:S02]  /*cd60*/  FADD2 R72, R74.F32x2.HI_LO, R134.F32x2.HI_LO ;  /* 0x000000864a48724b */ /* 0x000fe40000000000 */
[----:B------:R-:W-:-:S02]  /*cd70*/  FADD2 R4, R2.F32x2.HI_LO, R202.F32x2.HI_LO ;  /* 0x000000ca0204724b */ /* 0x000fc40000000000 */
[----:B------:R-:W-:Y:S01]  /*cd80*/  FADD2 R74, R68.F32x2.HI_LO, R100.F32x2.HI_LO ;  /* 0x00000064444a724b */ /* 0x000fe20000000000 */
[----:B------:R-:W-:Y:S01]  /*cd90*/  IADD3 R68, PT, PT, R102, 0x80, RZ ;  /* 0x0000008066447810 */ /* 0x000fe20007ffe0ff */
[----:B------:R-:W-:Y:S02]  /*cda0*/  FADD2 R4, R4.F32x2.HI_LO, R204.F32x2.HI_LO ;  /* 0x000000cc0404724b */ /* 0x000fe40000000000 */
[----:B------:R-:W-:Y:S01]  /*cdb0*/  FADD2 R70, R70.F32x2.HI_LO, R172.F32x2.HI_LO ;  /* 0x000000ac4646724b */ /* 0x000fe20000000000 */
[----:B------:R-:W-:Y:S01]  /*cdc0*/  PRMT R0, R0, 0x654, R68 ;  /* 0x0000065400007816 */ /* 0x000fe20000000044 */
[----:B------:R-:W-:Y:S02]  /*cdd0*/  FADD2 R8, R72.F32x2.HI_LO, R138.F32x2.HI_LO ;  /* 0x0000008a4808724b */ /* 0x000fe40000000000 */
[----:B------:R-:W-:Y:S01]  /*cde0*/  FADD2 R2, R74.F32x2.HI_LO, R104.F32x2.HI_LO ;  /* 0x000000684a02724b */ /* 0x000fe20000000000 */
[----:B---3--:R0:W-:Y:S01]  /*cdf0*/  SYNCS.ARRIVE.TRANS64.RED.ART0 RZ, [R0+URZ], R219 ;  /* 0x000000db00ff79a7 */ /* 0x0081e200085004ff */
[----:B------:R-:W-:-:S02]  /*ce00*/  FADD2 R4, R4.F32x2.HI_LO, R206.F32x2.HI_LO ;  /* 0x000000ce0404724b */ /* 0x000fc40000000000 */
[----:B------:R-:W-:Y:S02]  /*ce10*/  FADD2 R2, R8.F32x2.HI_LO, R2.F32x2.HI_LO ;  /* 0x000000020802724b */ /* 0x000fe40000000000 */
[----:B------:R-:W-:-:S04]  /*ce20*/  FADD2 R4, R4.F32x2.HI_LO, R70.F32x2.HI_LO ;  /* 0x000000460404724b */ /* 0x000fc80000000000 */
[----:B------:R-:W-:-:S04]  /*ce30*/  FADD2 R2, R4.F32x2.HI_LO, R2.F32x2.HI_LO ;  /* 0x000000020402724b */ /* 0x000fc80000000000 */
[----:B------:R-:W-:Y:S01]  /*ce40*/  FADD R216, R2, R3 ;  /* 0x0000000302d87221 */ /* 0x000fe20000000000 */
[----:B0-----:R-:W-:-:S04]  /*ce50*/  SEL R0, RZ, 0x1, P1 ;  /* 0x00000001ff007807 */ /* 0x001fc80000800000 */
[----:B------:R-:W-:Y:S01]  /*ce60*/  LOP3.LUT R210, R210, R0, RZ, 0x3c, !PT ;  /* 0x00000000d2d27212 */ /* 0x000fe200078e3cff */
[----:B----4-:R-:W-:Y:S06]  /*ce70*/  @P0 BRA `(.L_x_129) ;  /* 0xffffffc000300947 */ /* 0x010fec000383ffff */
[----:B------:R-:W-:Y:S05]  /*ce80*/  BSYNC B1 ;  /* 0x0000000000017941 */ /* 0x000fea0003800000 */
.L_x_120:
[----:B------:R-:W0:Y:S01]  /*ce90*/  S2R R4, SR_CgaCtaId ;  /* 0x0000000000047919 */ /* 0x000e220000008800 */
[----:B------:R-:W-:Y:S01]  /*cea0*/  MOV R2, 0x400 ;  /* 0x0000040000027802 */ /* 0x000fe20000000f00 */
[----:B------:R-:W-:Y:S01]  /*ceb0*/  IMAD.U32 R0, R218, -0x80000000, RZ ;  /* 0x80000000da007824 */ /* 0x000fe200078e00ff */
[----:B---3--:R-:W1:Y:S01]  /*cec0*/  LDC R11, c[0x0][0x664] ;  /* 0x00019900ff0b7b82 */ /* 0x008e620000000800 */
[----:B------:R-:W2:Y:S01]  /*ced0*/  S2R R6, SR_TID.X ;  /* 0x0000000000067919 */ /* 0x000ea20000002100 */
[----:B------:R-:W-:Y:S01]  /*cee0*/  BSSY B0, `(.L_x_130) ;  /* 0x0000006000007945 */ /* 0x000fe20003800000 */
[----:B-1----:R-:W-:-:S04]  /*cef0*/  IABS R9, R11 ;  /* 0x0000000b00097213 */ /* 0x002fc80000000000 */
[----:B------:R1:W3:Y:S01]  /*cf00*/  I2F.RP R5, R9 ;  /* 0x0000000900057306 */ /* 0x0002e20000209400 */
[----:B0-----:R-:W-:-:S04]  /*cf10*/  LEA R4, R4, R2, 0x18 ;  /* 0x0000000204047211 */ /* 0x001fc800078ec0ff */
[----:B------:R-:W0:Y:S02]  /*cf20*/  SYNCS.PHASECHK.TRANS64.TRYWAIT P0, [R4+URZ+0xc8], R0 ;  /* 0x0000c800040075a7 */ /* 0x000e2400080011ff */
[----:B0123--:R-:W-:Y:S05]  /*cf30*/  @!P0 BRA `(.L_x_131) ;  /* 0x0000004c002c8947 */ /* 0x00ffea0003800000 */
.L_x_239:
[----:B------:R-:W-:Y:S05]  /*cf40*/  BSYNC B0 ;  /* 0x0000000000007941 */ /* 0x000fea0003800000 */
.L_x_130:
[----:B------:R-:W2:Y:S01]  /*cf50*/  LDL.LU R8, [R1+0x10] ;  /* 0x0000100001087983 */ /* 0x000ea20000300800 */
[----:B0-----:R-:W-:Y:S01]  /*cf60*/  IMAD.SHL.U32 R3, R6, 0x4, RZ ;  /* 0x0000000406037824 */ /* 0x001fe200078e00ff */
[----:B------:R-:W-:Y:S01]  /*cf70*/  IADD3 R0, PT, PT, R4, 0x18f, RZ ;  /* 0x0000018f04007810 */ /* 0x000fe20007ffe0ff */
[----:B------:R-:W0:Y:S01]  /*cf80*/  LDCU UR4, c[0x0][0x440] ;  /* 0x00008800ff0477ac */ /* 0x000e220008000800 */
[----:B------:R-:W1:Y:S01]  /*cf90*/  MUFU.LG2 R2, R216 ;  /* 0x000000d800027308 */ /* 0x000e620000000c00 */
[----:B------:R-:W-:Y:S01]  /*cfa0*/  BSSY.RECONVERGENT B0, `(.L_x_132) ;  /* 0x0000046000007945 */ /* 0x000fe20003800200 */
[----:B------:R-:W-:Y:S01]  /*cfb0*/  LOP3.LUT R3, R3, 0x1fc, RZ, 0xc0, !PT ;  /* 0x000001fc03037812 */ /* 0x000fe200078ec0ff */
[----:B------:R-:W3:Y:S01]  /*cfc0*/  LDCU UR5, c[0x0][0x65c] ;  /* 0x0000cb80ff0577ac */ /* 0x000ee20008000800 */
[----:B------:R-:W-:-:S04]  /*cfd0*/  LOP3.LUT R0, R0, 0xfffffd80, RZ, 0xc0, !PT ;  /* 0xfffffd8000007812 */ /* 0x000fc800078ec0ff */
[----:B------:R-:W-:-:S05]  /*cfe0*/  IADD3 R3, PT, PT, R0, R3, RZ ;  /* 0x0000000300037210 */ /* 0x000fca0007ffe0ff */
[----:B------:R4:W-:Y:S01]  /*cff0*/  STS [R3+0x30000], R216 ;  /* 0x030000d803007388 */ /* 0x0009e20000000800 */
[----:B------:R5:W-:Y:S06]  /*d000*/  MEMBAR.ALL.CTA ;  /* 0x0000000000007992 */ /* 0x000bec0000008000 */
[----:B-----5:R-:W5:Y:S01]  /*d010*/  FENCE.VIEW.ASYNC.S ;  /* 0x00000000000073c6 */ /* 0x020f620000000000 */
[----:B-1----:R-:W-:Y:S01]  /*d020*/  FMUL R0, R2, 0.69314718246459960938 ;  /* 0x3f31721802007820 */ /* 0x002fe20000400000 */
[----:B------:R-:W-:-:S03]  /*d030*/  IMAD.MOV.U32 R2, RZ, RZ, 0x1 ;  /* 0x00000001ff027424 */ /* 0x000fc600078e00ff */
[----:B---3--:R-:W-:Y:S01]  /*d040*/  FFMA R133, R133, UR5, R0 ;  /* 0x0000000585857c23 */ /* 0x008fe20008000000 */
[----:B-----5:R4:W-:Y:S01]  /*d050*/  SYNCS.ARRIVE.TRANS64.ART0 RZ, [R4+URZ+0xc0], R2 ;  /* 0x0000c00204ff79a7 */ /* 0x0209e200085000ff */
[----:B--2---:R-:W-:Y:S02]  /*d060*/  IMAD R6, R8, 0x80, R6 ;  /* 0x0000008008067824 */ /* 0x004fe400078e0206 */
[----:B------:R4:W1:Y:S03]  /*d070*/  MUFU.RCP R8, R5 ;  /* 0x0000000500087308 */ /* 0x0008660000001000 */
[----:B0-----:R-:W-:-:S13]  /*d080*/  ISETP.GE.AND P0, PT, R6, UR4, PT ;  /* 0x0000000406007c0c */ /* 0x001fda000bf06270 */
[----:B------:R-:W-:Y:S05]  /*d090*/  @P0 BRA `(.L_x_133) ;  /* 0x0000000000d80947 */ /* 0x000fea0003800000 */
[----:B------:R-:W2:Y:S01]  /*d0a0*/  LDL.LU R13, [R1] ;  /* 0x00000000010d7983 */ /* 0x000ea20000300800 */
[----:B------:R-:W0:Y:S01]  /*d0b0*/  LDC R10, c[0x0][0x630] ;  /* 0x00018c00ff0a7b82 */ /* 0x000e220000000800 */
[----:B------:R-:W3:Y:S02]  /*d0c0*/  LDCU.64 UR4, c[0x0][0x650] ;  /* 0x0000ca00ff0477ac */ /* 0x000ee40008000a00 */
[----:B------:R-:W5:Y:S01]  /*d0d0*/  LDL.LU R12, [R1+0xc] ;  /* 0x00000c00010c7983 */ /* 0x000f620000300800 */
[----:B------:R-:W-:Y:S01]  /*d0e0*/  SHF.R.S32.HI R7, RZ, 0x1f, R6 ;  /* 0x0000001fff077819 */ /* 0x000fe20000011406 */
[----:B------:R-:W4:Y:S02]  /*d0f0*/  LDCU.128 UR8, c[0x0][0x640] ;  /* 0x0000c800ff0877ac */ /* 0x000f240008000c00 */
[----:B0---4-:R-:W-:-:S04]  /*d100*/  IABS R5, R10 ;  /* 0x0000000a00057213 */ /* 0x011fc80000000000 */
[----:B------:R-:W0:Y:S08]  /*d110*/  I2F.RP R2, R5 ;  /* 0x0000000500027306 */ /* 0x000e300000209400 */
[----:B0-----:R-:W0:Y:S02]  /*d120*/  MUFU.RCP R2, R2 ;  /* 0x0000000200027308 */ /* 0x001e240000001000 */
[----:B0-----:R-:W-:-:S06]  /*d130*/  VIADD R2, R2, 0xffffffe ;  /* 0x0ffffffe02027836 */ /* 0x001fcc0000000000 */
[----:B------:R-:W0:Y:S02]  /*d140*/  F2I.FTZ.U32.TRUNC.NTZ R3, R2 ;  /* 0x0000000200037305 */ /* 0x000e24000021f000 */
[----:B0-----:R-:W-:Y:S01]  /*d150*/  IADD3 R0, PT, PT, RZ, -R3, RZ ;  /* 0x80000003ff007210 */ /* 0x001fe20007ffe0ff */
[----:B------:R-:W-:-:S04]  /*d160*/  IMAD.MOV.U32 R2, RZ, RZ, RZ ;  /* 0x000000ffff027224 */ /* 0x000fc800078e00ff */
[----:B------:R-:W-:-:S04]  /*d170*/  IMAD R0, R0, R5, RZ ;  /* 0x0000000500007224 */ /* 0x000fc800078e02ff */
[----:B------:R-:W-:Y:S01]  /*d180*/  IMAD.HI.U32 R0, R3, R0, R2 ;  /* 0x0000000003007227 */ /* 0x000fe200078e0002 */
[----:B-----5:R-:W-:-:S04]  /*d190*/  IABS R4, R12 ;  /* 0x0000000c00047213 */ /* 0x020fc80000000000 */
[----:B------:R-:W-:-:S05]  /*d1a0*/  MOV R2, R4 ;  /* 0x0000000400027202 */ /* 0x000fca0000000f00 */
[----:B------:R-:W-:-:S04]  /*d1b0*/  IMAD.HI.U32 R0, R0, R2, RZ ;  /* 0x0000000200007227 */ /* 0x000fc800078e00ff */
[----:B------:R-:W-:-:S04]  /*d1c0*/  IMAD.MOV R3, RZ, RZ, -R0 ;  /* 0x000000ffff037224 */ /* 0x000fc800078e0a00 */
[----:B------:R-:W-:-:S05]  /*d1d0*/  IMAD R2, R5, R3, R2 ;  /* 0x0000000305027224 */ /* 0x000fca00078e0202 */
[----:B------:R-:W-:-:S13]  /*d1e0*/  ISETP.GT.U32.AND P1, PT, R5, R2, PT ;  /* 0x000000020500720c */ /* 0x000fda0003f24070 */
[-C--:B------:R-:W-:Y:S01]  /*d1f0*/  @!P1 IADD3 R2, PT, PT, R2, -R5.reuse, RZ ;  /* 0x8000000502029210 */ /* 0x080fe20007ffe0ff */
[----:B------:R-:W-:Y:S01]  /*d200*/  @!P1 VIADD R0, R0, 0x1 ;  /* 0x0000000100009836 */ /* 0x000fe20000000000 */
[----:B------:R-:W-:Y:S02]  /*d210*/  ISETP.NE.AND P1, PT, R10, RZ, PT ;  /* 0x000000ff0a00720c */ /* 0x000fe40003f25270 */
[----:B------:R-:W-:Y:S02]  /*d220*/  ISETP.GE.U32.AND P2, PT, R2, R5, PT ;  /* 0x000000050200720c */ /* 0x000fe40003f46070 */
[----:B------:R-:W-:-:S04]  /*d230*/  LOP3.LUT R2, R12, R10, RZ, 0x3c, !PT ;  /* 0x0000000a0c027212 */ /* 0x000fc800078e3cff */
[----:B------:R-:W-:Y:S02]  /*d240*/  ISETP.GE.AND P0, PT, R2, RZ, PT ;  /* 0x000000ff0200720c */ /* 0x000fe40003f06270 */
[----:B--2---:R-:W-:-:S05]  /*d250*/  SHF.R.S32.HI R2, RZ, 0x1f, R13 ;  /* 0x0000001fff027819 */ /* 0x004fca000001140d */
[----:B------:R-:W-:Y:S01]  /*d260*/  @P2 IADD3 R0, PT, PT, R0, 0x1, RZ ;  /* 0x0000000100002810 */ /* 0x000fe20007ffe0ff */
[----:B---3--:R-:W-:Y:S02]  /*d270*/  IMAD R4, R2, UR4, RZ ;  /* 0x0000000402047c24 */ /* 0x008fe4000f8e02ff */
[----:B------:R-:W-:-:S04]  /*d280*/  IMAD.WIDE.U32 R2, R13, UR4, R6 ;  /* 0x000000040d027c25 */ /* 0x000fc8000f8e0006 */
[----:B------:R-:W-:Y:S01]  /*d290*/  @!P0 IMAD.MOV R0, RZ, RZ, -R0 ;  /* 0x000000ffff008224 */ /* 0x000fe200078e0a00 */
[----:B------:R-:W-:Y:S01]  /*d2a0*/  @!P1 LOP3.LUT R0, RZ, R10, RZ, 0x33, !PT ;  /* 0x0000000aff009212 */ /* 0x000fe200078e33ff */
[----:B------:R-:W-:Y:S01]  /*d2b0*/  IMAD R4, R13, UR5, R4 ;  /* 0x000000050d047c24 */ /* 0x000fe2000f8e0204 */
[----:B------:R-:W0:Y:S02]  /*d2c0*/  LDCU.64 UR4, c[0x0][0x620] ;  /* 0x0000c400ff0477ac */ /* 0x000e240008000a00 */
[--C-:B------:R-:W-:Y:S02]  /*d2d0*/  SHF.R.S32.HI R5, RZ, 0x1f, R0.reuse ;  /* 0x0000001fff057819 */ /* 0x100fe40000011400 */
[----:B------:R-:W-:Y:S01]  /*d2e0*/  IADD3 R3, PT, PT, R3, R4, RZ ;  /* 0x0000000403037210 */ /* 0x000fe20007ffe0ff */
[----:B------:R-:W-:Y:S02]  /*d2f0*/  IMAD.MOV R4, RZ, RZ, -R0 ;  /* 0x000000ffff047224 */ /* 0x000fe400078e0a00 */
[----:B------:R-:W-:-:S02]  /*d300*/  IMAD R5, R5, UR10, RZ ;  /* 0x0000000a05057c24 */ /* 0x000fc4000f8e02ff */
[----:B------:R-:W-:Y:S02]  /*d310*/  IMAD R4, R10, R4, R12 ;  /* 0x000000040a047224 */ /* 0x000fe400078e020c */
[----:B------:R-:W2:Y:S01]  /*d320*/  LDC.64 R12, c[0x0][0x358] ;  /* 0x0000d600ff0c7b82 */ /* 0x000ea20000000a00 */
[----:B------:R-:W-:-:S04]  /*d330*/  IMAD.WIDE.U32 R2, R0, UR10, R2 ;  /* 0x0000000a00027c25 */ /* 0x000fc8000f8e0002 */
[----:B------:R-:W-:Y:S01]  /*d340*/  IMAD R0, R0, UR11, R5 ;  /* 0x0000000b00007c24 */ /* 0x000fe2000f8e0205 */
[----:B------:R-:W-:-:S04]  /*d350*/  SHF.R.S32.HI R5, RZ, 0x1f, R4 ;  /* 0x0000001fff057819 */ /* 0x000fc80000011404 */
[----:B------:R-:W-:Y:S01]  /*d360*/  IADD3 R3, PT, PT, R3, R0, RZ ;  /* 0x0000000003037210 */ /* 0x000fe20007ffe0ff */
[----:B------:R-:W-:-:S04]  /*d370*/  IMAD R0, R5, UR8, RZ ;  /* 0x0000000805007c24 */ /* 0x000fc8000f8e02ff */
[C---:B------:R-:W-:Y:S02]  /*d380*/  IMAD R0, R4.reuse, UR9, R0 ;  /* 0x0000000904007c24 */ /* 0x040fe4000f8e0200 */
[----:B------:R-:W-:-:S04]  /*d390*/  IMAD.WIDE.U32 R2, R4, UR8, R2 ;  /* 0x0000000804027c25 */ /* 0x000fc8000f8e0002 */
[----:B------:R-:W-:Y:S01]  /*d3a0*/  IMAD.IADD R0, R3, 0x1, R0 ;  /* 0x0000000103007824 */ /* 0x000fe200078e0200 */
[----:B0-----:R-:W-:Y:S02]  /*d3b0*/  LEA R4, P0, R2, UR4, 0x2 ;  /* 0x0000000402047c11 */ /* 0x001fe4000f8010ff */
[----:B--2---:R-:W-:Y:S02]  /*d3c0*/  R2UR UR8, R12 ;  /* 0x000000000c0872ca */ /* 0x004fe400000e0000 */
[----:B------:R-:W-:Y:S02]  /*d3d0*/  R2UR UR9, R13 ;  /* 0x000000000d0972ca */ /* 0x000fe400000e0000 */
[----:B------:R-:W-:-:S11]  /*d3e0*/  LEA.HI.X R5, R2, UR5, R0, 0x2, P0 ;  /* 0x0000000502057c11 */ /* 0x000fd600080f1400 */
[----:B------:R0:W-:Y:S02]  /*d3f0*/  STG.E desc[UR8][R4.64], R133 ;  /* 0x0000008504007986 */ /* 0x0001e4000c101908 */
.L_x_133:
[----:B------:R-:W-:Y:S05]  /*d400*/  BSYNC.RECONVERGENT B0 ;  /* 0x0000000000007941 */ /* 0x000fea0003800200 */
.L_x_132:
[----:B------:R-:W2:Y:S01]  /*d410*/  LDL.LU R10, [R1+0x8] ;  /* 0x00000800010a7983 */ /* 0x000ea20000300800 */
[----:B------:R-:W3:Y:S01]  /*d420*/  LDCU UR5, c[0x0][0x374] ;  /* 0x00006e80ff0577ac */ /* 0x000ee20008000800 */
[----:B-1--4-:R-:W-:Y:S02]  /*d430*/  VIADD R2, R8, 0xffffffe ;  /* 0x0ffffffe08027836 */ /* 0x012fe40000000000 */
[----:B------:R-:W1:Y:S01]  /*d440*/  LDC R8, c[0x0][0x668] ;  /* 0x00019a00ff087b82 */ /* 0x000e620000000800 */
[----:B------:R-:W3:Y:S01]  /*d450*/  LDCU UR4, c[0x0][0x370] ;  /* 0x00006e00ff0477ac */ /* 0x000ee20008000800 */
[----:B------:R4:W5:Y:S06]  /*d460*/  F2I.FTZ.U32.TRUNC.NTZ R3, R2 ;  /* 0x0000000200037305 */ /* 0x00096c000021f000 */
[----:B0-----:R-:W2:Y:S01]  /*d470*/  LDC R4, c[0x0][0x378] ;  /* 0x0000de00ff047b82 */ /* 0x001ea20000000800 */
[----:B----4-:R-:W-:-:S02]  /*d480*/  HFMA2 R2, -RZ, RZ, 0, 0 ;  /* 0x00000000ff027431 */ /* 0x010fc400000001ff */
[----:B-----5:R-:W-:Y:S01]  /*d490*/  IMAD.MOV R0, RZ, RZ, -R3 ;  /* 0x000000ffff007224 */ /* 0x020fe200078e0a03 */
[----:B---3--:R-:W-:-:S03]  /*d4a0*/  UIMAD UR4, UR5, UR4, URZ ;  /* 0x00000004050472a4 */ /* 0x008fc6000f8e02ff */
[----:B------:R-:W-:Y:S01]  /*d4b0*/  IMAD R0, R0, R9, RZ ;  /* 0x0000000900007224 */ /* 0x000fe200078e02ff */
[----:B-1----:R-:W-:Y:S01]  /*d4c0*/  IABS R6, R8 ;  /* 0x0000000800067213 */ /* 0x002fe20000000000 */
[----:B------:R-:W-:Y:S02]  /*d4d0*/  IMAD R7, R8, R11, RZ ;  /* 0x0000000b08077224 */ /* 0x000fe400078e02ff */
[----:B------:R-:W-:-:S04]  /*d4e0*/  IMAD.HI.U32 R2, R3, R0, R2 ;  /* 0x0000000003027227 */ /* 0x000fc800078e0002 */
[----:B--2---:R-:W-:-:S05]  /*d4f0*/  IMAD R10, R4, UR4, R10 ;  /* 0x00000004040a7c24 */ /* 0x004fca000f8e020a */
[----:B------:R-:W-:Y:S01]  /*d500*/  IABS R4, R10 ;  /* 0x0000000a00047213 */ /* 0x000fe20000000000 */
[----:B------:R0:W-:Y:S04]  /*d510*/  STL [R1+0x8], R10 ;  /* 0x0000080a01007387 */ /* 0x0001e80000100800 */
[----:B------:R-:W-:Y:S01]  /*d520*/  IMAD.MOV.U32 R0, RZ, RZ, R4 ;  /* 0x000000ffff007224 */ /* 0x000fe200078e0004 */
[----:B------:R0:W-:Y:S01]  /*d530*/  STL [R1], RZ ;  /* 0x000000ff01007387 */ /* 0x0001e20000100800 */
[----:B------:R-:W1:Y:S02]  /*d540*/  I2F.RP R4, R6 ;  /* 0x0000000600047306 */ /* 0x000e640000209400 */
[----:B------:R-:W-:-:S05]  /*d550*/  IMAD.HI.U32 R2, R2, R0, RZ ;  /* 0x0000000002027227 */ /* 0x000fca00078e00ff */
[----:B------:R-:W-:-:S05]  /*d560*/  IADD3 R3, PT, PT, -R2, RZ, RZ ;  /* 0x000000ff02037210 */ /* 0x000fca0007ffe1ff */
[C---:B------:R-:W-:Y:S02]  /*d570*/  IMAD R0, R9.reuse, R3, R0 ;  /* 0x0000000309007224 */ /* 0x040fe400078e0200 */
[----:B-1----:R-:W1:Y:S03]  /*d580*/  MUFU.RCP R3, R4 ;  /* 0x0000000400037308 */ /* 0x002e660000001000 */
[----:B------:R-:W-:-:S13]  /*d590*/  ISETP.GT.U32.AND P0, PT, R9, R0, PT ;  /* 0x000000000900720c */ /* 0x000fda0003f04070 */
[----:B------:R-:W-:Y:S01]  /*d5a0*/  @!P0 IMAD.IADD R0, R0, 0x1, -R9 ;  /* 0x0000000100008824 */ /* 0x000fe200078e0a09 */
[----:B-1----:R-:W-:Y:S01]  /*d5b0*/  IADD3 R3, PT, PT, R3, 0xffffffe, RZ ;  /* 0x0ffffffe03037810 */ /* 0x002fe20007ffe0ff */
[----:B------:R-:W-:Y:S01]  /*d5c0*/  @!P0 VIADD R2, R2, 0x1 ;  /* 0x0000000102028836 */ /* 0x000fe20000000000 */
[----:B------:R-:W-:Y:S02]  /*d5d0*/  ISETP.NE.AND P0, PT, R11, RZ, PT ;  /* 0x000000ff0b00720c */ /* 0x000fe40003f05270 */
[----:B------:R-:W-:Y:S02]  /*d5e0*/  ISETP.GE.U32.AND P2, PT, R0, R9, PT ;  /* 0x000000090000720c */ /* 0x000fe40003f46070 */
[----:B------:R-:W-:Y:S01]  /*d5f0*/  LOP3.LUT R0, R10, R11, RZ, 0x3c, !PT ;  /* 0x0000000b0a007212 */ /* 0x000fe200078e3cff */
[----:B------:R-:W1:Y:S03]  /*d600*/  F2I.FTZ.U32.TRUNC.NTZ R3, R3 ;  /* 0x0000000300037305 */ /* 0x000e66000021f000 */
[----:B------:R-:W-:-:S07]  /*d610*/  ISETP.GE.AND P1, PT, R0, RZ, PT ;  /* 0x000000ff0000720c */ /* 0x000fce0003f26270 */
[----:B------:R-:W-:-:S05]  /*d620*/  @P2 IADD3 R2, PT, PT, R2, 0x1, RZ ;  /* 0x0000000102022810 */ /* 0x000fca0007ffe0ff */
[----:B------:R-:W-:Y:S01]  /*d630*/  IMAD.MOV.U32 R4, RZ, RZ, R2 ;  /* 0x000000ffff047224 */ /* 0x000fe200078e0002 */
[----:B-1----:R-:W-:Y:S02]  /*d640*/  IADD3 R0, PT, PT, RZ, -R3, RZ ;  /* 0x80000003ff007210 */ /* 0x002fe40007ffe0ff */
[----:B------:R-:W-:Y:S01]  /*d650*/  MOV R2, RZ ;  /* 0x000000ff00027202 */ /* 0x000fe20000000f00 */
[----:B------:R-:W-:Y:S01]  /*d660*/  @!P1 IMAD.MOV R4, RZ, RZ, -R4 ;  /* 0x000000ffff049224 */ /* 0x000fe200078e0a04 */
[----:B------:R-:W-:Y:S01]  /*d670*/  @!P0 LOP3.LUT R4, RZ, R11, RZ, 0x33, !PT ;  /* 0x0000000bff048212 */ /* 0x000fe200078e33ff */
[----:B------:R-:W-:-:S03]  /*d680*/  IMAD R0, R0, R6, RZ ;  /* 0x0000000600007224 */ /* 0x000fc600078e02ff */
[----:B------:R-:W-:Y:S01]  /*d690*/  IABS R5, R4 ;  /* 0x0000000400057213 */ /* 0x000fe20000000000 */
[----:B------:R-:W-:Y:S01]  /*d6a0*/  IMAD.HI.U32 R2, R3, R0, R2 ;  /* 0x0000000003027227 */ /* 0x000fe200078e0002 */
[----:B------:R-:W-:-:S03]  /*d6b0*/  ISETP.GE.AND P1, PT, R4, RZ, PT ;  /* 0x000000ff0400720c */ /* 0x000fc60003f26270 */
[----:B------:R-:W-:-:S04]  /*d6c0*/  IMAD.MOV.U32 R3, RZ, RZ, R5 ;  /* 0x000000ffff037224 */ /* 0x000fc800078e0005 */
[----:B------:R-:W-:Y:S01]  /*d6d0*/  IMAD.HI.U32 R0, R2, R3, RZ ;  /* 0x0000000302007227 */ /* 0x000fe200078e00ff */
[----:B------:R-:W-:-:S04]  /*d6e0*/  IADD3 R2, PT, PT, -R4, RZ, RZ ;  /* 0x000000ff04027210 */ /* 0x000fc80007ffe1ff */
[----:B------:R-:W-:Y:S01]  /*d6f0*/  IADD3 R0, PT, PT, -R0, RZ, RZ ;  /* 0x000000ff00007210 */ /* 0x000fe20007ffe1ff */
[----:B------:R-:W-:-:S04]  /*d700*/  IMAD R2, R11, R2, R10 ;  /* 0x000000020b027224 */ /* 0x000fc800078e020a */
[C---:B------:R-:W-:Y:S01]  /*d710*/  IMAD R0, R6.reuse, R0, R3 ;  /* 0x0000000006007224 */ /* 0x040fe200078e0203 */
[----:B------:R0:W-:Y:S04]  /*d720*/  STL [R1+0x10], R2 ;  /* 0x0000100201007387 */ /* 0x0001e80000100800 */
[----:B------:R-:W-:-:S13]  /*d730*/  ISETP.GT.U32.AND P0, PT, R6, R0, PT ;  /* 0x000000000600720c */ /* 0x000fda0003f04070 */
[----:B------:R-:W-:Y:S01]  /*d740*/  @!P0 IMAD.IADD R0, R0, 0x1, -R6 ;  /* 0x0000000100008824 */ /* 0x000fe200078e0a06 */
[----:B------:R-:W-:-:S04]  /*d750*/  ISETP.NE.AND P0, PT, R8, RZ, PT ;  /* 0x000000ff0800720c */ /* 0x000fc80003f05270 */
[----:B------:R-:W-:-:S13]  /*d760*/  ISETP.GT.U32.AND P2, PT, R6, R0, PT ;  /* 0x000000000600720c */ /* 0x000fda0003f44070 */
[----:B------:R-:W-:-:S05]  /*d770*/  @!P2 IADD3 R0, PT, PT, R0, -R6, RZ ;  /* 0x800000060000a210 */ /* 0x000fca0007ffe0ff */
[----:B------:R-:W-:Y:S01]  /*d780*/  @!P1 IMAD.MOV R0, RZ, RZ, -R0 ;  /* 0x000000ffff009224 */ /* 0x000fe200078e0a00 */
[----:B------:R-:W-:Y:S02]  /*d790*/  @!P0 LOP3.LUT R0, RZ, R8, RZ, 0x33, !PT ;  /* 0x00000008ff008212 */ /* 0x000fe400078e33ff */
[----:B------:R-:W-:-:S03]  /*d7a0*/  ISETP.NE.AND P1, PT, R7, RZ, PT ;  /* 0x000000ff0700720c */ /* 0x000fc60003f25270 */
[----:B------:R0:W-:Y:S10]  /*d7b0*/  STL [R1+0xc], R0 ;  /* 0x00000c0001007387 */ /* 0x0001f40000100800 */
[----:B------:R-:W-:Y:S05]  /*d7c0*/  @!P1 BRA `(.L_x_134) ;  /* 0x0000000000d09947 */ /* 0x000fea0003800000 */
[-C--:B0-----:R-:W-:Y:S01]  /*d7d0*/  IABS R0, R7.reuse ;  /* 0x0000000700007213 */ /* 0x081fe20000000000 */
[----:B------:R-:W0:Y:S01]  /*d7e0*/  LDC R9, c[0x0][0x66c] ;  /* 0x00019b00ff097b82 */ /* 0x000e220000000800 */
[----:B------:R-:W-:-:S03]  /*d7f0*/  IABS R6, R7 ;  /* 0x0000000700067213 */ /* 0x000fc60000000000 */
[----:B------:R-:W-:-:S04]  /*d800*/  IMAD.MOV.U32 R5, RZ, RZ, R0 ;  /* 0x000000ffff057224 */ /* 0x000fc800078e0000 */
[----:B------:R-:W1:Y:S08]  /*d810*/  I2F.RP R2, R5 ;  /* 0x0000000500027306 */ /* 0x000e700000209400 */
[----:B-1----:R-:W1:Y:S01]  /*d820*/  MUFU.RCP R2, R2 ;  /* 0x0000000200027308 */ /* 0x002e620000001000 */
[----:B0-----:R-:W-:Y:S01]  /*d830*/  IABS R8, R9 ;  /* 0x0000000900087213 */ /* 0x001fe20000000000 */
[----:B-1----:R-:W-:-:S06]  /*d840*/  VIADD R2, R2, 0xffffffe ;  /* 0x0ffffffe02027836 */ /* 0x002fcc0000000000 */
[----:B------:R-:W0:Y:S02]  /*d850*/  F2I.FTZ.U32.TRUNC.NTZ R3, R2 ;  /* 0x0000000200037305 */ /* 0x000e24000021f000 */
[----:B0-----:R-:W-:Y:S01]  /*d860*/  IADD3 R0, PT, PT, RZ, -R3, RZ ;  /* 0x80000003ff007210 */ /* 0x001fe20007ffe0ff */
[----:B------:R-:W-:-:S04]  /*d870*/  IMAD.MOV.U32 R2, RZ, RZ, RZ ;  /* 0x000000ffff027224 */ /* 0x000fc800078e00ff */
[----:B------:R-:W-:Y:S01]  /*d880*/  IMAD.MOV.U32 R4, RZ, RZ, R0 ;  /* 0x000000ffff047224 */ /* 0x000fe200078e0000 */
[----:B------:R-:W-:-:S03]  /*d890*/  IABS R0, R10 ;  /* 0x0000000a00007213 */ /* 0x000fc60000000000 */
[----:B------:R-:W-:-:S04]  /*d8a0*/  IMAD R4, R4, R5, RZ ;  /* 0x0000000504047224 */ /* 0x000fc800078e02ff */
[----:B------:R-:W-:Y:S01]  /*d8b0*/  IMAD.HI.U32 R2, R3, R4, R2 ;  /* 0x0000000403027227 */ /* 0x000fe200078e0002 */
[----:B------:R-:W-:Y:S01]  /*d8c0*/  MOV R3, R0 ;  /* 0x0000000000037202 */ /* 0x000fe20000000f00 */
[----:B------:R-:W0:Y:S02]  /*d8d0*/  I2F.RP R4, R8 ;  /* 0x0000000800047306 */ /* 0x000e240000209400 */
[----:B------:R-:W-:Y:S02]  /*d8e0*/  IMAD.MOV R0, RZ, RZ, -R6 ;  /* 0x000000ffff007224 */ /* 0x000fe400078e0a06 */
[----:B------:R-:W-:-:S04]  /*d8f0*/  IMAD.HI.U32 R2, R2, R3, RZ ;  /* 0x0000000302027227 */ /* 0x000fc800078e00ff */
[----:B------:R-:W-:-:S05]  /*d900*/  IMAD R0, R2, R0, R3 ;  /* 0x0000000002007224 */ /* 0x000fca00078e0203 */
[----:B------:R-:W-:Y:S01]  /*d910*/  ISETP.GT.U32.AND P0, PT, R5, R0, PT ;  /* 0x000000000500720c */ /* 0x000fe20003f04070 */
[----:B0-----:R-:W0:-:S12]  /*d920*/  MUFU.RCP R3, R4 ;  /* 0x0000000400037308 */ /* 0x001e180000001000 */
[----:B------:R-:W-:Y:S02]  /*d930*/  @!P0 IMAD.IADD R0, R0, 0x1, -R5 ;  /* 0x0000000100008824 */ /* 0x000fe400078e0a05 */
[----:B------:R-:W-:Y:S01]  /*d940*/  @!P0 VIADD R2, R2, 0x1 ;  /* 0x0000000102028836 */ /* 0x000fe20000000000 */
[----:B------:R-:W-:Y:S02]  /*d950*/  ISETP.NE.AND P0, PT, R7, RZ, PT ;  /* 0x000000ff0700720c */ /* 0x000fe40003f05270 */
[----:B------:R-:W-:Y:S02]  /*d960*/  ISETP.GE.U32.AND P2, PT, R0, R5, PT ;  /* 0x000000050000720c */ /* 0x000fe40003f46070 */
[----:B0-----:R-:W-:Y:S02]  /*d970*/  IADD3 R3, PT, PT, R3, 0xffffffe, RZ ;  /* 0x0ffffffe03037810 */ /* 0x001fe40007ffe0ff */
[----:B------:R-:W-:-:S04]  /*d980*/  LOP3.LUT R0, R10, R7, RZ, 0x3c, !PT ;  /* 0x000000070a007212 */ /* 0x000fc800078e3cff */
[----:B------:R-:W0:Y:S01]  /*d990*/  F2I.FTZ.U32.TRUNC.NTZ R3, R3 ;  /* 0x0000000300037305 */ /* 0x000e22000021f000 */
[----:B------:R-:W-:-:S04]  /*d9a0*/  ISETP.GE.AND P1, PT, R0, RZ, PT ;  /* 0x000000ff0000720c */ /* 0x000fc80003f26270 */
[----:B------:R-:W-:-:S05]  /*d9b0*/  @P2 VIADD R2, R2, 0x1 ;  /* 0x0000000102022836 */ /* 0x000fca0000000000 */
[----:B------:R-:W-:Y:S02]  /*d9c0*/  MOV R4, R2 ;  /* 0x0000000200047202 */ /* 0x000fe40000000f00 */
[----:B------:R-:W-:Y:S01]  /*d9d0*/  MOV R2, RZ ;  /* 0x000000ff00027202 */ /* 0x000fe20000000f00 */
[----:B0-----:R-:W-:Y:S02]  /*d9e0*/  IMAD.MOV R0, RZ, RZ, -R3 ;  /* 0x000000ffff007224 */ /* 0x001fe400078e0a03 */
[----:B------:R-:W-:Y:S01]  /*d9f0*/  @!P1 IMAD.MOV R4, RZ, RZ, -R4 ;  /* 0x000000ffff049224 */ /* 0x000fe200078e0a04 */
[----:B------:R-:W-:Y:S01]  /*da00*/  @!P0 LOP3.LUT R4, RZ, R7, RZ, 0x33, !PT ;  /* 0x00000007ff048212 */ /* 0x000fe200078e33ff */
        /* <DEDUP_REMOVED lines=16> */
.L_x_134:
[----:B------:R-:W2:Y:S01]  /*db10*/  LDCU UR4, c[0x0][0x66c] ;  /* 0x0000cd80ff0477ac */ /* 0x000ea20008000800 */
[----:B------:R-:W-:Y:S01]  /*db20*/  LOP3.LUT R218, R218, 0x1, RZ, 0x3c, !PT ;  /* 0x00000001dada7812 */ /* 0x000fe200078e3cff */
[----:B012---:R-:W-:-:S05]  /*db30*/  IMAD R0, R7, UR4, RZ ;  /* 0x0000000407007c24 */ /* 0x007fca000f8e02ff */
[----:B------:R-:W-:-:S13]  /*db40*/  ISETP.GE.AND P0, PT, R10, R0, PT ;  /* 0x000000000a00720c */ /* 0x000fda0003f06270 */
[----:B------:R-:W-:Y:S05]  /*db50*/  @!P0 BRA `(.L_x_135) ;  /* 0xffffffb000888947 */ /* 0x000fea000383ffff */
[----:B------:R-:W-:Y:S05]  /*db60*/  BSYNC B2 ;  /* 0x0000000000027941 */ /* 0x000fea0003800000 */
.L_x_119:
[----:B------:R-:W-:Y:S02]  /*db70*/  IADD3 R214, PT, PT, R214, 0x1, RZ ;  /* 0x00000001d6d67810 */ /* 0x000fe40007ffe0ff */
[----:B------:R-:W-:-:S07]  /*db80*/  IADD3 R215, PT, PT, R215, 0x1, RZ ;  /* 0x00000001d7d77810 */ /* 0x000fce0007ffe0ff */
.L_x_118:
[----:B------:R-:W0:Y:S01]  /*db90*/  S2UR UR4, SR_CgaCtaId ;  /* 0x00000000000479c3 */ /* 0x000e220000008800 */
[C---:B------:R-:W-:Y:S01]  /*dba0*/  ISETP.NE.AND P0, PT, R214.reuse, 0x2, PT ;  /* 0x00000002d600780c */ /* 0x040fe20003f05270 */
[----:B------:R-:W-:Y:S01]  /*dbb0*/  BSSY B0, `(.L_x_136) ;  /* 0x0000012000007945 */ /* 0x000fe20003800000 */
[----:B------:R-:W-:Y:S02]  /*dbc0*/  MOV R0, 0x400 ;  /* 0x0000040000007802 */ /* 0x000fe40000000f00 */
[----:B------:R-:W-:Y:S02]  /*dbd0*/  SEL R4, RZ, 0x1, P0 ;  /* 0x00000001ff047807 */ /* 0x000fe40000000000 */
[----:B------:R-:W-:Y:S02]  /*dbe0*/  SEL R214, R214, RZ, P0 ;  /* 0x000000ffd6d67207 */ /* 0x000fe40000000000 */
[----:B------:R-:W-:Y:S02]  /*dbf0*/  LOP3.LUT R4, R210, R4, RZ, 0x3c, !PT ;  /* 0x00000004d2047212 */ /* 0x000fe400078e3cff */
[----:B------:R-:W-:-:S03]  /*dc00*/  ISETP.NE.AND P0, PT, R215, 0x2, PT ;  /* 0x00000002d700780c */ /* 0x000fc60003f05270 */
[----:B------:R-:W-:Y:S01]  /*dc10*/  IMAD.U32 R4, R4, -0x80000000, RZ ;  /* 0x8000000004047824 */ /* 0x000fe200078e00ff */
[----:B------:R-:W-:Y:S01]  /*dc20*/  SEL R215, R215, RZ, P0 ;  /* 0x000000ffd7d77207 */ /* 0x000fe20000000000 */
[----:B0-----:R-:W-:-:S05]  /*dc30*/  IMAD.U32 R2, RZ, RZ, UR4 ;  /* 0x00000004ff027e24 */ /* 0x001fca000f8e00ff */
[----:B------:R-:W-:Y:S01]  /*dc40*/  LEA R0, R2, R0, 0x18 ;  /* 0x0000000002007211 */ /* 0x000fe200078ec0ff */
[----:B------:R0:W-:Y:S04]  /*dc50*/  STL [R1+0x4], R2 ;  /* 0x0000040201007387 */ /* 0x0001e80000100800 */
[--C-:B------:R-:W-:Y:S02]  /*dc60*/  IMAD R214, R214, 0x8, R0.reuse ;  /* 0x00000008d6d67824 */ /* 0x100fe400078e0200 */
[----:B------:R-:W-:Y:S02]  /*dc70*/  IMAD R0, R215, 0x8, R0 ;  /* 0x00000008d7007824 */ /* 0x000fe400078e0200 */
[----:B------:R-:W1:Y:S01]  /*dc80*/  SYNCS.PHASECHK.TRANS64.TRYWAIT P1, [R214+URZ+0x90], R4 ;  /* 0x00009004d60075a7 */ /* 0x000e6200080211ff */
[----:B0-----:R-:W-:-:S04]  /*dc90*/  SEL R2, RZ, 0x1, P0 ;  /* 0x00000001ff027807 */ /* 0x001fc80000000000 */
[----:B------:R-:W-:-:S05]  /*dca0*/  LOP3.LUT R2, R213, R2, RZ, 0x3c, !PT ;  /* 0x00000002d5027212 */ /* 0x000fca00078e3cff */
[----:B------:R-:W-:Y:S01]  /*dcb0*/  IMAD.U32 R2, R2, -0x80000000, RZ ;  /* 0x8000000002027824 */ /* 0x000fe200078e00ff */
[----:B-1----:R-:W-:Y:S06]  /*dcc0*/  @!P1 BRA `(.L_x_137) ;  /* 0x0000003c00e49947 */ /* 0x002fec0003800000 */
.L_x_241:
[----:B------:R-:W-:Y:S05]  /*dcd0*/  BSYNC B0 ;  /* 0x0000000000007941 */ /* 0x000fea0003800000 */
.L_x_136:
[----:B------:R-:W1:Y:S01]  /*dce0*/  SYNCS.PHASECHK.TRANS64.TRYWAIT P0, [R0+URZ+0xb0], R2 ;  /* 0x0000b002000075a7 */ /* 0x000e6200080011ff */
[----:B------:R-:W-:Y:S01]  /*dcf0*/  BSSY B0, `(.L_x_116) ;  /* 0x0000003000007945 */ /* 0x000fe20003800000 */
[----:B------:R-:W-:-:S03]  /*dd00*/  PLOP3.LUT P1, PT, PT, PT, PT, 0x8, 0x80 ;  /* 0x000000000080781c */ /* 0x000fc60003f2e170 */
[----:B-1----:R-:W-:Y:S10]  /*dd10*/  @!P0 BRA `(.L_x_138) ;  /* 0x0000003c00e88947 */ /* 0x002ff40003800000 */
.L_x_243:
[----:B------:R-:W-:Y:S05]  /*dd20*/  BSYNC B0 ;  /* 0x0000000000007941 */ /* 0x000fea0003800000 */
.L_x_116:
[----:B------:R-:W-:-:S04]  /*dd30*/  ULOP3.LUT UR4, UR58, 0xfffffffc, URZ, 0xc0, !UPT ;  /* 0xfffffffc3a047892 */ /* 0x000fc8000f8ec0ff */
[----:B------:R-:W-:-:S09]  /*dd40*/  UISETP.NE.AND UP0, UPT, UR4, 0x4, UPT ;  /* 0x000000040400788c */ /* 0x000fd2000bf05270 */
[----:B------:R-:W-:Y:S05]  /*dd50*/  BRA.U UP0, `(.L_x_139) ;  /* 0x0000002900d47547 */ /* 0x000fea000b800000 */
[----:B------:R-:W-:-:S08]  /*dd60*/  NOP ;  /* 0x0000000000007918 */ /* 0x000fd00000000000 */
[----:B------:R-:W5:-:S00]  /*dd70*/  USETMAXREG.DEALLOC.CTAPOOL 0xa0 ;  /* 0x000000a0000079c8 */ /* 0x000f4000080e0500 */
[----:B012-45:R-:W0:Y:S01]  /*dd80*/  LDC R0, c[0x0][0x500] ;  /* 0x00014000ff007b82 */ /* 0x037e220000000800 */
[----:B------:R-:W1:Y:S01]  /*dd90*/  LDCU UR5, c[0x0][0x374] ;  /* 0x00006e80ff0577ac */ /* 0x000e620008000800 */
[----:B------:R-:W1:Y:S06]  /*dda0*/  LDCU UR4, c[0x0][0x370] ;  /* 0x00006e00ff0477ac */ /* 0x000e6c0008000800 */
[----:B------:R-:W2:Y:S01]  /*ddb0*/  LDC R3, c[0x0][0x378] ;  /* 0x0000de00ff037b82 */ /* 0x000ea20000000800 */
[----:B-1----:R-:W-:Y:S01]  /*ddc0*/  UIMAD UR4, UR5, UR4, URZ ;  /* 0x00000004050472a4 */ /* 0x002fe2000f8e02ff */
[----:B0-----:R-:W-:Y:S01]  /*ddd0*/  IMAD.MOV R4, RZ, RZ, -R0 ;  /* 0x000000ffff047224 */ /* 0x001fe200078e0a00 */
[C---:B------:R-:W-:Y:S01]  /*dde0*/  ISETP.GT.AND P0, PT, R0.reuse, RZ, PT ;  /* 0x000000ff0000720c */ /* 0x040fe20003f04270 */
[----:B------:R-:W-:-:S03]  /*ddf0*/  VIADD R2, R0, 0xffffffff ;  /* 0xffffffff00027836 */ /* 0x000fc60000000000 */
[----:B------:R-:W-:Y:S02]  /*de00*/  SHF.R.S32.HI R4, RZ, 0x1f, R4 ;  /* 0x0000001fff047819 */ /* 0x000fe40000011404 */
[----:B------:R-:W-:Y:S01]  /*de10*/  SHF.R.S32.HI R5, RZ, 0x1f, R2 ;  /* 0x0000001fff057819 */ /* 0x000fe20000011402 */
[----:B--2---:R-:W-:Y:S01]  /*de20*/  IMAD R95, R3, UR4, RZ ;  /* 0x00000004035f7c24 */ /* 0x004fe2000f8e02ff */
[----:B------:R-:W-:Y:S02]  /*de30*/  LEA.HI R0, R4, -R0, RZ, 0x7 ;  /* 0x8000000004007211 */ /* 0x000fe400078f38ff */
[----:B------:R-:W-:Y:S02]  /*de40*/  LEA.HI R2, R5, R2, RZ, 0x7 ;  /* 0x0000000205027211 */ /* 0x000fe400078f38ff */
[----:B------:R-:W-:Y:S02]  /*de50*/  SHF.R.S32.HI R0, RZ, 0x7, R0 ;  /* 0x00000007ff007819 */ /* 0x000fe40000011400 */
[----:B------:R-:W-:-:S03]  /*de60*/  LEA.HI.SX32 R93, R2, 0x1, 0x19 ;  /* 0x00000001025d7811 */ /* 0x000fc600078fcaff */
[----:B------:R-:W-:-:S04]  /*de70*/  IMAD.MOV R0, RZ, RZ, -R0 ;  /* 0x000000ffff007224 */ /* 0x000fc800078e0a00 */
[----:B------:R-:W-:Y:S01]  /*de80*/  @!P0 IMAD.MOV.U32 R93, RZ, RZ, R0 ;  /* 0x000000ffff5d8224 */ /* 0x000fe200078e0000 */
[----:B------:R-:W-:Y:S06]  /*de90*/  @!P1 BRA `(.L_x_139) ;  /* 0x0000002800849947 */ /* 0x000fec0003800000 */
[----:B------:R-:W0:Y:S01]  /*dea0*/  S2R R96, SR_TID.X ;  /* 0x0000000000607919 */ /* 0x000e220000002100 */
[----:B------:R-:W1:Y:S01]  /*deb0*/  S2UR UR4, SR_CgaCtaId ;  /* 0x00000000000479c3 */ /* 0x000e620000008800 */
[----:B------:R-:W-:Y:S01]  /*dec0*/  MOV R87, 0x400 ;  /* 0x0000040000577802 */ /* 0x000fe20000000f00 */
[----:B------:R-:W-:Y:S01]  /*ded0*/  IMAD.U32 R89, RZ, RZ, UR7 ;  /* 0x00000007ff597e24 */ /* 0x000fe2000f8e00ff */
[----:B------:R-:W-:Y:S01]  /*dee0*/  BSSY B3, `(.L_x_139) ;  /* 0x000029c000037945 */ /* 0x000fe20003800000 */
[----:B------:R-:W-:Y:S01]  /*def0*/  IMAD.MOV R94, RZ, RZ, -R93 ;  /* 0x000000ffff5e7224 */ /* 0x000fe200078e0a5d */
[----:B------:R-:W-:Y:S01]  /*df00*/  CS2R R70, SRZ ;  /* 0x0000000000467805 */ /* 0x000fe2000001ff00 */
[----:B------:R-:W-:Y:S02]  /*df10*/  IMAD.MOV.U32 R91, RZ, RZ, RZ ;  /* 0x000000ffff5b7224 */ /* 0x000fe400078e00ff */
[----:B------:R-:W-:Y:S02]  /*df20*/  IMAD.MOV.U32 R88, RZ, RZ, RZ ;  /* 0x000000ffff587224 */ /* 0x000fe400078e00ff */
[----:B-1----:R-:W-:-:S05]  /*df30*/  IMAD.U32 R0, RZ, RZ, UR4 ;  /* 0x00000004ff007e24 */ /* 0x002fca000f8e00ff */
[----:B------:R-:W-:Y:S01]  /*df40*/  LEA R87, R0, R87, 0x18 ;  /* 0x0000005700577211 */ /* 0x000fe200078ec0ff */
[----:B------:R1:W-:Y:S01]  /*df50*/  STL [R1+0x4], R0 ;  /* 0x0000040001007387 */ /* 0x0003e20000100800 */
[C---:B0-----:R-:W-:Y:S01]  /*df60*/  IMAD.U32 R72, R96.reuse, 0x10000, RZ ;  /* 0x0001000060487824 */ /* 0x041fe200078e00ff */
[----:B------:R-:W-:-:S04]  /*df70*/  LOP3.LUT R97, R96, 0x7f, RZ, 0xc0, !PT ;  /* 0x0000007f60617812 */ /* 0x000fc800078ec0ff */
[----:B------:R-:W-:-:S04]  /*df80*/  LOP3.LUT R72, R72, 0x600000, RZ, 0xc0, !PT ;  /* 0x0060000048487812 */ /* 0x000fc800078ec0ff */
[C---:B------:R-:W-:Y:S02]  /*df90*/  LOP3.LUT R90, R72.reuse, 0x40, RZ, 0xfc, !PT ;  /* 0x00000040485a7812 */ /* 0x040fe400078efcff */
[C---:B------:R-:W-:Y:S02]  /*dfa0*/  LOP3.LUT R69, R72.reuse, 0x100, RZ, 0xfc, !PT ;  /* 0x0000010048457812 */ /* 0x040fe400078efcff */
[C---:B------:R-:W-:Y:S02]  /*dfb0*/  LOP3.LUT R86, R72.reuse, 0x110, RZ, 0xfc, !PT ;  /* 0x0000011048567812 */ /* 0x040fe400078efcff */
[C---:B------:R-:W-:Y:S02]  /*dfc0*/  LOP3.LUT R85, R72.reuse, 0x120, RZ, 0xfc, !PT ;  /* 0x0000012048557812 */ /* 0x040fe400078efcff */
[C---:B------:R-:W-:Y:S02]  /*dfd0*/  LOP3.LUT R84, R72.reuse, 0x130, RZ, 0xfc, !PT ;  /* 0x0000013048547812 */ /* 0x040fe400078efcff */
[----:B------:R-:W-:-:S02]  /*dfe0*/  LOP3.LUT R83, R72, 0x140, RZ, 0xfc, !PT ;  /* 0x0000014048537812 */ /* 0x000fc400078efcff */
[C---:B------:R-:W-:Y:S02]  /*dff0*/  LOP3.LUT R82, R72.reuse, 0x150, RZ, 0xfc, !PT ;  /* 0x0000015048527812 */ /* 0x040fe400078efcff */
[C---:B------:R-:W-:Y:S01]  /*e000*/  LOP3.LUT R81, R72.reuse, 0x160, RZ, 0xfc, !PT ;  /* 0x0000016048517812 */ /* 0x040fe200078efcff */
[----:B-1----:R-:W-:Y:S01]  /*e010*/  VIADD R0, R87, 0xd8 ;  /* 0x000000d857007836 */ /* 0x002fe20000000000 */
[C---:B------:R-:W-:Y:S02]  /*e020*/  LOP3.LUT R80, R72.reuse, 0x170, RZ, 0xfc, !PT ;  /* 0x0000017048507812 */ /* 0x040fe400078efcff */
[C---:B------:R-:W-:Y:S02]  /*e030*/  LOP3.LUT R79, R72.reuse, 0x180, RZ, 0xfc, !PT ;  /* 0x00000180484f7812 */ /* 0x040fe400078efcff */
[C---:B------:R-:W-:Y:S02]  /*e040*/  LOP3.LUT R78, R72.reuse, 0x190, RZ, 0xfc, !PT ;  /* 0x00000190484e7812 */ /* 0x040fe400078efcff */
[----:B------:R-:W-:-:S02]  /*e050*/  LOP3.LUT R77, R72, 0x1a0, RZ, 0xfc, !PT ;  /* 0x000001a0484d7812 */ /* 0x000fc400078efcff */
[C---:B------:R-:W-:Y:S02]  /*e060*/  LOP3.LUT R76, R72.reuse, 0x1b0, RZ, 0xfc, !PT ;  /* 0x000001b0484c7812 */ /* 0x040fe400078efcff */
[C---:B------:R-:W-:Y:S02]  /*e070*/  LOP3.LUT R75, R72.reuse, 0x1c0, RZ, 0xfc, !PT ;  /* 0x000001c0484b7812 */ /* 0x040fe400078efcff */
[C---:B------:R-:W-:Y:S02]  /*e080*/  LOP3.LUT R74, R72.reuse, 0x1d0, RZ, 0xfc, !PT ;  /* 0x000001d0484a7812 */ /* 0x040fe400078efcff */
[C---:B------:R-:W-:Y:S02]  /*e090*/  LOP3.LUT R73, R72.reuse, 0x1e0, RZ, 0xfc, !PT ;  /* 0x000001e048497812 */ /* 0x040fe400078efcff */
[----:B------:R-:W-:Y:S02]  /*e0a0*/  PRMT R89, R89, 0x654, R0 ;  /* 0x0000065459597816 */ /* 0x000fe40000000000 */
[----:B------:R-:W-:-:S07]  /*e0b0*/  LOP3.LUT R72, R72, 0x1f0, RZ, 0xfc, !PT ;  /* 0x000001f048487812 */ /* 0x000fce00078efcff */
.L_x_165:
[----:B0-----:R-:W-:Y:S01]  /*e0c0*/  LEA R0, R88, R87, 0x3 ;  /* 0x0000005758007211 */ /* 0x001fe200078e18ff */
[----:B------:R-:W-:Y:S01]  /*e0d0*/  BSSY B0, `(.L_x_140) ;  /* 0x0000005000007945 */ /* 0x000fe20003800000 */
[----:B------:R-:W-:Y:S01]  /*e0e0*/  SHF.L.U32 R2, R71, 0x1f, RZ ;  /* 0x0000001f47027819 */ /* 0x000fe200000006ff */
[----:B------:R-:W-:-:S03]  /*e0f0*/  HFMA2 R92, -RZ, RZ, 0, 5.9604644775390625e-08 ;  /* 0x00000001ff5c7431 */ /* 0x000fc600000001ff */
[----:B------:R-:W0:Y:S02]  /*e100*/  SYNCS.PHASECHK.TRANS64.TRYWAIT P0, [R0+URZ+0xa0], R2 ;  /* 0x0000a002000075a7 */ /* 0x000e2400080011ff */
[----:B01----:R-:W-:Y:S05]  /*e110*/  @!P0 BRA `(.L_x_141) ;  /* 0x0000003c00008947 */ /* 0x003fea0003800000 */
.L_x_245:
[----:B------:R-:W-:Y:S05]  /*e120*/  BSYNC B0 ;  /* 0x0000000000007941 */ /* 0x000fea0003800000 */
.L_x_140:
[----:B------:R-:W-:Y:S01]  /*e130*/  ISETP.GE.AND P0, PT, R93, 0x2, PT ;  /* 0x000000025d00780c */ /* 0x000fe20003f06270 */
[----:B------:R-:W-:Y:S01]  /*e140*/  VIADD R88, R88, 0x1 ;  /* 0x0000000158587836 */ /* 0x000fe20000000000 */
[----:B------:R1:W-:Y:S04]  /*e150*/  SYNCS.ARRIVE.TRANS64.ART0 RZ, [R0+URZ+0xb0], R92 ;  /* 0x0000b05c00ff79a7 */ /* 0x0003e800085000ff */
[----:B------:R-:W-:-:S04]  /*e160*/  ISETP.NE.AND P1, PT, R88, 0x2, PT ;  /* 0x000000025800780c */ /* 0x000fc80003f25270 */
[----:B------:R-:W-:Y:S02]  /*e170*/  SEL R88, R88, RZ, P1 ;  /* 0x000000ff58587207 */ /* 0x000fe40000800000 */
[----:B01----:R-:W-:-:S04]  /*e180*/  SEL R0, RZ, 0x1, P1 ;  /* 0x00000001ff007807 */ /* 0x003fc80000800000 */
[----:B------:R-:W-:Y:S01]  /*e190*/  LOP3.LUT R71, R71, R0, RZ, 0x3c, !PT ;  /* 0x0000000047477212 */ /* 0x000fe200078e3cff */
[----:B------:R-:W-:Y:S06]  /*e1a0*/  @!P0 BRA `(.L_x_142) ;  /* 0x0000000c00808947 */ /* 0x000fec0003800000 */
[----:B------:R-:W-:Y:S01]  /*e1b0*/  BSSY B1, `(.L_x_142) ;  /* 0x00000df000017945 */ /* 0x000fe20003800000 */
[----:B------:R-:W-:Y:S02]  /*e1c0*/  MOV R0, R88 ;  /* 0x0000005800007202 */ /* 0x000fe40000000f00 */
[----:B------:R-:W-:-:S07]  /*e1d0*/  MOV R68, R94 ;  /* 0x0000005e00447202 */ /* 0x000fce0000000f00 */
.L_x_147:
[C---:B------:R-:W-:Y:S01]  /*e1e0*/  LEA R2, R0.reuse, R87, 0x3 ;  /* 0x0000005700027211 */ /* 0x040fe200078e18ff */
[----:B------:R-:W-:Y:S01]  /*e1f0*/  BSSY B0, `(.L_x_143) ;  /* 0x0000005000007945 */ /* 0x000fe20003800000 */
[----:B0-----:R-:W-:Y:S02]  /*e200*/  SHF.L.U32 R3, R71, 0x1f, RZ ;  /* 0x0000001f47037819 */ /* 0x001fe400000006ff */
[----:B-1----:R-:W-:Y:S02]  /*e210*/  LEA R4, R0, R90, 0x7 ;  /* 0x0000005a00047211 */ /* 0x002fe400078e38ff */
[----:B------:R-:W0:Y:S02]  /*e220*/  SYNCS.PHASECHK.TRANS64.TRYWAIT P0, [R2+URZ+0xa0], R3 ;  /* 0x0000a003020075a7 */ /* 0x000e2400080011ff */
[----:B0-----:R-:W-:Y:S05]  /*e230*/  @!P0 BRA `(.L_x_144) ;  /* 0x0000003800d08947 */ /* 0x001fea0003800000 */
.L_x_247:
[----:B------:R-:W-:Y:S05]  /*e240*/  BSYNC B0 ;  /* 0x0000000000007941 */ /* 0x000fea0003800000 */
.L_x_143:
[----:B------:R-:W-:Y:S01]  /*e250*/  R2UR UR4, R4 ;  /* 0x00000000040472ca */ /* 0x000fe200000e0000 */
[----:B------:R-:W-:Y:S01]  /*e260*/  IMAD.U32 R3, R70, -0x80000000, RZ ;  /* 0x8000000046037824 */ /* 0x000fe200078e00ff */
[----:B------:R-:W-:Y:S11]  /*e270*/  BSSY B0, `(.L_x_145) ;  /* 0x000000e000007945 */ /* 0x000ff60003800000 */
[----:B------:R-:W1:Y:S01]  /*e280*/  LDTM.x2 R4, tmem[UR4] ;  /* 0x00000004000479ee */ /* 0x000e6200080c0000 */
[----:B------:R2:W-:Y:S01]  /*e290*/  SYNCS.ARRIVE.TRANS64.ART0 RZ, [R2+URZ+0xb0], R92 ;  /* 0x0000b05c02ff79a7 */ /* 0x0005e200085000ff */
[----:B------:R-:W4:Y:S01]  /*e2a0*/  LDCU UR4, c[0x0][0x658] ;  /* 0x0000cb00ff0477ac */ /* 0x000f220008000800 */
[----:B------:R-:W5:Y:S01]  /*e2b0*/  SYNCS.PHASECHK.TRANS64.TRYWAIT P1, [R87+URZ+0xd0], R3 ;  /* 0x0000d003570075a7 */ /* 0x000f6200080211ff */
[----:B-1----:R-:W-:Y:S01]  /*e2c0*/  FADD R4, R4, -R5 ;  /* 0x8000000504047221 */ /* 0x002fe20000000000 */
[----:B0-2---:R-:W-:-:S03]  /*e2d0*/  VIADD R2, R0, 0x1 ;  /* 0x0000000100027836 */ /* 0x005fc60000000000 */
[----:B----4-:R-:W-:Y:S02]  /*e2e0*/  FMUL R4, R4, UR4 ;  /* 0x0000000404047c20 */ /* 0x010fe40008400000 */
[C---:B------:R-:W-:Y:S02]  /*e2f0*/  ISETP.NE.AND P0, PT, R2.reuse, 0x2, PT ;  /* 0x000000020200780c */ /* 0x040fe40003f05270 */
[----:B------:R0:W1:Y:S02]  /*e300*/  MUFU.EX2 R0, R4 ;  /* 0x0000000400007308 */ /* 0x0000640000000800 */
[----:B------:R-:W-:Y:S02]  /*e310*/  SEL R88, R2, RZ, P0 ;  /* 0x000000ff02587207 */ /* 0x000fe40000000000 */
[----:B0-----:R-:W-:-:S04]  /*e320*/  SEL R4, RZ, 0x1, P0 ;  /* 0x00000001ff047807 */ /* 0x001fc80000000000 */
[----:B------:R-:W-:Y:S01]  /*e330*/  LOP3.LUT R71, R71, R4, RZ, 0x3c, !PT ;  /* 0x0000000447477212 */ /* 0x000fe200078e3cff */
[----:B-1---5:R-:W-:Y:S06]  /*e340*/  @!P1 BRA `(.L_x_146) ;  /* 0x0000003800a89947 */ /* 0x022fec0003800000 */
.L_x_249:
[----:B------:R-:W-:Y:S05]  /*e350*/  BSYNC B0 ;  /* 0x0000000000007941 */ /* 0x000fea0003800000 */
.L_x_145:
[C---:B------:R-:W-:Y:S02]  /*e360*/  R2UR UR4, R69.reuse ;  /* 0x00000000450472ca */ /* 0x040fe400000e0000 */
[----:B------:R-:W-:Y:S02]  /*e370*/  R2UR UR8, R69 ;  /* 0x00000000450872ca */ /* 0x000fe400000e0000 */
[----:B------:R-:W-:Y:S02]  /*e380*/  R2UR UR5, R85 ;  /* 0x00000000550572ca */ /* 0x000fe400000e0000 */
[----:B------:R-:W-:Y:S02]  /*e390*/  R2UR UR9, R81 ;  /* 0x00000000510972ca */ /* 0x000fe400000e0000 */
[----:B------:R-:W-:Y:S02]  /*e3a0*/  IADD3 R68, PT, PT, R68, 0x1, RZ ;  /* 0x0000000144447810 */ /* 0x000fe40007ffe0ff */
[----:B------:R-:W-:-:S02]  /*e3b0*/  LOP3.LUT R70, R70, 0x1, RZ, 0x3c, !PT ;  /* 0x0000000146467812 */ /* 0x000fc400078e3cff */
[----:B------:R-:W-:Y:S01]  /*e3c0*/  ISETP.NE.AND P0, PT, R68, -0x1, PT ;  /* 0xffffffff4400780c */ /* 0x000fe20003f05270 */
[----:B------:R-:W1:Y:S01]  /*e3d0*/  LDTM.x16 R20, tmem[UR4] ;  /* 0x00000004001479ee */ /* 0x000e620008240000 */
[----:B------:R-:W-:-:S13]  /*e3e0*/  R2UR UR4, R86 ;  /* 0x00000000560472ca */ /* 0x000fda00000e0000 */
[----:B---3--:R-:W2:Y:S01]  /*e3f0*/  LDTM.x16 R4, tmem[UR4] ;  /* 0x00000004000479ee */ /* 0x008ea20008240000 */
[-C--:B-1----:R-:W-:Y:S02]  /*e400*/  FMUL2 R20, R20.F32x2.HI_LO, R0.reuse.F32 ;  /* 0x000000001414724a */ /* 0x082fe40001000000 */
[-C--:B------:R-:W-:Y:S02]  /*e410*/  FMUL2 R22, R22.F32x2.HI_LO, R0.reuse.F32 ;  /* 0x000000001616724a */ /* 0x080fe40001000000 */
[-C--:B------:R-:W-:Y:S02]  /*e420*/  FMUL2 R24, R24.F32x2.HI_LO, R0.reuse.F32 ;  /* 0x000000001818724a */ /* 0x080fe40001000000 */
[-C--:B------:R-:W-:Y:S02]  /*e430*/  FMUL2 R26, R26.F32x2.HI_LO, R0.reuse.F32 ;  /* 0x000000001a1a724a */ /* 0x080fe40001000000 */
[-C--:B------:R-:W-:Y:S02]  /*e440*/  FMUL2 R28, R28.F32x2.HI_LO, R0.reuse.F32 ;  /* 0x000000001c1c724a */ /* 0x080fe40001000000 */
[----:B------:R-:W-:-:S02]  /*e450*/  FMUL2 R30, R30.F32x2.HI_LO, R0.F32 ;  /* 0x000000001e1e724a */ /* 0x000fc40001000000 */
[-C--:B------:R-:W-:Y:S02]  /*e460*/  FMUL2 R32, R32.F32x2.HI_LO, R0.reuse.F32 ;  /* 0x000000002020724a */ /* 0x080fe40001000000 */
[-C--:B------:R-:W-:Y:S02]  /*e470*/  FMUL2 R34, R34.F32x2.HI_LO, R0.reuse.F32 ;  /* 0x000000002222724a */ /* 0x080fe40001000000 */
[-C--:B--2---:R-:W-:Y:S02]  /*e480*/  FMUL2 R4, R4.F32x2.HI_LO, R0.reuse.F32 ;  /* 0x000000000404724a */ /* 0x084fe40001000000 */
[----:B------:R-:W-:Y:S01]  /*e490*/  STTM.x16 tmem[UR8], R20 ;  /* 0x00000014000079ed */ /* 0x000fe20008240008 */
[----:B------:R-:W1:Y:S01]  /*e4a0*/  LDTM.x16 R36, tmem[UR5] ;  /* 0x00000005002479ee */ /* 0x000e620008240000 */
[----:B------:R-:W-:Y:S01]  /*e4b0*/  R2UR UR5, R84 ;  /* 0x00000000540572ca */ /* 0x000fe200000e0000 */
[-C--:B------:R-:W-:Y:S01]  /*e4c0*/  FMUL2 R6, R6.F32x2.HI_LO, R0.reuse.F32 ;  /* 0x000000000606724a */ /* 0x080fe20001000000 */
[----:B------:R-:W-:Y:S01]  /*e4d0*/  R2UR UR8, R83 ;  /* 0x00000000530872ca */ /* 0x000fe200000e0000 */
[----:B------:R-:W-:-:S02]  /*e4e0*/  FMUL2 R8, R8.F32x2.HI_LO, R0.F32 ;  /* 0x000000000808724a */ /* 0x000fc40001000000 */
[-C--:B------:R-:W-:Y:S02]  /*e4f0*/  FMUL2 R10, R10.F32x2.HI_LO, R0.reuse.F32 ;  /* 0x000000000a0a724a */ /* 0x080fe40001000000 */
[-C--:B------:R-:W-:Y:S02]  /*e500*/  FMUL2 R12, R12.F32x2.HI_LO, R0.reuse.F32 ;  /* 0x000000000c0c724a */ /* 0x080fe40001000000 */
[-C--:B------:R-:W-:Y:S02]  /*e510*/  FMUL2 R14, R14.F32x2.HI_LO, R0.reuse.F32 ;  /* 0x000000000e0e724a */ /* 0x080fe40001000000 */
[-C--:B------:R-:W-:Y:S02]  /*e520*/  FMUL2 R16, R16.F32x2.HI_LO, R0.reuse.F32 ;  /* 0x000000001010724a */ /* 0x080fe40001000000 */
[----:B------:R-:W-:-:S04]  /*e530*/  FMUL2 R18, R18.F32x2.HI_LO, R0.F32 ;  /* 0x000000001212724a */ /* 0x000fc80001000000 */
[----:B------:R-:W-:Y:S01]  /*e540*/  STTM.x16 tmem[UR4], R4 ;  /* 0x00000004000079ed */ /* 0x000fe20008240004 */
[----:B------:R-:W2:Y:S01]  /*e550*/  LDTM.x16 R20, tmem[UR5] ;  /* 0x00000005001479ee */ /* 0x000ea20008240000 */
[----:B------:R-:W-:Y:S01]  /*e560*/  R2UR UR4, R85 ;  /* 0x00000000550472ca */ /* 0x000fe200000e0000 */
[-C--:B-1----:R-:W-:Y:S02]  /*e570*/  FMUL2 R36, R36.F32x2.HI_LO, R0.reuse.F32 ;  /* 0x000000002424724a */ /* 0x082fe40001000000 */
[-C--:B------:R-:W-:Y:S02]  /*e580*/  FMUL2 R38, R38.F32x2.HI_LO, R0.reuse.F32 ;  /* 0x000000002626724a */ /* 0x080fe40001000000 */
[-C--:B------:R-:W-:Y:S02]  /*e590*/  FMUL2 R40, R40.F32x2.HI_LO, R0.reuse.F32 ;  /* 0x000000002828724a */ /* 0x080fe40001000000 */
[-C--:B------:R-:W-:Y:S02]  /*e5a0*/  FMUL2 R42, R42.F32x2.HI_LO, R0.reuse.F32 ;  /* 0x000000002a2a724a */ /* 0x080fe40001000000 */
[----:B------:R-:W-:-:S02]  /*e5b0*/  FMUL2 R44, R44.F32x2.HI_LO, R0.F32 ;  /* 0x000000002c2c724a */ /* 0x000fc40001000000 */
[-C--:B------:R-:W-:Y:S02]  /*e5c0*/  FMUL2 R46, R46.F32x2.HI_LO, R0.reuse.F32 ;  /* 0x000000002e2e724a */ /* 0x080fe40001000000 */
[-C--:B------:R-:W-:Y:S02]  /*e5d0*/  FMUL2 R48, R48.F32x2.HI_LO, R0.reuse.F32 ;  /* 0x000000003030724a */ /* 0x080fe40001000000 */
[----:B------:R-:W-:-:S04]  /*e5e0*/  FMUL2 R50, R50.F32x2.HI_LO, R0.F32 ;  /* 0x000000003232724a */ /* 0x000fc80001000000 */
[----:B------:R-:W-:Y:S01]  /*e5f0*/  STTM.x16 tmem[UR4], R36 ;  /* 0x00000024000079ed */ /* 0x000fe20008240004 */
[----:B------:R-:W-:Y:S01]  /*e600*/  R2UR UR4, R82 ;  /* 0x00000000520472ca */ /* 0x000fe200000e0000 */
[----:B------:R-:W1:Y:S01]  /*e610*/  LDTM.x16 R4, tmem[UR8] ;  /* 0x00000008000479ee */ /* 0x000e620008240000 */
[-C--:B--2---:R-:W-:Y:S01]  /*e620*/  FMUL2 R20, R20.F32x2.HI_LO, R0.reuse.F32 ;  /* 0x000000001414724a */ /* 0x084fe20001000000 */
[----:B------:R-:W-:Y:S01]  /*e630*/  R2UR UR8, R81 ;  /* 0x00000000510872ca */ /* 0x000fe200000e0000 */
        /* <DEDUP_REMOVED lines=8> */
[----:B------:R-:W2:Y:S01]  /*e6c0*/  LDTM.x16 R36, tmem[UR4] ;  /* 0x00000004002479ee */ /* 0x000ea20008240000 */
[----:B------:R-:W-:Y:S02]  /*e6d0*/  R2UR UR4, R83 ;  /* 0x00000000530472ca */ /* 0x000fe400000e0000 */
[----:B------:R-:W-:Y:S01]  /*e6e0*/  R2UR UR5, R82 ;  /* 0x00000000520572ca */ /* 0x000fe200000e0000 */
[-C--:B-1----:R-:W-:Y:S02]  /*e6f0*/  FMUL2 R4, R4.F32x2.HI_LO, R0.reuse.F32 ;  /* 0x000000000404724a */ /* 0x082fe40001000000 */
[-C--:B------:R-:W-:Y:S02]  /*e700*/  FMUL2 R6, R6.F32x2.HI_LO, R0.reuse.F32 ;  /* 0x000000000606724a */ /* 0x080fe40001000000 */
[-C--:B------:R-:W-:Y:S02]  /*e710*/  FMUL2 R8, R8.F32x2.HI_LO, R0.reuse.F32 ;  /* 0x000000000808724a */ /* 0x080fe40001000000 */
[----:B------:R-:W-:-:S02]  /*e720*/  FMUL2 R10, R10.F32x2.HI_LO, R0.F32 ;  /* 0x000000000a0a724a */ /* 0x000fc40001000000 */
[-C--:B------:R-:W-:Y:S02]  /*e730*/  FMUL2 R12, R12.F32x2.HI_LO, R0.reuse.F32 ;  /* 0x000000000c0c724a */ /* 0x080fe40001000000 */
[-C--:B------:R-:W-:Y:S02]  /*e740*/  FMUL2 R14, R14.F32x2.HI_LO, R0.reuse.F32 ;  /* 0x000000000e0e724a */ /* 0x080fe40001000000 */
[-C--:B------:R-:W-:Y:S02]  /*e750*/  FMUL2 R16, R16.F32x2.HI_LO, R0.reuse.F32 ;  /* 0x000000001010724a */ /* 0x080fe40001000000 */
[----:B------:R-:W-:-:S04]  /*e760*/  FMUL2 R18, R18.F32x2.HI_LO, R0.F32 ;  /* 0x000000001212724a */ /* 0x000fc80001000000 */
[----:B------:R-:W-:Y:S01]  /*e770*/  STTM.x16 tmem[UR4], R4 ;  /* 0x00000004000079ed */ /* 0x000fe20008240004 */
[----:B------:R-:W-:Y:S01]  /*e780*/  R2UR UR4, R80 ;  /* 0x00000000500472ca */ /* 0x000fe200000e0000 */
[-C--:B--2---:R-:W-:Y:S01]  /*e790*/  FMUL2 R36, R36.F32x2.HI_LO, R0.reuse.F32 ;  /* 0x000000002424724a */ /* 0x084fe20001000000 */
[----:B------:R-:W1:Y:S01]  /*e7a0*/  LDTM.x16 R20, tmem[UR8] ;  /* 0x00000008001479ee */ /* 0x000e620008240000 */
[-C--:B------:R-:W-:Y:S01]  /*e7b0*/  FMUL2 R38, R38.F32x2.HI_LO, R0.reuse.F32 ;  /* 0x000000002626724a */ /* 0x080fe20001000000 */
[----:B------:R-:W-:Y:S01]  /*e7c0*/  R2UR UR8, R80 ;  /* 0x00000000500872ca */ /* 0x000fe200000e0000 */
        /* <DEDUP_REMOVED lines=17> */
[-C--:B------:R-:W-:Y:S02]  /*e8e0*/  FMUL2 R34, R34.F32x2.HI_LO, R0.reuse.F32 ;  /* 0x000000002222724a */ /* 0x080fe40001000000 */
[-C--:B--2---:R-:W-:Y:S02]  /*e8f0*/  FMUL2 R4, R4.F32x2.HI_LO, R0.reuse.F32 ;  /* 0x000000000404724a */ /* 0x084fe40001000000 */
[----:B------:R-:W-:Y:S01]  /*e900*/  STTM.x16 tmem[UR9], R20 ;  /* 0x00000014000079ed */ /* 0x000fe20008240009 */
        /* <DEDUP_REMOVED lines=9> */
[----:B------:R-:W1:Y:S01]  /*e9a0*/  LDTM.x16 R52, tmem[UR5] ;  /* 0x00000005003479ee */ /* 0x000e620008240000 */
[----:B------:R-:W2:Y:S01]  /*e9b0*/  LDTM.x16 R36, tmem[UR4] ;  /* 0x00000004002479ee */ /* 0x000ea20008240000 */
[----:B------:R-:W-:Y:S02]  /*e9c0*/  R2UR UR8, R77 ;  /* 0x000000004d0872ca */ /* 0x000fe400000e0000 */
[----:B------:R-:W-:Y:S02]  /*e9d0*/  R2UR UR5, R78 ;  /* 0x000000004e0572ca */ /* 0x000fe400000e0000 */
[----:B------:R-:W-:Y:S01]  /*e9e0*/  R2UR UR4, R76 ;  /* 0x000000004c0472ca */ /* 0x000fe200000e0000 */
[-C--:B-1----:R-:W-:Y:S02]  /*e9f0*/  FMUL2 R52, R52.F32x2.HI_LO, R0.reuse.F32 ;  /* 0x000000003434724a */ /* 0x082fe40001000000 */
[----:B------:R-:W-:-:S02]  /*ea00*/  FMUL2 R54, R54.F32x2.HI_LO, R0.F32 ;  /* 0x000000003636724a */ /* 0x000fc40001000000 */
[-C--:B------:R-:W-:Y:S02]  /*ea10*/  FMUL2 R56, R56.F32x2.HI_LO, R0.reuse.F32 ;  /* 0x000000003838724a */ /* 0x080fe40001000000 */
[-C--:B------:R-:W-:Y:S02]  /*ea20*/  FMUL2 R58, R58.F32x2.HI_LO, R0.reuse.F32 ;  /* 0x000000003a3a724a */ /* 0x080fe40001000000 */
[-C--:B------:R-:W-:Y:S02]  /*ea30*/  FMUL2 R60, R60.F32x2.HI_LO, R0.reuse.F32 ;  /* 0x000000003c3c724a */ /* 0x080fe40001000000 */
[-C--:B------:R-:W-:Y:S02]  /*ea40*/  FMUL2 R62, R62.F32x2.HI_LO, R0.reuse.F32 ;  /* 0x000000003e3e724a */ /* 0x080fe40001000000 */
[-C--:B------:R-:W-:Y:S02]  /*ea50*/  FMUL2 R64, R64.F32x2.HI_LO, R0.reuse.F32 ;  /* 0x000000004040724a */ /* 0x080fe40001000000 */
[----:B------:R-:W-:-:S02]  /*ea60*/  FMUL2 R66, R66.F32x2.HI_LO, R0.F32 ;  /* 0x000000004242724a */ /* 0x000fc40001000000 */
[-C--:B--2---:R-:W-:Y:S02]  /*ea70*/  FMUL2 R36, R36.F32x2.HI_LO, R0.reuse.F32 ;  /* 0x000000002424724a */ /* 0x084fe40001000000 */
[-C--:B------:R-:W-:Y:S01]  /*ea80*/  FMUL2 R38, R38.F32x2.HI_LO, R0.reuse.F32 ;  /* 0x000000002626724a */ /* 0x080fe20001000000 */
[----:B------:R-:W-:Y:S01]  /*ea90*/  STTM.x16 tmem[UR9], R52 ;  /* 0x00000034000079ed */ /* 0x000fe20008240009 */
[-C--:B------:R-:W-:Y:S01]  /*eaa0*/  FMUL2 R40, R40.F32x2.HI_LO, R0.reuse.F32 ;  /* 0x000000002828724a */ /* 0x080fe20001000000 */
[----:B------:R-:W1:Y:S01]  /*eab0*/  LDTM.x16 R20, tmem[UR8] ;  /* 0x00000008001479ee */ /* 0x000e620008240000 */
[-C--:B------:R-:W-:Y:S01]  /*eac0*/  FMUL2 R42, R42.F32x2.HI_LO, R0.reuse.F32 ;  /* 0x000000002a2a724a */ /* 0x080fe20001000000 */
[----:B------:R-:W-:Y:S01]  /*ead0*/  R2UR UR9, R77 ;  /* 0x000000004d0972ca */ /* 0x000fe200000e0000 */
[-C--:B------:R-:W-:Y:S01]  /*eae0*/  FMUL2 R44, R44.F32x2.HI_LO, R0.reuse.F32 ;  /* 0x000000002c2c724a */ /* 0x080fe20001000000 */
[----:B------:R-:W-:Y:S01]  /*eaf0*/  R2UR UR8, R75 ;  /* 0x000000004b0872ca */ /* 0x000fe200000e0000 */
[----:B------:R-:W-:-:S02]  /*eb00*/  FMUL2 R46, R46.F32x2.HI_LO, R0.F32 ;  /* 0x000000002e2e724a */ /* 0x000fc40001000000 */
        /* <DEDUP_REMOVED lines=43> */
[----:B------:R-:W-:-:S02]  /*edc0*/  FMUL2 R42, R42.F32x2.HI_LO, R0.F32 ;  /* 0x000000002a2a724a */ /* 0x000fc40001000000 */
        /* <DEDUP_REMOVED lines=14> */
[-C--:B------:R-:W-:Y:S02]  /*eeb0*/  FMUL2 R34, R34.F32x2.HI_LO, R0.reuse.F32 ;  /* 0x000000002222724a */ /* 0x080fe40001000000 */
[-C--:B--2---:R-:W-:Y:S02]  /*eec0*/  FMUL2 R4, R4.F32x2.HI_LO, R0.reuse.F32 ;  /* 0x000000000404724a */ /* 0x084fe40001000000 */
[-C--:B------:R-:W-:Y:S01]  /*eed0*/  FMUL2 R6, R6.F32x2.HI_LO, R0.reuse.F32 ;  /* 0x000000000606724a */ /* 0x080fe20001000000 */
[----:B------:R1:W-:Y:S01]  /*eee0*/  STTM.x16 tmem[UR5], R20 ;  /* 0x00000014000079ed */ /* 0x0003e20008240005 */
[----:B------:R-:W-:-:S02]  /*eef0*/  FMUL2 R8, R8.F32x2.HI_LO, R0.F32 ;  /* 0x000000000808724a */ /* 0x000fc40001000000 */
[-C--:B------:R-:W-:Y:S02]  /*ef00*/  FMUL2 R10, R10.F32x2.HI_LO, R0.reuse.F32 ;  /* 0x000000000a0a724a */ /* 0x080fe40001000000 */
[-C--:B------:R-:W-:Y:S02]  /*ef10*/  FMUL2 R12, R12.F32x2.HI_LO, R0.reuse.F32 ;  /* 0x000000000c0c724a */ /* 0x080fe40001000000 */
[-C--:B------:R-:W-:Y:S02]  /*ef20*/  FMUL2 R14, R14.F32x2.HI_LO, R0.reuse.F32 ;  /* 0x000000000e0e724a */ /* 0x080fe40001000000 */
[-C--:B------:R-:W-:Y:S02]  /*ef30*/  FMUL2 R16, R16.F32x2.HI_LO, R0.reuse.F32 ;  /* 0x000000001010724a */ /* 0x080fe40001000000 */
[----:B------:R-:W-:Y:S01]  /*ef40*/  FMUL2 R18, R18.F32x2.HI_LO, R0.F32 ;  /* 0x000000001212724a */ /* 0x000fe20001000000 */
[----:B------:R-:W-:-:S03]  /*ef50*/  MOV R0, R88 ;  /* 0x0000005800007202 */ /* 0x000fc60000000f00 */
[----:B------:R1:W-:Y:S01]  /*ef60*/  STTM.x16 tmem[UR4], R4 ;  /* 0x00000004000079ed */ /* 0x0003e20008240004 */
[----:B------:R-:W2:Y:S02]  /*ef70*/  FENCE.VIEW.ASYNC.T ;  /* 0x00000000000073c6 */ /* 0x000ea40000000200 */
[----:B--2---:R1:W-:Y:S01]  /*ef80*/  SYNCS.ARRIVE.TRANS64.RED.ART0 RZ, [R89+URZ], R92 ;  /* 0x0000005c59ff79a7 */ /* 0x0043e200085004ff */
[----:B------:R-:W-:Y:S05]  /*ef90*/  @P0 BRA `(.L_x_147) ;  /* 0xfffffff000900947 */ /* 0x000fea000383ffff */
[----:B------:R-:W-:Y:S05]  /*efa0*/  BSYNC B1 ;  /* 0x0000000000017941 */ /* 0x000fea0003800000 */
.L_x_142:
[----:B------:R-:W-:Y:S01]  /*efb0*/  IMAD.U32 R0, R91, -0x80000000, RZ ;  /* 0x800000005b007824 */ /* 0x000fe200078e00ff */
[----:B0-----:R-:W-:Y:S01]  /*efc0*/  SHF.L.U32 R3, R96, 0x2, RZ ;  /* 0x0000000260037819 */ /* 0x001fe200000006ff */
[----:B------:R-:W-:Y:S01]  /*efd0*/  VIADD R2, R87, 0x18f ;  /* 0x0000018f57027836 */ /* 0x000fe20000000000 */
[----:B------:R-:W-:Y:S01]  /*efe0*/  BSSY B0, `(.L_x_148) ;  /* 0x0000006000007945 */ /* 0x000fe20003800000 */
[----:B------:R-:W0:Y:S01]  /*eff0*/  SYNCS.PHASECHK.TRANS64.TRYWAIT P0, [R87+URZ+0xc0], R0 ;  /* 0x0000c000570075a7 */ /* 0x000e2200080011ff */
[----:B------:R-:W-:Y:S02]  /*f000*/  LOP3.LUT R3, R3, 0x1fc, RZ, 0xc0, !PT ;  /* 0x000001fc03037812 */ /* 0x000fe400078ec0ff */
[----:B------:R-:W-:-:S05]  /*f010*/  LOP3.LUT R2, R2, 0xfffffd80, RZ, 0xc0, !PT ;  /* 0xfffffd8002027812 */ /* 0x000fca00078ec0ff */
[----:B------:R-:W-:Y:S01]  /*f020*/  IMAD.IADD R2, R2, 0x1, R3 ;  /* 0x0000000102027824 */ /* 0x000fe200078e0203 */
[----:B0-----:R-:W-:Y:S06]  /*f030*/  @!P0 BRA `(.L_x_149) ;  /* 0x0000002c00848947 */ /* 0x001fec0003800000 */
.L_x_251:
[----:B------:R-:W-:Y:S05]  /*f040*/  BSYNC B0 ;  /* 0x0000000000007941 */ /* 0x000fea0003800000 */
.L_x_148:
[----:B------:R-:W2:Y:S01]  /*f050*/  LDS R2, [R2+0x30000] ;  /* 0x0300000002027984 */ /* 0x000ea20000000800 */
[----:B------:R-:W4:Y:S01]  /*f060*/  LDCU UR4, c[0x0][0x660] ;  /* 0x0000cc00ff0477ac */ /* 0x000f220008000800 */
[----:B------:R-:W-:Y:S01]  /*f070*/  BSSY.RECONVERGENT B2, `(.L_x_150) ;  /* 0x000000f000027945 */ /* 0x000fe20003800200 */
[----:B------:R5:W-:Y:S06]  /*f080*/  MEMBAR.ALL.CTA ;  /* 0x0000000000007992 */ /* 0x000bec0000008000 */
[----:B-----5:R-:W5:Y:S01]  /*f090*/  FENCE.VIEW.ASYNC.S ;  /* 0x00000000000073c6 */ /* 0x020f620000000000 */
[----:B-1--4-:R-:W-:Y:S01]  /*f0a0*/  MOV R4, UR4 ;  /* 0x0000000400047c02 */ /* 0x012fe20008000f00 */
[----:B-----5:R1:W-:Y:S01]  /*f0b0*/  SYNCS.ARRIVE.TRANS64.ART0 RZ, [R87+URZ+0xc8], R92 ;  /* 0x0000c85c57ff79a7 */ /* 0x0203e200085000ff */
[----:B--2---:R-:W2:Y:S08]  /*f0c0*/  MUFU.RCP R3, R2 ;  /* 0x0000000200037308 */ /* 0x004eb00000001000 */
[----:B------:R4:W5:Y:S01]  /*f0d0*/  FCHK P0, R4, R2 ;  /* 0x0000000204007302 */ /* 0x0009620000000000 */
[----:B--2---:R-:W-:-:S04]  /*f0e0*/  FFMA R0, -R2, R3, 1 ;  /* 0x3f80000002007423 */ /* 0x004fc80000000103 */
[----:B------:R-:W-:-:S04]  /*f0f0*/  FFMA R3, R3, R0, R3 ;  /* 0x0000000003037223 */ /* 0x000fc80000000003 */
[----:B------:R-:W-:-:S04]  /*f100*/  FFMA R0, R3, UR4, RZ ;  /* 0x0000000403007c23 */ /* 0x000fc800080000ff */
[----:B----4-:R-:W-:-:S04]  /*f110*/  FFMA R4, -R2, R0, UR4 ;  /* 0x0000000402047e23 */ /* 0x010fc80008000100 */
[----:B------:R-:W-:Y:S01]  /*f120*/  FFMA R0, R3, R4, R0 ;  /* 0x0000000403007223 */ /* 0x000fe20000000000 */
[----:B-1---5:R-:W-:Y:S05]  /*f130*/  @!P0 BRA `(.L_x_151) ;  /* 0x0000000000088947 */ /* 0x022fea0003800000 */
[----:B------:R-:W-:Y:S02]  /*f140*/  MOV R10, 0xf160 ;  /* 0x0000f160000a7802 */ /* 0x000fe40000000f00 */
[----:B0--3--:R-:W-:Y:S05]  /*f150*/  CALL.REL.NOINC `($__internal_3_$__cuda_sm3x_div_rn_noftz_f32_slowpath) ;  /* 0x0000002c00a87944 */ /* 0x009fea0003c00000 */
.L_x_151:
[----:B------:R-:W-:Y:S05]  /*f160*/  BSYNC.RECONVERGENT B2 ;  /* 0x0000000000027941 */ /* 0x000fea0003800200 */
.L_x_150:
[----:B0-----:R-:W2:Y:S01]  /*f170*/  LDL R5, [R1+0xc] ;  /* 0x00000c0001057983 */ /* 0x001ea20000100800 */
[----:B------:R-:W0:Y:S01]  /*f180*/  LDC R8, c[0x0][0x5f4] ;  /* 0x00017d00ff087b82 */ /* 0x000e220000000800 */
[----:B------:R-:W-:Y:S01]  /*f190*/  SHF.L.U32 R6, R70, 0x1f, RZ ;  /* 0x0000001f46067819 */ /* 0x000fe200000006ff */
[----:B------:R-:W-:Y:S03]  /*f1a0*/  BSSY B0, `(.L_x_152) ;  /* 0x0000014000007945 */ /* 0x000fe60003800000 */
[----:B------:R-:W1:Y:S01]  /*f1b0*/  SYNCS.PHASECHK.TRANS64.TRYWAIT P0, [R87+URZ+0xd0], R6 ;  /* 0x0000d006570075a7 */ /* 0x000e6200080011ff */
[----:B0-----:R-:W-:-:S04]  /*f1c0*/  IABS R7, R8 ;  /* 0x0000000800077213 */ /* 0x001fc80000000000 */
[----:B------:R-:W0:Y:S08]  /*f1d0*/  I2F.RP R2, R7 ;  /* 0x0000000700027306 */ /* 0x000e300000209400 */
[----:B0-----:R-:W0:Y:S02]  /*f1e0*/  MUFU.RCP R2, R2 ;  /* 0x0000000200027308 */ /* 0x001e240000001000 */
[----:B0-----:R-:W-:-:S06]  /*f1f0*/  IADD3 R2, PT, PT, R2, 0xffffffe, RZ ;  /* 0x0ffffffe02027810 */ /* 0x001fcc0007ffe0ff */
[----:B------:R-:W0:Y:S02]  /*f200*/  F2I.FTZ.U32.TRUNC.NTZ R3, R2 ;  /* 0x0000000200037305 */ /* 0x000e24000021f000 */
[----:B0-----:R-:W-:-:S04]  /*f210*/  IMAD.MOV R2, RZ, RZ, -R3 ;  /* 0x000000ffff027224 */ /* 0x001fc800078e0a03 */
[----:B------:R-:W-:Y:S02]  /*f220*/  IMAD R4, R2, R7, RZ ;  /* 0x0000000702047224 */ /* 0x000fe400078e02ff */
[----:B------:R-:W-:-:S05]  /*f230*/  HFMA2 R2, -RZ, RZ, 0, 0 ;  /* 0x00000000ff027431 */ /* 0x000fca00000001ff */
[----:B------:R-:W-:Y:S01]  /*f240*/  IMAD.HI.U32 R2, R3, R4, R2 ;  /* 0x0000000403027227 */ /* 0x000fe200078e0002 */
[----:B--2---:R-:W-:-:S05]  /*f250*/  IABS R5, R5 ;  /* 0x0000000500057213 */ /* 0x004fca0000000000 */
[----:B------:R-:W-:-:S04]  /*f260*/  IMAD.MOV.U32 R3, RZ, RZ, R5 ;  /* 0x000000ffff037224 */ /* 0x000fc800078e0005 */
[----:B------:R-:W-:-:S05]  /*f270*/  IMAD.HI.U32 R2, R2, R3, RZ ;  /* 0x0000000302027227 */ /* 0x000fca00078e00ff */
[----:B------:R-:W-:-:S05]  /*f280*/  IADD3 R4, PT, PT, -R2, RZ, RZ ;  /* 0x000000ff02047210 */ /* 0x000fca0007ffe1ff */
[----:B------:R-:W-:-:S05]  /*f290*/  IMAD R3, R7, R4, R3 ;  /* 0x0000000407037224 */ /* 0x000fca00078e0203 */
[----:B------:R-:W-:-:S13]  /*f2a0*/  ISETP.GT.U32.AND P1, PT, R7, R3, PT ;  /* 0x000000030700720c */ /* 0x000fda0003f24070 */
[----:B------:R-:W-:-:S05]  /*f2b0*/  @!P1 IMAD.IADD R3, R3, 0x1, -R7 ;  /* 0x0000000103039824 */ /* 0x000fca00078e0a07 */
[----:B------:R-:W-:Y:S01]  /*f2c0*/  ISETP.GE.U32.AND P2, PT, R3, R7, PT ;  /* 0x000000070300720c */ /* 0x000fe20003f46070 */
[----:B-1----:R-:W-:-:S12]  /*f2d0*/  @!P0 BRA `(.L_x_153) ;  /* 0x0000002800f88947 */ /* 0x002fd80003800000 */
.L_x_253:
[----:B------:R-:W-:Y:S05]  /*f2e0*/  BSYNC B0 ;  /* 0x0000000000007941 */ /* 0x000fea0003800000 */
.L_x_152:
[----:B------:R-:W2:Y:S01]  /*f2f0*/  LDL.LU R4, [R1] ;  /* 0x0000000001047983 */ /* 0x000ea20000300800 */
[----:B------:R-:W1:Y:S03]  /*f300*/  LDCU.64 UR4, c[0x0][0x618] ;  /* 0x0000c300ff0477ac */ /* 0x000e660008000a00 */
[----:B------:R-:W4:Y:S01]  /*f310*/  LDL.LU R10, [R1+0xc] ;  /* 0x00000c00010a7983 */ /* 0x000f220000300800 */
[----:B------:R-:W-:Y:S01]  /*f320*/  @!P1 IADD3 R2, PT, PT, R2, 0x1, RZ ;  /* 0x0000000102029810 */ /* 0x000fe20007ffe0ff */
[----:B------:R-:W5:Y:S02]  /*f330*/  LDCU.64 UR8, c[0x0][0x610] ;  /* 0x0000c200ff0877ac */ /* 0x000f640008000a00 */
[----:B---3--:R-:W3:Y:S01]  /*f340*/  LDL.LU R9, [R1+0x10] ;  /* 0x0000100001097983 */ /* 0x008ee20000300800 */
[----:B------:R-:W-:Y:S01]  /*f350*/  ISETP.NE.AND P1, PT, R8, RZ, PT ;  /* 0x000000ff0800720c */ /* 0x000fe20003f25270 */
[----:B------:R-:W-:Y:S01]  /*f360*/  @P2 VIADD R2, R2, 0x1 ;  /* 0x0000000102022836 */ /* 0x000fe20000000000 */
[----:B------:R-:W0:Y:S01]  /*f370*/  LDCU UR10, c[0x0][0x440] ;  /* 0x00008800ff0a77ac */ /* 0x000e220008000800 */
[----:B------:R-:W-:Y:S01]  /*f380*/  BSSY.RECONVERGENT B1, `(.L_x_154) ;  /* 0x00000dc000017945 */ /* 0x000fe20003800200 */
[----:B------:R-:W-:-:S02]  /*f390*/  PLOP3.LUT P3, PT, PT, PT, PT, 0x80, 0x8 ;  /* 0x000000000008781c */ /* 0x000fc40003f6f070 */
[----:B----4-:R-:W-:-:S04]  /*f3a0*/  LOP3.LUT R3, R10, R8, RZ, 0x3c, !PT ;  /* 0x000000080a037212 */ /* 0x010fc800078e3cff */
[----:B------:R-:W-:Y:S01]  /*f3b0*/  ISETP.GE.AND P0, PT, R3, RZ, PT ;  /* 0x000000ff0300720c */ /* 0x000fe20003f06270 */
[C---:B---3--:R-:W-:Y:S01]  /*f3c0*/  IMAD R49, R9.reuse, 0x80, R97 ;  /* 0x0000008009317824 */ /* 0x048fe200078e0261 */
[----:B--2---:R-:W-:Y:S01]  /*f3d0*/  SHF.R.S32.HI R3, RZ, 0x1f, R4 ;  /* 0x0000001fff037819 */ /* 0x004fe20000011404 */
[----:B------:R-:W-:-:S04]  /*f3e0*/  IMAD.WIDE R50, R9, 0x80, RZ ;  /* 0x0000008009327825 */ /* 0x000fc800078e02ff */
[----:B-1----:R-:W-:Y:S01]  /*f3f0*/  IMAD R3, R3, UR4, RZ ;  /* 0x0000000403037c24 */ /* 0x002fe2000f8e02ff */
[----:B------:R-:W-:-:S03]  /*f400*/  LOP3.LUT R48, R50, 0x7f, R96, 0xf8, !PT ;  /* 0x0000007f32307812 */ /* 0x000fc600078ef860 */
[----:B------:R-:W-:Y:S02]  /*f410*/  IMAD R3, R4, UR5, R3 ;  /* 0x0000000504037c24 */ /* 0x000fe4000f8e0203 */
[----:B------:R-:W-:Y:S01]  /*f420*/  @!P0 IADD3 R2, PT, PT, -R2, RZ, RZ ;  /* 0x000000ff02028210 */ /* 0x000fe20007ffe1ff */
[----:B------:R-:W-:Y:S01]  /*f430*/  IMAD.WIDE.U32 R4, R4, UR4, RZ ;  /* 0x0000000404047c25 */ /* 0x000fe2000f8e00ff */
[----:B------:R-:W-:Y:S01]  /*f440*/  @!P1 LOP3.LUT R2, RZ, R8, RZ, 0x33, !PT ;  /* 0x00000008ff029212 */ /* 0x000fe200078e33ff */
[----:B------:R-:W1:Y:S01]  /*f450*/  LDCU.64 UR4, c[0x0][0x608] ;  /* 0x0000c100ff0477ac */ /* 0x000e620008000a00 */
[----:B0-----:R-:W-:Y:S01]  /*f460*/  ISETP.GE.AND P0, PT, R49, UR10, PT ;  /* 0x0000000a31007c0c */ /* 0x001fe2000bf06270 */
[----:B------:R-:W-:Y:S01]  /*f470*/  IMAD.IADD R5, R5, 0x1, R3 ;  /* 0x0000000105057824 */ /* 0x000fe200078e0203 */
[----:B------:R-:W-:Y:S02]  /*f480*/  SHF.R.S32.HI R6, RZ, 0x1f, R2 ;  /* 0x0000001fff067819 */ /* 0x000fe40000011402 */
[C---:B------:R-:W-:Y:S01]  /*f490*/  IADD3 R3, PT, PT, -R2.reuse, RZ, RZ ;  /* 0x000000ff02037210 */ /* 0x040fe20007ffe1ff */
[----:B-----5:R-:W-:-:S04]  /*f4a0*/  IMAD.WIDE.U32 R4, R2, UR8, R4 ;  /* 0x0000000802047c25 */ /* 0x020fc8000f8e0004 */
[----:B------:R-:W-:-:S04]  /*f4b0*/  IMAD R6, R6, UR8, RZ ;  /* 0x0000000806067c24 */ /* 0x000fc8000f8e02ff */
[----:B------:R-:W-:Y:S02]  /*f4c0*/  IMAD R52, R2, UR9, R6 ;  /* 0x0000000902347c24 */ /* 0x000fe4000f8e0206 */
[----:B------:R-:W-:Y:S02]  /*f4d0*/  IMAD R2, R8, R3, R10 ;  /* 0x0000000308027224 */ /* 0x000fe400078e020a */
[----:B------:R-:W-:Y:S01]  /*f4e0*/  IMAD.IADD R53, R5, 0x1, R52 ;  /* 0x0000000105357824 */ /* 0x000fe200078e0234 */
[----:B------:R-:W-:Y:S02]  /*f4f0*/  MOV R52, R4 ;  /* 0x0000000400347202 */ /* 0x000fe40000000f00 */
[----:B------:R-:W-:-:S03]  /*f500*/  SHF.R.S32.HI R54, RZ, 0x1f, R2 ;  /* 0x0000001fff367819 */ /* 0x000fc60000011402 */
[----:B-1----:R-:W-:-:S04]  /*f510*/  IMAD.WIDE.U32 R52, R2, UR4, R52 ;  /* 0x0000000402347c25 */ /* 0x002fc8000f8e0034 */
[----:B------:R-:W-:-:S04]  /*f520*/  IMAD R54, R54, UR4, RZ ;  /* 0x0000000436367c24 */ /* 0x000fc8000f8e02ff */
[----:B------:R-:W-:Y:S02]  /*f530*/  IMAD R54, R2, UR5, R54 ;  /* 0x0000000502367c24 */ /* 0x000fe4000f8e0236 */
[----:B------:R-:W-:-:S03]  /*f540*/  HFMA2 R2, -RZ, RZ, 0, 0 ;  /* 0x00000000ff027431 */ /* 0x000fc600000001ff */
[----:B------:R-:W-:-:S07]  /*f550*/  IADD3 R54, PT, PT, R53, R54, RZ ;  /* 0x0000003635367210 */ /* 0x000fce0007ffe0ff */
.L_x_163:
[----:B0-----:R-:W0:Y:S01]  /*f560*/  LDCU.64 UR8, c[0x0][0x600] ;  /* 0x0000c000ff0877ac */ /* 0x001e220008000a00 */
[----:B------:R-:W-:Y:S01]  /*f570*/  IADD3 R4, P1, PT, R2, R52, RZ ;  /* 0x0000003402047210 */ /* 0x000fe20007f3e0ff */
[----:B-1----:R-:W1:Y:S01]  /*f580*/  LDC.64 R56, c[0x0][0x358] ;  /* 0x0000d600ff387b82 */ /* 0x002e620000000a00 */
[----:B------:R-:W-:Y:S01]  /*f590*/  IADD3 R36, PT, PT, R69, R2, RZ ;  /* 0x0000000245247210 */ /* 0x000fe20007ffe0ff */
[----:B------:R-:W2:Y:S01]  /*f5a0*/  LDCU.64 UR4, c[0x0][0x5e0] ;  /* 0x0000bc00ff0477ac */ /* 0x000ea20008000a00 */
[----:B------:R-:W-:Y:S01]  /*f5b0*/  BSSY.RECONVERGENT B0, `(.L_x_155) ;  /* 0x0000031000007945 */ /* 0x000fe20003800200 */
[----:B------:R-:W-:Y:S02]  /*f5c0*/  IMAD.X R5, RZ, RZ, R54, P1 ;  /* 0x000000ffff057224 */ /* 0x000fe400008e0636 */
[----:B0-----:R-:W-:-:S04]  /*f5d0*/  IMAD R3, R51, UR8, RZ ;  /* 0x0000000833037c24 */ /* 0x001fc8000f8e02ff */
[C---:B------:R-:W-:Y:S02]  /*f5e0*/  IMAD R6, R48.reuse, UR9, R3 ;  /* 0x0000000930067c24 */ /* 0x040fe4000f8e0203 */
[----:B------:R-:W-:Y:S01]  /*f5f0*/  IMAD.WIDE.U32 R2, R48, UR8, R4 ;  /* 0x0000000830027c25 */ /* 0x000fe2000f8e0004 */
[----:B------:R-:W-:-:S03]  /*f600*/  R2UR UR8, R36 ;  /* 0x00000000240872ca */ /* 0x000fc600000e0000 */
[----:B------:R-:W-:Y:S01]  /*f610*/  IMAD.IADD R6, R3, 0x1, R6 ;  /* 0x0000000103067824 */ /* 0x000fe200078e0206 */
[----:B--2---:R-:W-:-:S04]  /*f620*/  IADD3 R2, P2, P1, R2, UR4, R2 ;  /* 0x0000000402027c10 */ /* 0x004fc8000f95e002 */
[----:B------:R-:W-:-:S05]  /*f630*/  IADD3.X R3, PT, PT, R6, UR5, R6, P2, P1 ;  /* 0x0000000506037c10 */ /* 0x000fca00097e2406 */
[----:B------:R-:W0:Y:S01]  /*f640*/  LDTM.x32 R4, tmem[UR8] ;  /* 0x00000008000479ee */ /* 0x000e2200082c0000 */
[----:B------:R-:W-:Y:S05]  /*f650*/  @P0 BRA `(.L_x_156) ;  /* 0x0000000000980947 */ /* 0x000fea0003800000 */
[-C--:B0-----:R-:W-:Y:S01]  /*f660*/  FMUL2 R42, R10.F32x2.HI_LO, R0.reuse.F32 ;  /* 0x000000000a2a724a */ /* 0x081fe20001000000 */
[----:B-1----:R-:W-:Y:S01]  /*f670*/  R2UR UR8, R56 ;  /* 0x00000000380872ca */ /* 0x002fe200000e0000 */
[-C--:B------:R-:W-:Y:S01]  /*f680*/  FMUL2 R46, R6.F32x2.HI_LO, R0.reuse.F32 ;  /* 0x00000000062e724a */ /* 0x080fe20001000000 */
[----:B------:R-:W-:Y:S01]  /*f690*/  R2UR UR9, R57 ;  /* 0x00000000390972ca */ /* 0x000fe200000e0000 */
[-C--:B------:R-:W-:Y:S01]  /*f6a0*/  FMUL2 R44, R8.F32x2.HI_LO, R0.reuse.F32 ;  /* 0x00000000082c724a */ /* 0x080fe20001000000 */
[----:B------:R-:W-:Y:S01]  /*f6b0*/  R2UR UR4, R56 ;  /* 0x00000000380472ca */ /* 0x000fe200000e0000 */
[-C--:B------:R-:W-:Y:S01]  /*f6c0*/  FMUL2 R10, R18.F32x2.HI_LO, R0.reuse.F32 ;  /* 0x00000000120a724a */ /* 0x080fe20001000000 */
[----:B------:R-:W-:Y:S01]  /*f6d0*/  R2UR UR5, R57 ;  /* 0x00000000390572ca */ /* 0x000fe200000e0000 */
[-C--:B------:R-:W-:Y:S02]  /*f6e0*/  FMUL2 R8, R14.F32x2.HI_LO, R0.reuse.F32 ;  /* 0x000000000e08724a */ /* 0x080fe40001000000 */
[----:B------:R-:W-:Y:S01]  /*f6f0*/  FMUL2 R6, R16.F32x2.HI_LO, R0.F32 ;  /* 0x000000001006724a */ /* 0x000fe20001000000 */
[----:B------:R-:W-:Y:S01]  /*f700*/  F2FP.BF16.F32.PACK_AB R11, R11, R10 ;  /* 0x0000000a0b0b723e */ /* 0x000fe200000010ff */
        /* <DEDUP_REMOVED lines=19> */
[----:B------:R-:W-:-:S02]  /*f840*/  F2FP.BF16.F32.PACK_AB R19, R35, R34 ;  /* 0x000000222313723e */ /* 0x000fc400000010ff */
[----:B------:R-:W-:Y:S02]  /*f850*/  F2FP.BF16.F32.PACK_AB R17, R31, R30 ;  /* 0x0000001e1f11723e */ /* 0x000fe400000010ff */
[----:B------:R-:W-:Y:S02]  /*f860*/  F2FP.BF16.F32.PACK_AB R6, R45, R44 ;  /* 0x0000002c2d06723e */ /* 0x000fe400000010ff */
[----:B------:R-:W-:Y:S02]  /*f870*/  F2FP.BF16.F32.PACK_AB R5, R47, R46 ;  /* 0x0000002e2f05723e */ /* 0x000fe400000010ff */
[----:B------:R-:W-:Y:S02]  /*f880*/  F2FP.BF16.F32.PACK_AB R4, R21, R20 ;  /* 0x000000141504723e */ /* 0x000fe400000010ff */
[----:B------:R-:W-:-:S03]  /*f890*/  F2FP.BF16.F32.PACK_AB R12, R39, R38 ;  /* 0x00000026270c723e */ /* 0x000fc600000010ff */
[----:B------:R2:W-:Y:S04]  /*f8a0*/  STG.E.ENL2.256 desc[UR8][R2.64], R4, R8 ;  /* 0xf80000040208797f */ /* 0x0005e8000f121808 */
[----:B------:R2:W-:Y:S02]  /*f8b0*/  STG.E.ENL2.256 desc[UR4][R2.64+0x20], R12, R16 ;  /* 0xf800010c0210797f */ /* 0x0005e4000f121804 */
.L_x_156:
[----:B------:R-:W-:Y:S05]  /*f8c0*/  BSYNC.RECONVERGENT B0 ;  /* 0x0000000000007941 */ /* 0x000fea0003800200 */
.L_x_155:
[----:B------:R-:W3:Y:S01]  /*f8d0*/  LDCU UR5, c[0x0][0x440] ;  /* 0x00008800ff0577ac */ /* 0x000ee20008000800 */
[----:B------:R-:W-:Y:S01]  /*f8e0*/  R2UR UR4, R36 ;  /* 0x00000000240472ca */ /* 0x000fe200000e0000 */
[----:B------:R-:W-:-:S12]  /*f8f0*/  BSSY.RECONVERGENT B0, `(.L_x_157) ;  /* 0x000002a000007945 */ /* 0x000fd80003800200 */
[----:B0-2---:R-:W0:Y:S01]  /*f900*/  LDTM.x32 R4, tmem[UR4+0x20] ;  /* 0x00002004000479ee */ /* 0x005e2200082c0000 */
[----:B---3--:R-:W-:-:S13]  /*f910*/  ISETP.GE.AND P1, PT, R49, UR5, PT ;  /* 0x0000000531007c0c */ /* 0x008fda000bf26270 */
        /* <DEDUP_REMOVED lines=39> */
.L_x_158:
[----:B------:R-:W-:Y:S05]  /*fb90*/  BSYNC.RECONVERGENT B0 ;  /* 0x0000000000007941 */ /* 0x000fea0003800200 */
.L_x_157:
[----:B------:R-:W-:Y:S01]  /*fba0*/  R2UR UR4, R36 ;  /* 0x00000000240472ca */ /* 0x000fe200000e0000 */
[----:B------:R-:W-:-:S12]  /*fbb0*/  BSSY.RECONVERGENT B0, `(.L_x_159) ;  /* 0x0000029000007945 */ /* 0x000fd80003800200 */
[----:B0-2---:R-:W0:Y:S01]  /*fbc0*/  LDTM.x32 R4, tmem[UR4+0x40] ;  /* 0x00004004000479ee */ /* 0x005e2200082c0000 */
        /* <DEDUP_REMOVED lines=39> */
.L_x_160:
[----:B------:R-:W-:Y:S05]  /*fe40*/  BSYNC.RECONVERGENT B0 ;  /* 0x0000000000007941 */ /* 0x000fea0003800200 */
.L_x_159:
[----:B------:R-:W-:Y:S01]  /*fe50*/  R2UR UR4, R36 ;  /* 0x00000000240472ca */ /* 0x000fe200000e0000 */
[----:B------:R-:W-:Y:S01]  /*fe60*/  BSSY.RECONVERGENT B0, `(.L_x_161) ;  /* 0x000002a000007945 */ /* 0x000fe20003800200 */
[----:B------:R-:W-:-:S11]  /*fe70*/  PLOP3.LUT P2, PT, P3, PT, PT, 0x80, 0x8 ;  /* 0x000000000008781c */ /* 0x000fd60001f4f070 */
        /* <DEDUP_REMOVED lines=40> */
.L_x_162:
[----:B------:R-:W-:Y:S05]  /*10100*/  BSYNC.RECONVERGENT B0 ;  /* 0x0000000000007941 */ /* 0x000fea0003800200 */
.L_x_161:
[----:B--2---:R-:W-:Y:S01]  /*10110*/  HFMA2 R2, -RZ, RZ, 0, 7.62939453125e-06 ;  /* 0x00000080ff027431 */ /* 0x004fe200000001ff */
[----:B------:R-:W-:Y:S01]  /*10120*/  PLOP3.LUT P3, PT, PT, PT, PT, 0x8, 0x80 ;  /* 0x000000000080781c */ /* 0x000fe20003f6e170 */
[----:B------:R-:W-:-:S12]  /*10130*/  @P2 BRA `(.L_x_163) ;  /* 0xfffffff400082947 */ /* 0x000fd8000383ffff */
[----:B------:R-:W-:Y:S05]  /*10140*/  BSYNC.RECONVERGENT B1 ;  /* 0x0000000000017941 */ /* 0x000fea0003800200 */
.L_x_154:
[----:B0-----:R-:W2:Y:S01]  /*10150*/  LDL.LU R13, [R1+0x8] ;  /* 0x00000800010d7983 */ /* 0x001ea20000300800 */
[----:B------:R-:W0:Y:S01]  /*10160*/  LDC R11, c[0x0][0x668] ;  /* 0x00019a00ff0b7b82 */ /* 0x000e220000000800 */
[----:B------:R-:W-:Y:S02]  /*10170*/  MOV R0, 0x1 ;  /* 0x0000000100007802 */ /* 0x000fe40000000f00 */
[----:B------:R3:W-:Y:S05]  /*10180*/  STL [R1], RZ ;  /* 0x000000ff01007387 */ /* 0x0007ea0000100800 */
[----:B------:R-:W0:Y:S01]  /*10190*/  LDC R10, c[0x0][0x664] ;  /* 0x00019900ff0a7b82 */ /* 0x000e220000000800 */
[----:B------:R3:W-:Y:S01]  /*101a0*/  SYNCS.ARRIVE.TRANS64.RED.ART0 RZ, [R89+URZ], R0 ;  /* 0x0000000059ff79a7 */ /* 0x0007e200085004ff */
[----:B0-----:R-:W-:-:S05]  /*101b0*/  IMAD R6, R11, R10, RZ ;  /* 0x0000000a0b067224 */ /* 0x001fca00078e02ff */
[----:B------:R-:W-:Y:S02]  /*101c0*/  ISETP.NE.AND P0, PT, R6, RZ, PT ;  /* 0x000000ff0600720c */ /* 0x000fe40003f05270 */
[----:B--2---:R-:W-:-:S05]  /*101d0*/  IADD3 R13, PT, PT, R95, R13, RZ ;  /* 0x0000000d5f0d7210 */ /* 0x004fca0007ffe0ff */
[----:B------:R3:W-:Y:S06]  /*101e0*/  STL [R1+0x8], R13 ;  /* 0x0000080d01007387 */ /* 0x0007ec0000100800 */
[----:B------:R-:W-:Y:S05]  /*101f0*/  @!P0 BRA `(.L_x_164) ;  /* 0x0000000000c88947 */ /* 0x000fea0003800000 */
[-C--:B------:R-:W-:Y:S01]  /*10200*/  IABS R2, R6.reuse ;  /* 0x0000000600027213 */ /* 0x080fe20000000000 */
[----:B------:R-:W0:Y:S01]  /*10210*/  LDC R12, c[0x0][0x66c] ;  /* 0x00019b00ff0c7b82 */ /* 0x000e220000000800 */
[----:B------:R-:W-:Y:S02]  /*10220*/  IABS R7, R6 ;  /* 0x0000000600077213 */ /* 0x000fe40000000000 */
[----:B------:R-:W2:Y:S01]  /*10230*/  I2F.RP R4, R2 ;  /* 0x0000000200047306 */ /* 0x000ea20000209400 */
[----:B------:R-:W-:-:S07]  /*10240*/  IABS R3, R13 ;  /* 0x0000000d00037213 */ /* 0x000fce0000000000 */
[----:B--2---:R-:W2:Y:S01]  /*10250*/  MUFU.RCP R4, R4 ;  /* 0x0000000400047308 */ /* 0x004ea20000001000 */
[----:B0-----:R-:W-:-:S07]  /*10260*/  IABS R9, R12 ;  /* 0x0000000c00097213 */ /* 0x001fce0000000000 */
[----:B------:R-:W-:Y:S01]  /*10270*/  I2F.RP R8, R9 ;  /* 0x0000000900087306 */ /* 0x000fe20000209400 */
[----:B--2---:R-:W-:-:S07]  /*10280*/  VIADD R4, R4, 0xffffffe ;  /* 0x0ffffffe04047836 */ /* 0x004fce0000000000 */
[----:B------:R-:W0:Y:S02]  /*10290*/  F2I.FTZ.U32.TRUNC.NTZ R5, R4 ;  /* 0x0000000400057305 */ /* 0x000e24000021f000 */
[----:B0--3--:R-:W-:Y:S02]  /*102a0*/  IMAD.MOV R0, RZ, RZ, -R5 ;  /* 0x000000ffff007224 */ /* 0x009fe400078e0a05 */
[----:B------:R-:W-:Y:S02]  /*102b0*/  IMAD.MOV.U32 R4, RZ, RZ, RZ ;  /* 0x000000ffff047224 */ /* 0x000fe400078e00ff */
[----:B------:R-:W-:-:S04]  /*102c0*/  IMAD R0, R0, R2, RZ ;  /* 0x0000000200007224 */ /* 0x000fc800078e02ff */
[----:B------:R-:W-:Y:S01]  /*102d0*/  IMAD.HI.U32 R5, R5, R0, R4 ;  /* 0x0000000005057227 */ /* 0x000fe200078e0004 */
[----:B------:R-:W-:-:S05]  /*102e0*/  IADD3 R0, PT, PT, RZ, -R7, RZ ;  /* 0x80000007ff007210 */ /* 0x000fca0007ffe0ff */
[----:B------:R-:W-:Y:S02]  /*102f0*/  IMAD.MOV.U32 R4, RZ, RZ, R0 ;  /* 0x000000ffff047224 */ /* 0x000fe400078e0000 */
[----:B------:R-:W-:-:S04]  /*10300*/  IMAD.HI.U32 R0, R5, R3, RZ ;  /* 0x0000000305007227 */ /* 0x000fc800078e00ff */
[----:B------:R-:W-:Y:S02]  /*10310*/  IMAD R3, R0, R4, R3 ;  /* 0x0000000400037224 */ /* 0x000fe400078e0203 */
[----:B------:R-:W0:Y:S03]  /*10320*/  MUFU.RCP R4, R8 ;  /* 0x0000000800047308 */ /* 0x000e260000001000 */
[----:B------:R-:W-:-:S13]  /*10330*/  ISETP.GT.U32.AND P0, PT, R2, R3, PT ;  /* 0x000000030200720c */ /* 0x000fda0003f04070 */
[----:B------:R-:W-:Y:S01]  /*10340*/  @!P0 IMAD.IADD R3, R3, 0x1, -R2 ;  /* 0x0000000103038824 */ /* 0x000fe200078e0a02 */
[----:B0-----:R-:W-:Y:S01]  /*10350*/  IADD3 R4, PT, PT, R4, 0xffffffe, RZ ;  /* 0x0ffffffe04047810 */ /* 0x001fe20007ffe0ff */
[----:B------:R-:W-:Y:S01]  /*10360*/  @!P0 VIADD R0, R0, 0x1 ;  /* 0x0000000100008836 */ /* 0x000fe20000000000 */
[----:B------:R-:W-:Y:S02]  /*10370*/  ISETP.NE.AND P0, PT, R6, RZ, PT ;  /* 0x000000ff0600720c */ /* 0x000fe40003f05270 */
[----:B------:R-:W-:Y:S01]  /*10380*/  ISETP.GE.U32.AND P2, PT, R3, R2, PT ;  /* 0x000000020300720c */ /* 0x000fe20003f46070 */
[----:B------:R0:W2:Y:S01]  /*10390*/  F2I.FTZ.U32.TRUNC.NTZ R5, R4 ;  /* 0x0000000400057305 */ /* 0x0000a2000021f000 */
[----:B------:R-:W-:-:S04]  /*103a0*/  LOP3.LUT R2, R13, R6, RZ, 0x3c, !PT ;  /* 0x000000060d027212 */ /* 0x000fc800078e3cff */
[----:B------:R-:W-:-:S07]  /*103b0*/  ISETP.GE.AND P1, PT, R2, RZ, PT ;  /* 0x000000ff0200720c */ /* 0x000fce0003f26270 */
[----:B------:R-:W-:Y:S02]  /*103c0*/  @P2 VIADD R0, R0, 0x1 ;  /* 0x0000000100002836 */ /* 0x000fe40000000000 */
[----:B0-----:R-:W-:-:S03]  /*103d0*/  HFMA2 R4, -RZ, RZ, 0, 0 ;  /* 0x00000000ff047431 */ /* 0x001fc600000001ff */
[----:B------:R-:W-:Y:S01]  /*103e0*/  MOV R2, R0 ;  /* 0x0000000000027202 */ /* 0x000fe20000000f00 */
[----:B--2---:R-:W-:-:S04]  /*103f0*/  IMAD.MOV R0, RZ, RZ, -R5 ;  /* 0x000000ffff007224 */ /* 0x004fc800078e0a05 */
        /* <DEDUP_REMOVED lines=18> */
.L_x_164:
[----:B------:R-:W-:Y:S01]  /*10520*/  IABS R5, R10 ;  /* 0x0000000a00057213 */ /* 0x000fe20000000000 */
[----:B------:R-:W2:Y:S01]  /*10530*/  LDCU UR4, c[0x0][0x66c] ;  /* 0x0000cd80ff0477ac */ /* 0x000ea20008000800 */
[----:B------:R-:W-:Y:S02]  /*10540*/  IABS R4, R13 ;  /* 0x0000000d00047213 */ /* 0x000fe40000000000 */
[----:B------:R-:W4:Y:S01]  /*10550*/  I2F.RP R2, R5 ;  /* 0x0000000500027306 */ /* 0x000f220000209400 */
[----:B------:R-:W-:Y:S02]  /*10560*/  IABS R7, R11 ;  /* 0x0000000b00077213 */ /* 0x000fe40000000000 */
[----:B------:R-:W-:Y:S02]  /*10570*/  LOP3.LUT R70, R70, 0x1, RZ, 0x3c, !PT ;  /* 0x0000000146467812 */ /* 0x000fe400078e3cff */
[----:B------:R-:W-:-:S03]  /*10580*/  LOP3.LUT R91, R91, 0x1, RZ, 0x3c, !PT ;  /* 0x000000015b5b7812 */ /* 0x000fc600078e3cff */
[----:B----4-:R-:W4:Y:S01]  /*10590*/  MUFU.RCP R2, R2 ;  /* 0x0000000200027308 */ /* 0x010f220000001000 */
[----:B--2---:R-:W-:Y:S02]  /*105a0*/  IMAD R6, R6, UR4, RZ ;  /* 0x0000000406067c24 */ /* 0x004fe4000f8e02ff */
[----:B----4-:R-:W-:-:S05]  /*105b0*/  VIADD R2, R2, 0xffffffe ;  /* 0x0ffffffe02027836 */ /* 0x010fca0000000000 */
[----:B------:R-:W2:Y:S02]  /*105c0*/  F2I.FTZ.U32.TRUNC.NTZ R3, R2 ;  /* 0x0000000200037305 */ /* 0x000ea4000021f000 */
[----:B0-23--:R-:W-:Y:S02]  /*105d0*/  IMAD.MOV R0, RZ, RZ, -R3 ;  /* 0x000000ffff007224 */ /* 0x00dfe400078e0a03 */
[----:B------:R-:W-:Y:S02]  /*105e0*/  IMAD.MOV.U32 R2, RZ, RZ, RZ ;  /* 0x000000ffff027224 */ /* 0x000fe400078e00ff */
[----:B------:R-:W-:-:S04]  /*105f0*/  IMAD R0, R0, R5, RZ ;  /* 0x0000000500007224 */ /* 0x000fc800078e02ff */
[----:B------:R-:W-:Y:S02]  /*10600*/  IMAD.HI.U32 R0, R3, R0, R2 ;  /* 0x0000000003007227 */ /* 0x000fe400078e0002 */
[----:B------:R-:W0:Y:S04]  /*10610*/  I2F.RP R3, R7 ;  /* 0x0000000700037306 */ /* 0x000e280000209400 */
[----:B------:R-:W-:-:S05]  /*10620*/  IMAD.HI.U32 R0, R0, R4, RZ ;  /* 0x0000000400007227 */ /* 0x000fca00078e00ff */
[----:B------:R-:W-:-:S05]  /*10630*/  IADD3 R2, PT, PT, -R0, RZ, RZ ;  /* 0x000000ff00027210 */ /* 0x000fca0007ffe1ff */
[C---:B------:R-:W-:Y:S02]  /*10640*/  IMAD R2, R5.reuse, R2, R4 ;  /* 0x0000000205027224 */ /* 0x040fe400078e0204 */
[----:B0-----:R-:W0:Y:S03]  /*10650*/  MUFU.RCP R4, R3 ;  /* 0x0000000300047308 */ /* 0x001e260000001000 */
[----:B------:R-:W-:-:S13]  /*10660*/  ISETP.GT.U32.AND P0, PT, R5, R2, PT ;  /* 0x000000020500720c */ /* 0x000fda0003f04070 */
[----:B------:R-:W-:Y:S01]  /*10670*/  @!P0 IMAD.IADD R2, R2, 0x1, -R5 ;  /* 0x0000000102028824 */ /* 0x000fe200078e0a05 */
[----:B------:R-:W-:Y:S01]  /*10680*/  @!P0 IADD3 R0, PT, PT, R0, 0x1, RZ ;  /* 0x0000000100008810 */ /* 0x000fe20007ffe0ff */
[----:B0-----:R-:W-:Y:S01]  /*10690*/  VIADD R4, R4, 0xffffffe ;  /* 0x0ffffffe04047836 */ /* 0x001fe20000000000 */
[----:B------:R-:W-:Y:S02]  /*106a0*/  ISETP.NE.AND P0, PT, R10, RZ, PT ;  /* 0x000000ff0a00720c */ /* 0x000fe40003f05270 */
[----:B------:R-:W-:Y:S02]  /*106b0*/  ISETP.GE.U32.AND P2, PT, R2, R5, PT ;  /* 0x000000050200720c */ /* 0x000fe40003f46070 */
[----:B------:R-:W-:Y:S01]  /*106c0*/  LOP3.LUT R2, R13, R10, RZ, 0x3c, !PT ;  /* 0x0000000a0d027212 */ /* 0x000fe200078e3cff */
[----:B------:R-:W0:Y:S03]  /*106d0*/  F2I.FTZ.U32.TRUNC.NTZ R5, R4 ;  /* 0x0000000400057305 */ /* 0x000e26000021f000 */
[----:B------:R-:W-:-:S07]  /*106e0*/  ISETP.GE.AND P1, PT, R2, RZ, PT ;  /* 0x000000ff0200720c */ /* 0x000fce0003f26270 */
[----:B------:R-:W-:-:S04]  /*106f0*/  @P2 VIADD R0, R0, 0x1 ;  /* 0x0000000100002836 */ /* 0x000fc80000000000 */
[----:B------:R-:W-:Y:S01]  /*10700*/  IMAD.MOV.U32 R2, RZ, RZ, R0 ;  /* 0x000000ffff027224 */ /* 0x000fe200078e0000 */
[----:B0-----:R-:W-:Y:S01]  /*10710*/  IADD3 R0, PT, PT, RZ, -R5, RZ ;  /* 0x80000005ff007210 */ /* 0x001fe20007ffe0ff */
[----:B------:R-:W-:Y:S02]  /*10720*/  IMAD.MOV.U32 R4, RZ, RZ, RZ ;  /* 0x000000ffff047224 */ /* 0x000fe400078e00ff */
[----:B------:R-:W-:Y:S01]  /*10730*/  @!P1 IMAD.MOV R2, RZ, RZ, -R2 ;  /* 0x000000ffff029224 */ /* 0x000fe200078e0a02 */
[----:B------:R-:W-:Y:S01]  /*10740*/  @!P0 LOP3.LUT R2, RZ, R10, RZ, 0x33, !PT ;  /* 0x0000000aff028212 */ /* 0x000fe200078e33ff */
[----:B------:R-:W-:-:S03]  /*10750*/  IMAD R0, R0, R7, RZ ;  /* 0x0000000700007224 */ /* 0x000fc600078e02ff */
[----:B------:R-:W-:Y:S01]  /*10760*/  IABS R3, R2 ;  /* 0x0000000200037213 */ /* 0x000fe20000000000 */
[----:B------:R-:W-:Y:S01]  /*10770*/  IMAD.HI.U32 R4, R5, R0, R4 ;  /* 0x0000000005047227 */ /* 0x000fe200078e0004 */
[----:B------:R-:W-:Y:S02]  /*10780*/  ISETP.GE.AND P1, PT, R2, RZ, PT ;  /* 0x000000ff0200720c */ /* 0x000fe40003f26270 */
[----:B------:R-:W-:Y:S01]  /*10790*/  MOV R0, R3 ;  /* 0x0000000300007202 */ /* 0x000fe20000000f00 */
[----:B------:R-:W-:-:S04]  /*107a0*/  IMAD.MOV R2, RZ, RZ, -R2 ;  /* 0x000000ffff027224 */ /* 0x000fc800078e0a02 */
[----:B------:R-:W-:-:S04]  /*107b0*/  IMAD.HI.U32 R3, R4, R0, RZ ;  /* 0x0000000004037227 */ /* 0x000fc800078e00ff */
[----:B------:R-:W-:Y:S02]  /*107c0*/  IMAD.MOV R3, RZ, RZ, -R3 ;  /* 0x000000ffff037224 */ /* 0x000fe400078e0a03 */
[----:B------:R-:W-:Y:S02]  /*107d0*/  IMAD R2, R10, R2, R13 ;  /* 0x000000020a027224 */ /* 0x000fe400078e020d */
[----:B------:R-:W-:-:S03]  /*107e0*/  IMAD R0, R7, R3, R0 ;  /* 0x0000000307007224 */ /* 0x000fc600078e0200 */
[----:B------:R0:W-:Y:S02]  /*107f0*/  STL [R1+0x10], R2 ;  /* 0x0000100201007387 */ /* 0x0001e40000100800 */
[----:B------:R-:W-:-:S13]  /*10800*/  ISETP.GT.U32.AND P0, PT, R7, R0, PT ;  /* 0x000000000700720c */ /* 0x000fda0003f04070 */
[----:B------:R-:W-:Y:S01]  /*10810*/  @!P0 IMAD.IADD R0, R0, 0x1, -R7 ;  /* 0x0000000100008824 */ /* 0x000fe200078e0a07 */
[----:B------:R-:W-:-:S04]  /*10820*/  ISETP.NE.AND P0, PT, R11, RZ, PT ;  /* 0x000000ff0b00720c */ /* 0x000fc80003f05270 */
[----:B------:R-:W-:-:S13]  /*10830*/  ISETP.GT.U32.AND P2, PT, R7, R0, PT ;  /* 0x000000000700720c */ /* 0x000fda0003f44070 */
[----:B------:R-:W-:-:S04]  /*10840*/  @!P2 IADD3 R0, PT, PT, R0, -R7, RZ ;  /* 0x800000070000a210 */ /* 0x000fc80007ffe0ff */
[----:B------:R-:W-:Y:S02]  /*10850*/  @!P1 IADD3 R0, PT, PT, -R0, RZ, RZ ;  /* 0x000000ff00009210 */ /* 0x000fe40007ffe1ff */
[----:B------:R-:W-:Y:S02]  /*10860*/  @!P0 LOP3.LUT R0, RZ, R11, RZ, 0x33, !PT ;  /* 0x0000000bff008212 */ /* 0x000fe400078e33ff */
[----:B------:R-:W-:-:S03]  /*10870*/  ISETP.GE.AND P1, PT, R13, R6, PT ;  /* 0x000000060d00720c */ /* 0x000fc60003f26270 */
[----:B------:R0:W-:Y:S10]  /*10880*/  STL [R1+0xc], R0 ;  /* 0x00000c0001007387 */ /* 0x0001f40000100800 */
[----:B------:R-:W-:Y:S05]  /*10890*/  @!P1 BRA `(.L_x_165) ;  /* 0xffffffd800089947 */ /* 0x000fea000383ffff */
[----:B------:R-:W-:Y:S05]  /*108a0*/  BSYNC B3 ;  /* 0x0000000000037941 */ /* 0x000fea0003800000 */
.L_x_139:
[----:B------:R-:W-:-:S09]  /*108b0*/  UISETP.GE.AND UP0, UPT, UR58, 0xa, UPT ;  /* 0x0000000a3a00788c */ /* 0x000fd2000bf06270 */
[----:B------:R-:W-:Y:S05]  /*108c0*/  BRA.U !UP0, `(.L_x_166) ;  /* 0x0000000108087547 */ /* 0x000fea000b800000 */
[----:B------:R-:W-:-:S08]  /*108d0*/  NOP ;  /* 0x0000000000007918 */ /* 0x000fd00000000000 */
[----:B------:R-:W0:-:S00]  /*108e0*/  USETMAXREG.DEALLOC.CTAPOOL 0x20 ;  /* 0x00000020000079c8 */ /* 0x000e0000080e0500 */
.L_x_166:
[----:B------:R-:W5:Y:S02]  /*108f0*/  LDCU UR4, c[0x0][0x36c] ;  /* 0x00006d80ff0477ac */ /* 0x000f640008000800 */
[----:B-----5:R-:W-:-:S09]  /*10900*/  UISETP.EQ.U32.AND UP0, UPT, UR4, 0x1, UPT ;  /* 0x000000010400788c */ /* 0x020fd2000bf02070 */
[----:B0-----:R-:W-:Y:S05]  /*10910*/  BRA.U !UP0, `(.L_x_167) ;  /* 0x0000000108187547 */ /* 0x001fea000b800000 */
[----:B------:R-:W-:-:S00]  /*10920*/  MEMBAR.ALL.CTA ;  /* 0x0000000000007992 */ /* 0x000fc00000008000 */
[----:B------:R-:W-:Y:S06]  /*10930*/  MEMBAR.ALL.GPU ;  /* 0x0000000000007992 */ /* 0x000fec000000a000 */
[----:B------:R-:W-:-:S00]  /*10940*/  ERRBAR ;  /* 0x00000000000079ab */ /* 0x000fc00000000000 */
[----:B------:R-:W-:Y:S08]  /*10950*/  CGAERRBAR ;  /* 0x00000000000075ab */ /* 0x000ff00000000000 */
[----:B------:R-:W-:Y:S01]  /*10960*/  UCGABAR_ARV ;  /* 0x00000000000079c7 */ /* 0x000fe20008000000 */
[----:B------:R-:W-:Y:S05]  /*10970*/  BRA `(.L_x_168) ;  /* 0x0000000000047947 */ /* 0x000fea0003800000 */
.L_x_167:
[----:B------:R-:W-:Y:S01]  /*10980*/  NOP ;  /* 0x0000000000007918 */ /* 0x000fe20000000000 */
.L_x_168:
[----:B------:R-:W-:Y:S05]  /*10990*/  BRA.U !UP0, `(.L_x_169) ;  /* 0x00000001080c7547 */ /* 0x000fea000b800000 */
[----:B------:R-:W-:Y:S01]  /*109a0*/  UCGABAR_WAIT ;  /* 0x0000000000007dc7 */ /* 0x000fe20008000000 */
[----:B------:R-:W-:Y:S01]  /*109b0*/  CCTL.IVALL ;  /* 0x00000000ff00798f */ /* 0x000fe20002000000 */
[----:B------:R-:W-:Y:S05]  /*109c0*/  BRA `(.L_x_170) ;  /* 0x0000000000047947 */ /* 0x000fea0003800000 */
.L_x_169:
[----:B------:R-:W-:Y:S06]  /*109d0*/  BAR.SYNC.DEFER_BLOCKING 0x0 ;  /* 0x0000000000007b1d */ /* 0x000fec0000010000 */
.L_x_170:
[----:B-12-4-:R-:W2:Y:S02]  /*109e0*/  LDL.LU R0, [R1+0x14] ;  /* 0x0000140001007983 */ /* 0x016ea40000300800 */
[----:B--2---:R-:W-:-:S13]  /*109f0*/  ISETP.NE.AND P0, PT, R0, RZ, PT ;  /* 0x000000ff0000720c */ /* 0x004fda0003f05270 */
[----:B------:R-:W-:Y:S05]  /*10a00*/  @!P0 EXIT ;  /* 0x000000000000894d */ /* 0x000fea0003800000 */
[----:B------:R0:W2:Y:S01]  /*10a10*/  LDL.LU R7, [R1+0x4] ;  /* 0x0000040001077983 */ /* 0x0000a20000300800 */
[----:B------:R-:W-:Y:S02]  /*10a20*/  ELECT P0, URZ, PT ;  /* 0x0000000000ff782f */ /* 0x000fe40003800000 */
[----:B------:R-:W-:Y:S01]  /*10a30*/  MOV R3, 0x400 ;  /* 0x0000040000037802 */ /* 0x000fe20000000f00 */
[----:B------:R-:W-:Y:S01]  /*10a40*/  IMAD.MOV.U32 R4, RZ, RZ, 0x1 ;  /* 0x00000001ff047424 */ /* 0x000fe200078e00ff */
[----:B------:R-:W1:Y:S01]  /*10a50*/  S2R R6, SR_CgaCtaId ;  /* 0x0000000000067919 */ /* 0x000e620000008800 */
[----:B------:R-:W-:Y:S08]  /*10a60*/  UVIRTCOUNT.DEALLOC.SMPOOL 0x80 ;  /* 0x000000800000784c */ /* 0x000ff00000000000 */
[----:B------:R-:W-:-:S02]  /*10a70*/  @P0 MOV R0, 0x40 ;  /* 0x0000004000000802 */ /* 0x000fc40000000f00 */
[----:B-1----:R-:W-:-:S05]  /*10a80*/  LEA R3, R6, R3, 0x18 ;  /* 0x0000000306037211 */ /* 0x002fca00078ec0ff */
[----:B------:R-:W-:Y:S02]  /*10a90*/  VIADD R5, R3, 0xe0 ;  /* 0x000000e003057836 */ /* 0x000fe40000000000 */
[----:B--2---:R-:W-:-:S05]  /*10aa0*/  @P0 IMAD.MOV.U32 R7, RZ, RZ, R6 ;  /* 0x000000ffff070224 */ /* 0x004fca00078e0006 */
[C---:B------:R-:W-:Y:S01]  /*10ab0*/  LOP3.LUT R2, R7.reuse, 0x1, RZ, 0x3c, !PT ;  /* 0x0000000107027812 */ /* 0x040fe200078e3cff */
[----:B------:R0:W-:Y:S01]  /*10ac0*/  @P0 STL [R1+0x4], R7 ;  /* 0x0000040701000387 */ /* 0x0001e20000100800 */
[----:B------:R-:W-:Y:S02]  /*10ad0*/  @P0 LEA R0, R7, R0, 0x18 ;  /* 0x0000000007000211 */ /* 0x000fe400078ec0ff */
[----:B------:R-:W-:Y:S01]  /*10ae0*/  PRMT R2, R2, 0x654, R5 ;  /* 0x0000065402027816 */ /* 0x000fe20000000005 */
[----:B------:R-:W-:Y:S02]  /*10af0*/  IMAD.MOV.U32 R5, RZ, RZ, 0x1 ;  /* 0x00000001ff057424 */ /* 0x000fe400078e00ff */
[----:B------:R0:W-:Y:S02]  /*10b00*/  @P0 STS.U8 [R0], R4 ;  /* 0x0000000400000388 */ /* 0x0001e40000000000 */
[----:B------:R0:W-:Y:S01]  /*10b10*/  SYNCS.ARRIVE.TRANS64.RED.ART0 RZ, [R2+URZ], R5 ;  /* 0x0000000502ff79a7 */ /* 0x0001e200085004ff */
[----:B------:R-:W1:Y:S02]  /*10b20*/  SYNCS.PHASECHK.TRANS64.TRYWAIT P0, [R3+URZ+0xe0], RZ ;  /* 0x0000e0ff030075a7 */ /* 0x000e6400080011ff */
[----:B01----:R-:W-:Y:S05]  /*10b30*/  @!P0 BRA `(.L_x_171) ;  /* 0x0000001000f88947 */ /* 0x003fea0003800000 */
.L_x_254:
[----:B------:R-:W-:Y:S01]  /*10b40*/  NOP ;  /* 0x0000000000007918 */ /* 0x000fe20000000000 */
[----:B------:R-:W-:Y:S01]  /*10b50*/  MOV R0, 0x50 ;  /* 0x0000005000007802 */ /* 0x000fe20000000f00 */
[----:B------:R-:W-:Y:S01]  /*10b60*/  ULOP3.LUT UR10, UR55, 0xffff, URZ, 0xc0, !UPT ;  /* 0x0000ffff370a7892 */ /* 0x000fe2000f8ec0ff */
[----:B------:R-:W-:Y:S02]  /*10b70*/  UMOV UR5, 0xffff ;  /* 0x0000ffff00057882 */ /* 0x000fe40000000000 */
[----:B------:R-:W-:Y:S01]  /*10b80*/  LEA R0, R6, R0, 0x18 ;  /* 0x0000000006007211 */ /* 0x000fe200078ec0ff */
[----:B------:R-:W-:Y:S01]  /*10b90*/  USHF.R.U32.HI UR10, URZ, 0x5, UR10 ;  /* 0x00000005ff0a7899 */ /* 0x000fe2000801160a */
[----:B------:R-:W-:-:S03]  /*10ba0*/  UMOV UR4, 0x1 ;  /* 0x0000000100047882 */ /* 0x000fc60000000000 */
[----:B------:R-:W1:Y:S01]  /*10bb0*/  LDS R2, [R0] ;  /* 0x0000000000027984 */ /* 0x000e620000000800 */
[----:B------:R-:W-:Y:S02]  /*10bc0*/  UIADD3 UR9, UPT, UPT, UR10, 0x10, URZ ;  /* 0x000000100a097890 */ /* 0x000fe4000fffe0ff */
[----:B------:R-:W-:Y:S02]  /*10bd0*/  USHF.L.U32 UR5, UR5, UR10, URZ ;  /* 0x0000000a05057299 */ /* 0x000fe400080006ff */
[----:B------:R-:W-:-:S04]  /*10be0*/  USHF.L.U32 UR9, UR4, UR9, URZ ;  /* 0x0000000904097299 */ /* 0x000fc800080006ff */
[----:B------:R-:W-:-:S04]  /*10bf0*/  ULOP3.LUT UR9, UR9, UR5, URZ, 0xfc, !UPT ;  /* 0x0000000509097292 */ /* 0x000fc8000f8efcff */
[----:B------:R-:W-:Y:S01]  /*10c00*/  ULOP3.LUT UR5, UR9, 0xffff, URZ, 0xc0, !UPT ;  /* 0x0000ffff09057892 */ /* 0x000fe2000f8ec0ff */
[----:B-1----:R-:W-:-:S13]  /*10c10*/  R2UR UR8, R2 ;  /* 0x00000000020872ca */ /* 0x002fda00000e0000 */
[----:B------:R-:W-:-:S04]  /*10c20*/  ULOP3.LUT UR4, UR9, 0xffff, UR8, 0x80, !UPT ;  /* 0x0000ffff09047892 */ /* 0x000fc8000f8e8008 */
[----:B------:R-:W-:-:S09]  /*10c30*/  UISETP.NE.AND UP0, UPT, UR4, UR5, UPT ;  /* 0x000000050400728c */ /* 0x000fd2000bf05270 */
[----:B------:R-:W-:Y:S05]  /*10c40*/  BRA.U UP0, `(.L_x_172) ;  /* 0x00000001004c7547 */ /* 0x000fea000b800000 */
[----:B------:R-:W-:Y:S02]  /*10c50*/  USHF.R.U32.HI UR4, URZ, 0x10, UR9 ;  /* 0x00000010ff047899 */ /* 0x000fe40008011609 */
[----:B------:R-:W-:-:S04]  /*10c60*/  USHF.R.U32.HI UR5, URZ, 0x10, UR8 ;  /* 0x00000010ff057899 */ /* 0x000fc80008011608 */
[----:B------:R-:W-:-:S04]  /*10c70*/  ULOP3.LUT UR5, UR5, UR4, URZ, 0xc0, !UPT ;  /* 0x0000000405057292 */ /* 0x000fc8000f8ec0ff */
[----:B------:R-:W-:-:S09]  /*10c80*/  UISETP.NE.AND UP0, UPT, UR5, UR4, UPT ;  /* 0x000000040500728c */ /* 0x000fd2000bf05270 */
[----:B------:R-:W-:Y:S05]  /*10c90*/  BRA.U UP0, `(.L_x_173) ;  /* 0x00000001002c7547 */ /* 0x000fea000b800000 */
[----:B0-----:R-:W0:Y:S01]  /*10ca0*/  S2R R3, SR_LANEID ;  /* 0x0000000000037919 */ /* 0x001e220000000000 */
[----:B------:R-:W-:Y:S01]  /*10cb0*/  ULOP3.LUT UR9, URZ, UR9, URZ, 0x33, !UPT ;  /* 0x00000009ff097292 */ /* 0x000fe2000f8e33ff */
[----:B------:R-:W-:Y:S02]  /*10cc0*/  VOTEU.ANY UR5, UPT, PT ;  /* 0x0000000000057886 */ /* 0x000fe400038e0100 */
[----:B------:R-:W-:-:S03]  /*10cd0*/  UFLO.U32 UR5, UR5 ;  /* 0x00000005000572bd */ /* 0x000fc600080e0000 */
[----:B------:R-:W-:-:S04]  /*10ce0*/  IMAD.U32 R2, RZ, RZ, UR9 ;  /* 0x00000009ff027e24 */ /* 0x000fc8000f8e00ff */
[----:B------:R-:W1:Y:S02]  /*10cf0*/  REDUX UR4, R2 ;  /* 0x00000000020473c4 */ /* 0x000e640000000000 */
[----:B------:R2:W-:Y:S01]  /*10d00*/  UTCATOMSWS.AND URZ, UR9 ;  /* 0x0000000900ff79e3 */ /* 0x0005e20008000000 */
[----:B0-----:R-:W-:Y:S02]  /*10d10*/  ISETP.EQ.U32.AND P0, PT, R3, UR5, PT ;  /* 0x0000000503007c0c */ /* 0x001fe4000bf02070 */
[----:B-1----:R-:W-:-:S11]  /*10d20*/  MOV R2, UR4 ;  /* 0x0000000400027c02 */ /* 0x002fd60008000f00 */
[----:B------:R2:W-:Y:S01]  /*10d30*/  @P0 ATOMS.AND RZ, [R0], R2 ;  /* 0x0000000200ff038c */ /* 0x0005e20002800000 */
[----:B------:R-:W-:Y:S05]  /*10d40*/  BRA `(.L_x_174) ;  /* 0x0000000000147947 */ /* 0x000fea0003800000 */
.L_x_173:
[----:B------:R-:W-:Y:S02]  /*10d50*/  MOV R2, 0x10d70 ;  /* 0x00010d7000027802 */ /* 0x000fe40000000f00 */
[----:B0--3--:R-:W-:Y:S05]  /*10d60*/  CALL.REL.NOINC `($__internal_0_$__cuda_sm10x_tcgen05_guardrail_trap_col_being_dealloced_not_returned_by_alloc) ;  /* 0x0000001000807944 */ /* 0x009fea0003c00000 */
[----:B------:R-:W-:Y:S05]  /*10d70*/  BRA `(.L_x_174) ;  /* 0x0000000000087947 */ /* 0x000fea0003800000 */
.L_x_172:
[----:B------:R-:W-:Y:S02]  /*10d80*/  MOV R2, 0x10da0 ;  /* 0x00010da000027802 */ /* 0x000fe40000000f00 */
[----:B0--3--:R-:W-:Y:S05]  /*10d90*/  CALL.REL.NOINC `($__internal_2_$__cuda_sm10x_tcgen05_guardrail_trap_unallocated_columns_being_dealloced) ;  /* 0x00000010008c7944 */ /* 0x009fea0003c00000 */
.L_x_174:
[----:B------:R-:W-:Y:S01]  /*10da0*/  NOP ;  /* 0x0000000000007918 */ /* 0x000fe20000000000 */
[----:B--2---:R-:W-:Y:S05]  /*10db0*/  EXIT ;  /* 0x000000000000794d */ /* 0x004fea0003800000 */
.L_x_12:
[----:B------:R-:W-:-:S07]  /*10dc0*/  MOV R3, R2 ;  /* 0x0000000200037202 */ /* 0x000fce0000000f00 */
.L_x_175:
[----:B0-----:R0:W1:Y:S02]  /*10dd0*/  SYNCS.PHASECHK.TRANS64.TRYWAIT P0, [R4+URZ], R3 ;  /* 0x00000003040075a7 */ /* 0x00106400080011ff */
[----:B-1----:R-:W-:Y:S05]  /*10de0*/  @!P0 NANOSLEEP.SYNCS 0x989680 ;  /* 0x009896800000895d */ /* 0x002fea0003900000 */
[----:B------:R-:W1:Y:S02]  /*10df0*/  @!P0 SYNCS.PHASECHK.TRANS64 P0, [R4+URZ], R3 ;  /* 0x00000003040085a7 */ /* 0x000e6400080010ff */
[----:B-1----:R-:W-:Y:S05]  /*10e00*/  @!P0 BRA `(.L_x_175) ;  /* 0xfffffffc00f08947 */ /* 0x002fea000383ffff */
[----:B------:R-:W-:Y:S05]  /*10e10*/  BRA `(.L_x_11) ;  /* 0xfffffefc005c7947 */ /* 0x000fea000383ffff */
.L_x_15:
[----:B------:R-:W-:-:S07]  /*10e20*/  MOV R3, R2 ;  /* 0x0000000200037202 */ /* 0x000fce0000000f00 */
.L_x_176:
[----:B0-----:R0:W1:Y:S02]  /*10e30*/  SYNCS.PHASECHK.TRANS64.TRYWAIT P0, [R4+URZ], R3 ;  /* 0x00000003040075a7 */ /* 0x00106400080011ff */
[----:B-1----:R-:W-:Y:S05]  /*10e40*/  @!P0 NANOSLEEP.SYNCS 0x989680 ;  /* 0x009896800000895d */ /* 0x002fea0003900000 */
[----:B------:R-:W1:Y:S02]  /*10e50*/  @!P0 SYNCS.PHASECHK.TRANS64 P0, [R4+URZ], R3 ;  /* 0x00000003040085a7 */ /* 0x000e6400080010ff */
[----:B-1----:R-:W-:Y:S05]  /*10e60*/  @!P0 BRA `(.L_x_176) ;  /* 0xfffffffc00f08947 */ /* 0x002fea000383ffff */
[----:B------:R-:W-:Y:S05]  /*10e70*/  BRA `(.L_x_14) ;  /* 0xfffffefc00d07947 */ /* 0x000fea000383ffff */
.L_x_23:
[----:B------:R-:W-:Y:S02]  /*10e80*/  MOV R2, UR8 ;  /* 0x0000000800027c02 */ /* 0x000fe40008000f00 */
[----:B------:R-:W-:Y:S02]  /*10e90*/  MOV R3, UR8 ;  /* 0x0000000800037c02 */ /* 0x000fe40008000f00 */
[----:B------:R-:W-:-:S07]  /*10ea0*/  MOV R0, UR9 ;  /* 0x0000000900007c02 */ /* 0x000fce0008000f00 */
.L_x_177:
[----:B0-----:R0:W1:Y:S02]  /*10eb0*/  SYNCS.PHASECHK.TRANS64.TRYWAIT P0, [R0+URZ+0x10], R3 ;  /* 0x00001003000075a7 */ /* 0x00106400080011ff */
[----:B-1----:R-:W-:Y:S05]  /*10ec0*/  @!P0 NANOSLEEP.SYNCS 0x989680 ;  /* 0x009896800000895d */ /* 0x002fea0003900000 */
[----:B------:R-:W1:Y:S02]  /*10ed0*/  @!P0 SYNCS.PHASECHK.TRANS64 P0, [R0+URZ+0x10], R3 ;  /* 0x00001003000085a7 */ /* 0x000e6400080010ff */
[----:B-1----:R-:W-:Y:S05]  /*10ee0*/  @!P0 BRA `(.L_x_177) ;  /* 0xfffffffc00f08947 */ /* 0x002fea000383ffff */
[----:B------:R-:W-:Y:S05]  /*10ef0*/  BRA `(.L_x_178) ;  /* 0xffffff1000cc7947 */ /* 0x000fea000383ffff */
.L_x_26:
[----:B------:R-:W-:Y:S02]  /*10f00*/  MOV R2, UR8 ;  /* 0x0000000800027c02 */ /* 0x000fe40008000f00 */
[----:B------:R-:W-:Y:S02]  /*10f10*/  MOV R3, UR8 ;  /* 0x0000000800037c02 */ /* 0x000fe40008000f00 */
[----:B------:R-:W-:-:S07]  /*10f20*/  MOV R0, UR41 ;  /* 0x0000002900007c02 */ /* 0x000fce0008000f00 */
.L_x_179:
[----:B0-----:R0:W1:Y:S02]  /*10f30*/  SYNCS.PHASECHK.TRANS64.TRYWAIT P0, [R0+URZ+0x40], R3 ;  /* 0x00004003000075a7 */ /* 0x00106400080011ff */
[----:B-1----:R-:W-:Y:S05]  /*10f40*/  @!P0 NANOSLEEP.SYNCS 0x989680 ;  /* 0x009896800000895d */ /* 0x002fea0003900000 */
[----:B------:R-:W1:Y:S02]  /*10f50*/  @!P0 SYNCS.PHASECHK.TRANS64 P0, [R0+URZ+0x40], R3 ;  /* 0x00004003000085a7 */ /* 0x000e6400080010ff */
[----:B-1----:R-:W-:Y:S05]  /*10f60*/  @!P0 BRA `(.L_x_179) ;  /* 0xfffffffc00f08947 */ /* 0x002fea000383ffff */
[----:B------:R-:W-:Y:S05]  /*10f70*/  BRA `(.L_x_180) ;  /* 0xffffff1400507947 */ /* 0x000fea000383ffff */
.L_x_30:
[----:B------:R-:W-:Y:S02]  /*10f80*/  MOV R2, UR8 ;  /* 0x0000000800027c02 */ /* 0x000fe40008000f00 */
[----:B------:R-:W-:Y:S02]  /*10f90*/  MOV R3, UR8 ;  /* 0x0000000800037c02 */ /* 0x000fe40008000f00 */
[----:B------:R-:W-:-:S07]  /*10fa0*/  MOV R0, UR33 ;  /* 0x0000002100007c02 */ /* 0x000fce0008000f00 */
.L_x_181:
[----:B0-----:R0:W1:Y:S02]  /*10fb0*/  SYNCS.PHASECHK.TRANS64.TRYWAIT P0, [R0+URZ+0x40], R3 ;  /* 0x00004003000075a7 */ /* 0x00106400080011ff */
[----:B-1----:R-:W-:Y:S05]  /*10fc0*/  @!P0 NANOSLEEP.SYNCS 0x989680 ;  /* 0x009896800000895d */ /* 0x002fea0003900000 */
[----:B------:R-:W1:Y:S02]  /*10fd0*/  @!P0 SYNCS.PHASECHK.TRANS64 P0, [R0+URZ+0x40], R3 ;  /* 0x00004003000085a7 */ /* 0x000e6400080010ff */
[----:B-1----:R-:W-:Y:S05]  /*10fe0*/  @!P0 BRA `(.L_x_181) ;  /* 0xfffffffc00f08947 */ /* 0x002fea000383ffff */
[----:B------:R-:W-:Y:S05]  /*10ff0*/  BRA `(.L_x_182) ;  /* 0xffffff1800187947 */ /* 0x000fea000383ffff */
.L_x_33:
[----:B------:R-:W-:Y:S02]  /*11000*/  MOV R2, UR10 ;  /* 0x0000000a00027c02 */ /* 0x000fe40008000f00 */
[----:B------:R-:W-:Y:S02]  /*11010*/  MOV R3, UR10 ;  /* 0x0000000a00037c02 */ /* 0x000fe40008000f00 */
[----:B------:R-:W-:-:S07]  /*11020*/  MOV R0, UR25 ;  /* 0x0000001900007c02 */ /* 0x000fce0008000f00 */
.L_x_183:
[----:B0-----:R0:W1:Y:S02]  /*11030*/  SYNCS.PHASECHK.TRANS64.TRYWAIT P0, [R0+URZ+0x40], R3 ;  /* 0x00004003000075a7 */ /* 0x00106400080011ff */
[----:B-1----:R-:W-:Y:S05]  /*11040*/  @!P0 NANOSLEEP.SYNCS 0x989680 ;  /* 0x009896800000895d */ /* 0x002fea0003900000 */
[----:B------:R-:W1:Y:S02]  /*11050*/  @!P0 SYNCS.PHASECHK.TRANS64 P0, [R0+URZ+0x40], R3 ;  /* 0x00004003000085a7 */ /* 0x000e6400080010ff */
[----:B-1----:R-:W-:Y:S05]  /*11060*/  @!P0 BRA `(.L_x_183) ;  /* 0xfffffffc00f08947 */ /* 0x002fea000383ffff */
[----:B------:R-:W-:Y:S05]  /*11070*/  BRA `(.L_x_184) ;  /* 0xffffff1800947947 */ /* 0x000fea000383ffff */
.L_x_37:
[----:B------:R-:W-:Y:S02]  /*11080*/  MOV R2, UR12 ;  /* 0x0000000c00027c02 */ /* 0x000fe40008000f00 */
[----:B------:R-:W-:Y:S02]  /*11090*/  MOV R3, UR12 ;  /* 0x0000000c00037c02 */ /* 0x000fe40008000f00 */
[----:B------:R-:W-:-:S07]  /*110a0*/  MOV R0, UR17 ;  /* 0x0000001100007c02 */ /* 0x000fce0008000f00 */
.L_x_185:
[----:B0-----:R0:W1:Y:S02]  /*110b0*/  SYNCS.PHASECHK.TRANS64.TRYWAIT P0, [R0+URZ+0x40], R3 ;  /* 0x00004003000075a7 */ /* 0x00106400080011ff */
[----:B-1----:R-:W-:Y:S05]  /*110c0*/  @!P0 NANOSLEEP.SYNCS 0x989680 ;  /* 0x009896800000895d */ /* 0x002fea0003900000 */
[----:B------:R-:W1:Y:S02]  /*110d0*/  @!P0 SYNCS.PHASECHK.TRANS64 P0, [R0+URZ+0x40], R3 ;  /* 0x00004003000085a7 */ /* 0x000e6400080010ff */
[----:B-1----:R-:W-:Y:S05]  /*110e0*/  @!P0 BRA `(.L_x_185) ;  /* 0xfffffffc00f08947 */ /* 0x002fea000383ffff */
[----:B------:R-:W-:Y:S05]  /*110f0*/  BRA `(.L_x_186) ;  /* 0xffffff1800fc7947 */ /* 0x000fea000383ffff */
.L_x_42:
[----:B------:R-:W-:Y:S01]  /*11100*/  MOV R3, UR4 ;  /* 0x0000000400037c02 */ /* 0x000fe20008000f00 */
[----:B------:R-:W-:Y:S01]  /*11110*/  UMOV UR10, UR5 ;  /* 0x00000005000a7c82 */ /* 0x000fe20008000000 */
[----:B------:R-:W-:-:S05]  /*11120*/  UMOV UR11, UR5 ;  /* 0x00000005000b7c82 */ /* 0x000fca0008000000 */
.L_x_187:
[----:B------:R-:W-:Y:S02]  /*11130*/  MOV R4, UR10 ;  /* 0x0000000a00047c02 */ /* 0x000fe40008000f00 */
[----:B0-----:R-:W-:-:S04]  /*11140*/  MOV R5, UR11 ;  /* 0x0000000b00057c02 */ /* 0x001fc80008000f00 */
[----:B------:R0:W1:Y:S03]  /*11150*/  SYNCS.PHASECHK.TRANS64.TRYWAIT P0, [R3+URZ+0x40], R5 ;  /* 0x00004005030075a7 */ /* 0x00006600080011ff */
[----:B-1----:R-:W-:Y:S05]  /*11160*/  @!P0 NANOSLEEP.SYNCS 0x989680 ;  /* 0x009896800000895d */ /* 0x002fea0003900000 */
[----:B------:R-:W1:Y:S02]  /*11170*/  @!P0 SYNCS.PHASECHK.TRANS64 P0, [R3+URZ+0x40], R5 ;  /* 0x00004005030085a7 */ /* 0x000e6400080010ff */
[----:B-1----:R-:W-:Y:S05]  /*11180*/  @!P0 BRA `(.L_x_187) ;  /* 0xfffffffc00e88947 */ /* 0x002fea000383ffff */
[----:B------:R-:W-:Y:S05]  /*11190*/  BRA `(.L_x_188) ;  /* 0xffffff24005c7947 */ /* 0x000fea000383ffff */
.L_x_44:
[----:B------:R-:W-:-:S05]  /*111a0*/  UMOV UR9, UR8 ;  /* 0x0000000800097c82 */ /* 0x000fca0008000000 */
.L_x_189:
[----:B------:R-:W-:Y:S02]  /*111b0*/  MOV R2, UR8 ;  /* 0x0000000800027c02 */ /* 0x000fe40008000f00 */
[----:B01----:R-:W-:-:S04]  /*111c0*/  MOV R3, UR9 ;  /* 0x0000000900037c02 */ /* 0x003fc80008000f00 */
[----:B------:R0:W1:Y:S03]  /*111d0*/  SYNCS.PHASECHK.TRANS64.TRYWAIT P0, [R0+URZ+0x10], R3 ;  /* 0x00001003000075a7 */ /* 0x00006600080011ff */
[----:B-1----:R-:W-:Y:S05]  /*111e0*/  @!P0 NANOSLEEP.SYNCS 0x989680 ;  /* 0x009896800000895d */ /* 0x002fea0003900000 */
[----:B------:R-:W1:Y:S02]  /*111f0*/  @!P0 SYNCS.PHASECHK.TRANS64 P0, [R0+URZ+0x10], R3 ;  /* 0x00001003000085a7 */ /* 0x000e6400080010ff */
[----:B-1----:R-:W-:Y:S05]  /*11200*/  @!P0 BRA `(.L_x_189) ;  /* 0xfffffffc00e88947 */ /* 0x002fea000383ffff */
[----:B------:R-:W-:Y:S05]  /*11210*/  BRA `(.L_x_190) ;  /* 0xffffff2400587947 */ /* 0x000fea000383ffff */
.L_x_52:
[-C--:B------:R-:W-:Y:S02]  /*11220*/  MOV R2, R0.reuse ;  /* 0x0000000000027202 */ /* 0x080fe40000000f00 */
[----:B------:R-:W-:-:S07]  /*11230*/  MOV R3, R0 ;  /* 0x0000000000037202 */ /* 0x000fce0000000f00 */
.L_x_191:
[----:B0-----:R0:W1:Y:S02]  /*11240*/  SYNCS.PHASECHK.TRANS64.TRYWAIT P0, [R17+URZ+0x70], R3 ;  /* 0x00007003110075a7 */ /* 0x00106400080011ff */
[----:B-1----:R-:W-:Y:S05]  /*11250*/  @!P0 NANOSLEEP.SYNCS 0x989680 ;  /* 0x009896800000895d */ /* 0x002fea0003900000 */
[----:B------:R-:W1:Y:S02]  /*11260*/  @!P0 SYNCS.PHASECHK.TRANS64 P0, [R17+URZ+0x70], R3 ;  /* 0x00007003110085a7 */ /* 0x000e6400080010ff */
[----:B-1----:R-:W-:Y:S05]  /*11270*/  @!P0 BRA `(.L_x_191) ;  /* 0xfffffffc00f08947 */ /* 0x002fea000383ffff */
[----:B------:R-:W-:Y:S05]  /*11280*/  BRA `(.L_x_192) ;  /* 0xffffff2800a87947 */ /* 0x000fea000383ffff */
.L_x_55:
[-C--:B------:R-:W-:Y:S02]  /*11290*/  MOV R10, R3.reuse ;  /* 0x00000003000a7202 */ /* 0x080fe40000000f00 */
[----:B------:R-:W-:Y:S07]  /*112a0*/  MOV R11, R3 ;  /* 0x00000003000b7202 */ /* 0x000fee0000000f00 */
.L_x_193:
[----:B0-----:R0:W1:Y:S02]  /*112b0*/  SYNCS.PHASECHK.TRANS64.TRYWAIT P4, [R4+URZ], R11 ;  /* 0x0000000b040075a7 */ /* 0x00106400080811ff */
[----:B-1----:R-:W-:Y:S05]  /*112c0*/  @!P4 NANOSLEEP.SYNCS 0x989680 ;  /* 0x009896800000c95d */ /* 0x002fea0003900000 */
[----:B------:R-:W1:Y:S02]  /*112d0*/  @!P4 SYNCS.PHASECHK.TRANS64 P4, [R4+URZ], R11 ;  /* 0x0000000b0400c5a7 */ /* 0x000e6400080810ff */
[----:B-1----:R-:W-:Y:S05]  /*112e0*/  @!P4 BRA `(.L_x_193) ;  /* 0xfffffffc00f0c947 */ /* 0x002fea000383ffff */
[----:B------:R-:W-:Y:S05]  /*112f0*/  BRA `(.L_x_194) ;  /* 0xffffff2800d47947 */ /* 0x000fea000383ffff */
.L_x_57:
[----:B------:R-:W-:Y:S07]  /*11300*/  MOV R3, R2 ;  /* 0x0000000200037202 */ /* 0x000fee0000000f00 */
.L_x_195:
[----:B-1----:R1:W2:Y:S02]  /*11310*/  SYNCS.PHASECHK.TRANS64.TRYWAIT P4, [R8+URZ+0x20], R3 ;  /* 0x00002003080075a7 */ /* 0x0022a400080811ff */
[----:B--2---:R-:W-:Y:S05]  /*11320*/  @!P4 NANOSLEEP.SYNCS 0x989680 ;  /* 0x009896800000c95d */ /* 0x004fea0003900000 */
[----:B------:R-:W2:Y:S02]  /*11330*/  @!P4 SYNCS.PHASECHK.TRANS64 P4, [R8+URZ+0x20], R3 ;  /* 0x000020030800c5a7 */ /* 0x000ea400080810ff */
[----:B--2---:R-:W-:Y:S05]  /*11340*/  @!P4 BRA `(.L_x_195) ;  /* 0xfffffffc00f0c947 */ /* 0x004fea000383ffff */
[----:B------:R-:W-:Y:S05]  /*11350*/  BRA `(.L_x_196) ;  /* 0xffffff2800cc7947 */ /* 0x000fea000383ffff */
.L_x_62:
[-C--:B------:R-:W-:Y:S02]  /*11360*/  MOV R2, R0.reuse ;  /* 0x0000000000027202 */ /* 0x080fe40000000f00 */
[----:B------:R-:W-:-:S07]  /*11370*/  MOV R3, R0 ;  /* 0x0000000000037202 */ /* 0x000fce0000000f00 */
.L_x_197:
[----:B-1----:R1:W2:Y:S02]  /*11380*/  SYNCS.PHASECHK.TRANS64.TRYWAIT P0, [R15+URZ+0x70], R3 ;  /* 0x000070030f0075a7 */ /* 0x0022a400080011ff */
[----:B--2---:R-:W-:Y:S05]  /*11390*/  @!P0 NANOSLEEP.SYNCS 0x989680 ;  /* 0x009896800000895d */ /* 0x004fea0003900000 */
[----:B------:R-:W2:Y:S02]  /*113a0*/  @!P0 SYNCS.PHASECHK.TRANS64 P0, [R15+URZ+0x70], R3 ;  /* 0x000070030f0085a7 */ /* 0x000ea400080010ff */
[----:B--2---:R-:W-:Y:S05]  /*113b0*/  @!P0 BRA `(.L_x_197) ;  /* 0xfffffffc00f08947 */ /* 0x004fea000383ffff */
[----:B------:R-:W-:Y:S05]  /*113c0*/  BRA `(.L_x_198) ;  /* 0xffffff3400007947 */ /* 0x000fea000383ffff */
.L_x_65:
[----:B-1----:R-:W-:Y:S07]  /*113d0*/  MOV R3, R2 ;  /* 0x0000000200037202 */ /* 0x002fee0000000f00 */
.L_x_199:
[----:B0-----:R0:W1:Y:S02]  /*113e0*/  SYNCS.PHASECHK.TRANS64.TRYWAIT P0, [R8+URZ+0x20], R3 ;  /* 0x00002003080075a7 */ /* 0x00106400080011ff */
[----:B-1----:R-:W-:Y:S05]  /*113f0*/  @!P0 NANOSLEEP.SYNCS 0x989680 ;  /* 0x009896800000895d */ /* 0x002fea0003900000 */
[----:B------:R-:W1:Y:S02]  /*11400*/  @!P0 SYNCS.PHASECHK.TRANS64 P0, [R8+URZ+0x20], R3 ;  /* 0x00002003080085a7 */ /* 0x000e6400080010ff */
[----:B-1----:R-:W-:Y:S05]  /*11410*/  @!P0 BRA `(.L_x_199) ;  /* 0xfffffffc00f08947 */ /* 0x002fea000383ffff */
[----:B------:R-:W-:Y:S05]  /*11420*/  BRA `(.L_x_200) ;  /* 0xffffff34002c7947 */ /* 0x000fea000383ffff */
.L_x_68:
[-C--:B------:R-:W-:Y:S02]  /*11430*/  MOV R2, R0.reuse ;  /* 0x0000000000027202 */ /* 0x080fe40000000f00 */
[----:B------:R-:W-:-:S07]  /*11440*/  MOV R3, R0 ;  /* 0x0000000000037202 */ /* 0x000fce0000000f00 */
.L_x_201:
[----:B0-----:R0:W1:Y:S02]  /*11450*/  SYNCS.PHASECHK.TRANS64.TRYWAIT P0, [R24+URZ+0x80], R3 ;  /* 0x00008003180075a7 */ /* 0x00106400080011ff */
[----:B-1----:R-:W-:Y:S05]  /*11460*/  @!P0 NANOSLEEP.SYNCS 0x989680 ;  /* 0x009896800000895d */ /* 0x002fea0003900000 */
[----:B------:R-:W1:Y:S02]  /*11470*/  @!P0 SYNCS.PHASECHK.TRANS64 P0, [R24+URZ+0x80], R3 ;  /* 0x00008003180085a7 */ /* 0x000e6400080010ff */
[----:B-1----:R-:W-:Y:S05]  /*11480*/  @!P0 BRA `(.L_x_201) ;  /* 0xfffffffc00f08947 */ /* 0x002fea000383ffff */
[----:B------:R-:W-:Y:S05]  /*11490*/  BRA `(.L_x_202) ;  /* 0xffffff3c00287947 */ /* 0x000fea000383ffff */
.L_x_70:
[-C--:B------:R-:W-:Y:S02]  /*114a0*/  MOV R2, R0.reuse ;  /* 0x0000000000027202 */ /* 0x080fe40000000f00 */
[----:B0-----:R-:W-:-:S07]  /*114b0*/  MOV R3, R0 ;  /* 0x0000000000037202 */ /* 0x001fce0000000f00 */
.L_x_203:
[----:B0-----:R0:W1:Y:S02]  /*114c0*/  SYNCS.PHASECHK.TRANS64.TRYWAIT P0, [R11+URZ+0xd8], R3 ;  /* 0x0000d8030b0075a7 */ /* 0x00106400080011ff */
[----:B-1----:R-:W-:Y:S05]  /*114d0*/  @!P0 NANOSLEEP.SYNCS 0x989680 ;  /* 0x009896800000895d */ /* 0x002fea0003900000 */
[----:B------:R-:W1:Y:S02]  /*114e0*/  @!P0 SYNCS.PHASECHK.TRANS64 P0, [R11+URZ+0xd8], R3 ;  /* 0x0000d8030b0085a7 */ /* 0x000e6400080010ff */
[----:B-1----:R-:W-:Y:S05]  /*114f0*/  @!P0 BRA `(.L_x_203) ;  /* 0xfffffffc00f08947 */ /* 0x002fea000383ffff */
[----:B------:R-:W-:Y:S05]  /*11500*/  BRA `(.L_x_204) ;  /* 0xffffff3c00207947 */ /* 0x000fea000383ffff */
.L_x_73:
[----:B0-----:R-:W-:Y:S07]  /*11510*/  MOV R3, R2 ;  /* 0x0000000200037202 */ /* 0x001fee0000000f00 */
.L_x_205:
[----:B0-----:R0:W1:Y:S02]  /*11520*/  SYNCS.PHASECHK.TRANS64.TRYWAIT P0, [R8+URZ+0x20], R3 ;  /* 0x00002003080075a7 */ /* 0x00106400080011ff */
[----:B-1----:R-:W-:Y:S05]  /*11530*/  @!P0 NANOSLEEP.SYNCS 0x989680 ;  /* 0x009896800000895d */ /* 0x002fea0003900000 */
[----:B------:R-:W1:Y:S02]  /*11540*/  @!P0 SYNCS.PHASECHK.TRANS64 P0, [R8+URZ+0x20], R3 ;  /* 0x00002003080085a7 */ /* 0x000e6400080010ff */
[----:B-1----:R-:W-:Y:S05]  /*11550*/  @!P0 BRA `(.L_x_205) ;  /* 0xfffffffc00f08947 */ /* 0x002fea000383ffff */
[----:B------:R-:W-:Y:S05]  /*11560*/  BRA `(.L_x_206) ;  /* 0xffffff3c00647947 */ /* 0x000fea000383ffff */
.L_x_78:
[-C--:B------:R-:W-:Y:S02]  /*11570*/  MOV R2, R0.reuse ;  /* 0x0000000000027202 */ /* 0x080fe40000000f00 */
[----:B------:R-:W-:-:S07]  /*11580*/  MOV R3, R0 ;  /* 0x0000000000037202 */ /* 0x000fce0000000f00 */
.L_x_207:
[----:B-1----:R1:W2:Y:S02]  /*11590*/  SYNCS.PHASECHK.TRANS64.TRYWAIT P0, [R16+URZ+0x70], R3 ;  /* 0x00007003100075a7 */ /* 0x0022a400080011ff */
[----:B--2---:R-:W-:Y:S05]  /*115a0*/  @!P0 NANOSLEEP.SYNCS 0x989680 ;  /* 0x009896800000895d */ /* 0x004fea0003900000 */
[----:B------:R-:W2:Y:S02]  /*115b0*/  @!P0 SYNCS.PHASECHK.TRANS64 P0, [R16+URZ+0x70], R3 ;  /* 0x00007003100085a7 */ /* 0x000ea400080010ff */
[----:B--2---:R-:W-:Y:S05]  /*115c0*/  @!P0 BRA `(.L_x_207) ;  /* 0xfffffffc00f08947 */ /* 0x004fea000383ffff */
[----:B------:R-:W-:Y:S05]  /*115d0*/  BRA `(.L_x_208) ;  /* 0xffffff4400547947 */ /* 0x000fea000383ffff */
.L_x_81:
[----:B-1----:R-:W-:Y:S07]  /*115e0*/  MOV R3, R2 ;  /* 0x0000000200037202 */ /* 0x002fee0000000f00 */
.L_x_209:
[----:B0-----:R0:W1:Y:S02]  /*115f0*/  SYNCS.PHASECHK.TRANS64.TRYWAIT P0, [R9+URZ+0x20], R3 ;  /* 0x00002003090075a7 */ /* 0x00106400080011ff */
[----:B-1----:R-:W-:Y:S05]  /*11600*/  @!P0 NANOSLEEP.SYNCS 0x989680 ;  /* 0x009896800000895d */ /* 0x002fea0003900000 */
[----:B------:R-:W1:Y:S02]  /*11610*/  @!P0 SYNCS.PHASECHK.TRANS64 P0, [R9+URZ+0x20], R3 ;  /* 0x00002003090085a7 */ /* 0x000e6400080010ff */
[----:B-1----:R-:W-:Y:S05]  /*11620*/  @!P0 BRA `(.L_x_209) ;  /* 0xfffffffc00f08947 */ /* 0x002fea000383ffff */
[----:B------:R-:W-:Y:S05]  /*11630*/  BRA `(.L_x_210) ;  /* 0xffffff4400787947 */ /* 0x000fea000383ffff */
.L_x_84:
[-C--:B------:R-:W-:Y:S02]  /*11640*/  MOV R2, R0.reuse ;  /* 0x0000000000027202 */ /* 0x080fe40000000f00 */
[----:B------:R-:W-:-:S07]  /*11650*/  MOV R3, R0 ;  /* 0x0000000000037202 */ /* 0x000fce0000000f00 */
.L_x_211:
[----:B0-----:R0:W1:Y:S02]  /*11660*/  SYNCS.PHASECHK.TRANS64.TRYWAIT P0, [R23+URZ+0x80], R3 ;  /* 0x00008003170075a7 */ /* 0x00106400080011ff */
[----:B-1----:R-:W-:Y:S05]  /*11670*/  @!P0 NANOSLEEP.SYNCS 0x989680 ;  /* 0x009896800000895d */ /* 0x002fea0003900000 */
[----:B------:R-:W1:Y:S02]  /*11680*/  @!P0 SYNCS.PHASECHK.TRANS64 P0, [R23+URZ+0x80], R3 ;  /* 0x00008003170085a7 */ /* 0x000e6400080010ff */
[----:B-1----:R-:W-:Y:S05]  /*11690*/  @!P0 BRA `(.L_x_211) ;  /* 0xfffffffc00f08947 */ /* 0x002fea000383ffff */
[----:B------:R-:W-:Y:S05]  /*116a0*/  BRA `(.L_x_212) ;  /* 0xffffff4c00a47947 */ /* 0x000fea000383ffff */
.L_x_86:
[-C--:B------:R-:W-:Y:S02]  /*116b0*/  MOV R2, R0.reuse ;  /* 0x0000000000027202 */ /* 0x080fe40000000f00 */
[----:B0-----:R-:W-:-:S07]  /*116c0*/  MOV R3, R0 ;  /* 0x0000000000037202 */ /* 0x001fce0000000f00 */
.L_x_213:
[----:B0-----:R0:W1:Y:S02]  /*116d0*/  SYNCS.PHASECHK.TRANS64.TRYWAIT P0, [R10+URZ+0xd8], R3 ;  /* 0x0000d8030a0075a7 */ /* 0x00106400080011ff */
[----:B-1----:R-:W-:Y:S05]  /*116e0*/  @!P0 NANOSLEEP.SYNCS 0x989680 ;  /* 0x009896800000895d */ /* 0x002fea0003900000 */
[----:B------:R-:W1:Y:S02]  /*116f0*/  @!P0 SYNCS.PHASECHK.TRANS64 P0, [R10+URZ+0xd8], R3 ;  /* 0x0000d8030a0085a7 */ /* 0x000e6400080010ff */
[----:B-1----:R-:W-:Y:S05]  /*11700*/  @!P0 BRA `(.L_x_213) ;  /* 0xfffffffc00f08947 */ /* 0x002fea000383ffff */
[----:B------:R-:W-:Y:S05]  /*11710*/  BRA `(.L_x_214) ;  /* 0xffffff4c009c7947 */ /* 0x000fea000383ffff */
.L_x_89:
[----:B0-----:R-:W-:Y:S07]  /*11720*/  MOV R3, R2 ;  /* 0x0000000200037202 */ /* 0x001fee0000000f00 */
.L_x_215:
[----:B0-----:R0:W1:Y:S02]  /*11730*/  SYNCS.PHASECHK.TRANS64.TRYWAIT P0, [R8+URZ+0x20], R3 ;  /* 0x00002003080075a7 */ /* 0x00106400080011ff */
[----:B-1----:R-:W-:Y:S05]  /*11740*/  @!P0 NANOSLEEP.SYNCS 0x989680 ;  /* 0x009896800000895d */ /* 0x002fea0003900000 */
[----:B------:R-:W1:Y:S02]  /*11750*/  @!P0 SYNCS.PHASECHK.TRANS64 P0, [R8+URZ+0x20], R3 ;  /* 0x00002003080085a7 */ /* 0x000e6400080010ff */
[----:B-1----:R-:W-:Y:S05]  /*11760*/  @!P0 BRA `(.L_x_215) ;  /* 0xfffffffc00f08947 */ /* 0x002fea000383ffff */
[----:B------:R-:W-:Y:S05]  /*11770*/  BRA `(.L_x_216) ;  /* 0xffffff4c00d87947 */ /* 0x000fea000383ffff */
.L_x_95:
[-C--:B------:R-:W-:Y:S02]  /*11780*/  MOV R2, R0.reuse ;  /* 0x0000000000027202 */ /* 0x080fe40000000f00 */
[----:B------:R-:W-:-:S07]  /*11790*/  MOV R3, R0 ;  /* 0x0000000000037202 */ /* 0x000fce0000000f00 */
.L_x_217:
[----:B0-----:R0:W1:Y:S02]  /*117a0*/  SYNCS.PHASECHK.TRANS64.TRYWAIT P0, [R17+URZ+0x70], R3 ;  /* 0x00007003110075a7 */ /* 0x00106400080011ff */
[----:B-1----:R-:W-:Y:S05]  /*117b0*/  @!P0 NANOSLEEP.SYNCS 0x989680 ;  /* 0x009896800000895d */ /* 0x002fea0003900000 */
[----:B------:R-:W1:Y:S02]  /*117c0*/  @!P0 SYNCS.PHASECHK.TRANS64 P0, [R17+URZ+0x70], R3 ;  /* 0x00007003110085a7 */ /* 0x000e6400080010ff */
[----:B-1----:R-:W-:Y:S05]  /*117d0*/  @!P0 BRA `(.L_x_217) ;  /* 0xfffffffc00f08947 */ /* 0x002fea000383ffff */
[----:B------:R-:W-:Y:S05]  /*117e0*/  BRA `(.L_x_218) ;  /* 0xffffff5400d47947 */ /* 0x000fea000383ffff */
.L_x_98:
[-C--:B------:R-:W-:Y:S02]  /*117f0*/  MOV R10, R3.reuse ;  /* 0x00000003000a7202 */ /* 0x080fe40000000f00 */
[----:B------:R-:W-:Y:S07]  /*11800*/  MOV R11, R3 ;  /* 0x00000003000b7202 */ /* 0x000fee0000000f00 */
.L_x_219:
[----:B0-----:R0:W1:Y:S02]  /*11810*/  SYNCS.PHASECHK.TRANS64.TRYWAIT P0, [R4+URZ], R11 ;  /* 0x0000000b040075a7 */ /* 0x00106400080011ff */
[----:B-1----:R-:W-:Y:S05]  /*11820*/  @!P0 NANOSLEEP.SYNCS 0x989680 ;  /* 0x009896800000895d */ /* 0x002fea0003900000 */
[----:B------:R-:W1:Y:S02]  /*11830*/  @!P0 SYNCS.PHASECHK.TRANS64 P0, [R4+URZ], R11 ;  /* 0x0000000b040085a7 */ /* 0x000e6400080010ff */
[----:B-1----:R-:W-:Y:S05]  /*11840*/  @!P0 BRA `(.L_x_219) ;  /* 0xfffffffc00f08947 */ /* 0x002fea000383ffff */
[----:B------:R-:W-:Y:S05]  /*11850*/  BRA `(.L_x_220) ;  /* 0xffffff5800007947 */ /* 0x000fea000383ffff */
.L_x_100:
[----:B------:R-:W-:Y:S07]  /*11860*/  MOV R3, R2 ;  /* 0x0000000200037202 */ /* 0x000fee0000000f00 */
.L_x_221:
[----:B-1----:R1:W2:Y:S02]  /*11870*/  SYNCS.PHASECHK.TRANS64.TRYWAIT P0, [R9+URZ+0x20], R3 ;  /* 0x00002003090075a7 */ /* 0x0022a400080011ff */
[----:B--2---:R-:W-:Y:S05]  /*11880*/  @!P0 NANOSLEEP.SYNCS 0x989680 ;  /* 0x009896800000895d */ /* 0x004fea0003900000 */
[----:B------:R-:W2:Y:S02]  /*11890*/  @!P0 SYNCS.PHASECHK.TRANS64 P0, [R9+URZ+0x20], R3 ;  /* 0x00002003090085a7 */ /* 0x000ea400080010ff */
[----:B--2---:R-:W-:Y:S05]  /*118a0*/  @!P0 BRA `(.L_x_221) ;  /* 0xfffffffc00f08947 */ /* 0x004fea000383ffff */
[----:B------:R-:W-:Y:S05]  /*118b0*/  BRA `(.L_x_222) ;  /* 0xffffff5400f87947 */ /* 0x000fea000383ffff */
.L_x_103:
[-C--:B------:R-:W-:Y:S02]  /*118c0*/  MOV R2, R0.reuse ;  /* 0x0000000000027202 */ /* 0x080fe40000000f00 */
[----:B------:R-:W-:-:S07]  /*118d0*/  MOV R3, R0 ;  /* 0x0000000000037202 */ /* 0x000fce0000000f00 */
.L_x_223:
[----:B-1----:R1:W2:Y:S02]  /*118e0*/  SYNCS.PHASECHK.TRANS64.TRYWAIT P0, [R24+URZ+0x80], R3 ;  /* 0x00008003180075a7 */ /* 0x0022a400080011ff */
[----:B--2---:R-:W-:Y:S05]  /*118f0*/  @!P0 NANOSLEEP.SYNCS 0x989680 ;  /* 0x009896800000895d */ /* 0x004fea0003900000 */
[----:B------:R-:W2:Y:S02]  /*11900*/  @!P0 SYNCS.PHASECHK.TRANS64 P0, [R24+URZ+0x80], R3 ;  /* 0x00008003180085a7 */ /* 0x000ea400080010ff */
[----:B--2---:R-:W-:Y:S05]  /*11910*/  @!P0 BRA `(.L_x_223) ;  /* 0xfffffffc00f08947 */ /* 0x004fea000383ffff */
[----:B------:R-:W-:Y:S05]  /*11920*/  BRA `(.L_x_224) ;  /* 0xffffff6000647947 */ /* 0x000fea000383ffff */
.L_x_105:
[-C--:B------:R-:W-:Y:S02]  /*11930*/  MOV R2, R0.reuse ;  /* 0x0000000000027202 */ /* 0x080fe40000000f00 */
[----:B-1----:R-:W-:-:S07]  /*11940*/  MOV R3, R0 ;  /* 0x0000000000037202 */ /* 0x002fce0000000f00 */
.L_x_225:
[----:B0-----:R0:W1:Y:S02]  /*11950*/  SYNCS.PHASECHK.TRANS64.TRYWAIT P0, [R11+URZ+0xd8], R3 ;  /* 0x0000d8030b0075a7 */ /* 0x00106400080011ff */
[----:B-1----:R-:W-:Y:S05]  /*11960*/  @!P0 NANOSLEEP.SYNCS 0x989680 ;  /* 0x009896800000895d */ /* 0x002fea0003900000 */
[----:B------:R-:W1:Y:S02]  /*11970*/  @!P0 SYNCS.PHASECHK.TRANS64 P0, [R11+URZ+0xd8], R3 ;  /* 0x0000d8030b0085a7 */ /* 0x000e6400080010ff */
[----:B-1----:R-:W-:Y:S05]  /*11980*/  @!P0 BRA `(.L_x_225) ;  /* 0xfffffffc00f08947 */ /* 0x002fea000383ffff */
[----:B------:R-:W-:Y:S05]  /*11990*/  BRA `(.L_x_226) ;  /* 0xffffff60005c7947 */ /* 0x000fea000383ffff */
.L_x_108:
[----:B01----:R-:W-:Y:S07]  /*119a0*/  MOV R3, R2 ;  /* 0x0000000200037202 */ /* 0x003fee0000000f00 */
.L_x_227:
[----:B0-----:R0:W1:Y:S02]  /*119b0*/  SYNCS.PHASECHK.TRANS64.TRYWAIT P0, [R5+URZ+0x20], R3 ;  /* 0x00002003050075a7 */ /* 0x00106400080011ff */
[----:B-1----:R-:W-:Y:S05]  /*119c0*/  @!P0 NANOSLEEP.SYNCS 0x989680 ;  /* 0x009896800000895d */ /* 0x002fea0003900000 */
[----:B------:R-:W1:Y:S02]  /*119d0*/  @!P0 SYNCS.PHASECHK.TRANS64 P0, [R5+URZ+0x20], R3 ;  /* 0x00002003050085a7 */ /* 0x000e6400080010ff */
[----:B-1----:R-:W-:Y:S05]  /*119e0*/  @!P0 BRA `(.L_x_227) ;  /* 0xfffffffc00f08947 */ /* 0x002fea000383ffff */
[----:B------:R-:W-:Y:S05]  /*119f0*/  BRA `(.L_x_228) ;  /* 0xffffff6000987947 */ /* 0x000fea000383ffff */
.L_x_114:
[----:B------:R-:W-:-:S07]  /*11a00*/  MOV R3, R2 ;  /* 0x0000000200037202 */ /* 0x000fce0000000f00 */
.L_x_229:
[----:B0-----:R0:W1:Y:S02]  /*11a10*/  SYNCS.PHASECHK.TRANS64.TRYWAIT P0, [R4+URZ+0x70], R3 ;  /* 0x00007003040075a7 */ /* 0x00106400080011ff */
[----:B-1----:R-:W-:Y:S05]  /*11a20*/  @!P0 NANOSLEEP.SYNCS 0x989680 ;  /* 0x009896800000895d */ /* 0x002fea0003900000 */
[----:B------:R-:W1:Y:S02]  /*11a30*/  @!P0 SYNCS.PHASECHK.TRANS64 P0, [R4+URZ+0x70], R3 ;  /* 0x00007003040085a7 */ /* 0x000e6400080010ff */
[----:B-1----:R-:W-:Y:S05]  /*11a40*/  @!P0 BRA `(.L_x_229) ;  /* 0xfffffffc00f08947 */ /* 0x002fea000383ffff */
[----:B------:R-:W-:Y:S05]  /*11a50*/  BRA `(.L_x_230) ;  /* 0xffffff7000407947 */ /* 0x000fea000383ffff */
.L_x_115:
[----:B------:R-:W-:-:S07]  /*11a60*/  MOV R29, R28 ;  /* 0x0000001c001d7202 */ /* 0x000fce0000000f00 */
.L_x_231:
[----:B-1----:R1:W2:Y:S02]  /*11a70*/  SYNCS.PHASECHK.TRANS64.TRYWAIT P0, [R0+URZ+0xd8], R29 ;  /* 0x0000d81d000075a7 */ /* 0x0022a400080011ff */
[----:B--2---:R-:W-:Y:S05]  /*11a80*/  @!P0 NANOSLEEP.SYNCS 0x989680 ;  /* 0x009896800000895d */ /* 0x004fea0003900000 */
[----:B------:R-:W2:Y:S02]  /*11a90*/  @!P0 SYNCS.PHASECHK.TRANS64 P0, [R0+URZ+0xd8], R29 ;  /* 0x0000d81d000085a7 */ /* 0x000ea400080010ff */
[----:B--2---:R-:W-:Y:S05]  /*11aa0*/  @!P0 BRA `(.L_x_231) ;  /* 0xfffffffc00f08947 */ /* 0x004fea000383ffff */
[----:B------:R-:W-:Y:S05]  /*11ab0*/  BRA `(.L_x_112) ;  /* 0xffffff7000347947 */ /* 0x000fea000383ffff */
.L_x_122:
[-C--:B------:R-:W-:Y:S02]  /*11ac0*/  MOV R4, R3.reuse ;  /* 0x0000000300047202 */ /* 0x080fe40000000f00 */
[----:B------:R-:W-:-:S07]  /*11ad0*/  MOV R5, R3 ;  /* 0x0000000300057202 */ /* 0x000fce0000000f00 */
.L_x_232:
[----:B0-----:R0:W1:Y:S02]  /*11ae0*/  SYNCS.PHASECHK.TRANS64.TRYWAIT P0, [R0+URZ+0x60], R5 ;  /* 0x00006005000075a7 */ /* 0x00106400080011ff */
[----:B-1----:R-:W-:Y:S05]  /*11af0*/  @!P0 NANOSLEEP.SYNCS 0x989680 ;  /* 0x009896800000895d */ /* 0x002fea0003900000 */
[----:B------:R-:W1:Y:S02]  /*11b00*/  @!P0 SYNCS.PHASECHK.TRANS64 P0, [R0+URZ+0x60], R5 ;  /* 0x00006005000085a7 */ /* 0x000e6400080010ff */
[----:B-1----:R-:W-:Y:S05]  /*11b10*/  @!P0 BRA `(.L_x_232) ;  /* 0xfffffffc00f08947 */ /* 0x002fea000383ffff */
[----:B------:R-:W-:Y:S05]  /*11b20*/  BRA `(.L_x_233) ;  /* 0xffffff74002c7947 */ /* 0x000fea000383ffff */
.L_x_126:
[----:B------:R-:W-:-:S07]  /*11b30*/  MOV R143, R142 ;  /* 0x0000008e008f7202 */ /* 0x000fce0000000f00 */
.L_x_234:
[----:B0-----:R0:W1:Y:S02]  /*11b40*/  SYNCS.PHASECHK.TRANS64.TRYWAIT P0, [R170+URZ+0xb0], R143 ;  /* 0x0000b08faa0075a7 */ /* 0x00106400080011ff */
[----:B-1----:R-:W-:Y:S05]  /*11b50*/  @!P0 NANOSLEEP.SYNCS 0x989680 ;  /* 0x009896800000895d */ /* 0x002fea0003900000 */
[----:B------:R-:W1:Y:S02]  /*11b60*/  @!P0 SYNCS.PHASECHK.TRANS64 P0, [R170+URZ+0xb0], R143 ;  /* 0x0000b08faa0085a7 */ /* 0x000e6400080010ff */
[----:B-1----:R-:W-:Y:S05]  /*11b70*/  @!P0 BRA `(.L_x_234) ;  /* 0xfffffffc00f08947 */ /* 0x002fea000383ffff */
[----:B------:R-:W-:Y:S05]  /*11b80*/  BRA `(.L_x_235) ;  /* 0xffffff9800fc7947 */ /* 0x000fea000383ffff */
.L_x_128:
[----:B------:R-:W-:-:S07]  /*11b90*/  MOV R69, R68 ;  /* 0x0000004400457202 */ /* 0x000fce0000000f00 */
.L_x_236:
[----:B0-----:R0:W1:Y:S02]  /*11ba0*/  SYNCS.PHASECHK.TRANS64.TRYWAIT P0, [R102+URZ+0x90], R69 ;  /* 0x00009045660075a7 */ /* 0x00106400080011ff */
[----:B-1----:R-:W-:Y:S05]  /*11bb0*/  @!P0 NANOSLEEP.SYNCS 0x989680 ;  /* 0x009896800000895d */ /* 0x002fea0003900000 */
[----:B------:R-:W1:Y:S02]  /*11bc0*/  @!P0 SYNCS.PHASECHK.TRANS64 P0, [R102+URZ+0x90], R69 ;  /* 0x00009045660085a7 */ /* 0x000e6400080010ff */
[----:B-1----:R-:W-:Y:S05]  /*11bd0*/  @!P0 BRA `(.L_x_236) ;  /* 0xfffffffc00f08947 */ /* 0x002fea000383ffff */
[----:B------:R-:W-:Y:S05]  /*11be0*/  BRA `(.L_x_237) ;  /* 0xffffffac00347947 */ /* 0x000fea000383ffff */
.L_x_131:
[-C--:B------:R-:W-:Y:S02]  /*11bf0*/  MOV R2, R0.reuse ;  /* 0x0000000000027202 */ /* 0x080fe40000000f00 */
[----:B------:R-:W-:-:S07]  /*11c00*/  MOV R3, R0 ;  /* 0x0000000000037202 */ /* 0x000fce0000000f00 */
.L_x_238:
[----:B0-----:R0:W1:Y:S02]  /*11c10*/  SYNCS.PHASECHK.TRANS64.TRYWAIT P0, [R4+URZ+0xc8], R3 ;  /* 0x0000c803040075a7 */ /* 0x00106400080011ff */
[----:B-1----:R-:W-:Y:S05]  /*11c20*/  @!P0 NANOSLEEP.SYNCS 0x989680 ;  /* 0x009896800000895d */ /* 0x002fea0003900000 */
[----:B------:R-:W1:Y:S02]  /*11c30*/  @!P0 SYNCS.PHASECHK.TRANS64 P0, [R4+URZ+0xc8], R3 ;  /* 0x0000c803040085a7 */ /* 0x000e6400080010ff */
[----:B-1----:R-:W-:Y:S05]  /*11c40*/  @!P0 BRA `(.L_x_238) ;  /* 0xfffffffc00f08947 */ /* 0x002fea000383ffff */
[----:B------:R-:W-:Y:S05]  /*11c50*/  BRA `(.L_x_239) ;  /* 0xffffffb000b87947 */ /* 0x000fea000383ffff */
.L_x_137:
[----:B------:R-:W-:-:S07]  /*11c60*/  MOV R5, R4 ;  /* 0x0000000400057202 */ /* 0x000fce0000000f00 */
.L_x_240:
[----:B0-----:R0:W1:Y:S02]  /*11c70*/  SYNCS.PHASECHK.TRANS64.TRYWAIT P0, [R214+URZ+0x90], R5 ;  /* 0x00009005d60075a7 */ /* 0x00106400080011ff */
[----:B-1----:R-:W-:Y:S05]  /*11c80*/  @!P0 NANOSLEEP.SYNCS 0x989680 ;  /* 0x009896800000895d */ /* 0x002fea0003900000 */
[----:B------:R-:W1:Y:S02]  /*11c90*/  @!P0 SYNCS.PHASECHK.TRANS64 P0, [R214+URZ+0x90], R5 ;  /* 0x00009005d60085a7 */ /* 0x000e6400080010ff */
[----:B-1----:R-:W-:Y:S05]  /*11ca0*/  @!P0 BRA `(.L_x_240) ;  /* 0xfffffffc00f08947 */ /* 0x002fea000383ffff */
[----:B------:R-:W-:Y:S05]  /*11cb0*/  BRA `(.L_x_241) ;  /* 0xffffffc000047947 */ /* 0x000fea000383ffff */
.L_x_138:
[----:B------:R-:W-:-:S07]  /*11cc0*/  MOV R3, R2 ;  /* 0x0000000200037202 */ /* 0x000fce0000000f00 */
.L_x_242:
[----:B-1----:R1:W2:Y:S02]  /*11cd0*/  SYNCS.PHASECHK.TRANS64.TRYWAIT P0, [R0+URZ+0xb0], R3 ;  /* 0x0000b003000075a7 */ /* 0x0022a400080011ff */
[----:B--2---:R-:W-:Y:S05]  /*11ce0*/  @!P0 NANOSLEEP.SYNCS 0x989680 ;  /* 0x009896800000895d */ /* 0x004fea0003900000 */
[----:B------:R-:W2:Y:S02]  /*11cf0*/  @!P0 SYNCS.PHASECHK.TRANS64 P0, [R0+URZ+0xb0], R3 ;  /* 0x0000b003000085a7 */ /* 0x000ea400080010ff */
[----:B--2---:R-:W-:Y:S05]  /*11d00*/  @!P0 BRA `(.L_x_242) ;  /* 0xfffffffc00f08947 */ /* 0x004fea000383ffff */
[----:B------:R-:W-:Y:S05]  /*11d10*/  BRA `(.L_x_243) ;  /* 0xffffffc000007947 */ /* 0x000fea000383ffff */
.L_x_141:
[----:B------:R-:W-:-:S07]  /*11d20*/  MOV R3, R2 ;  /* 0x0000000200037202 */ /* 0x000fce0000000f00 */
.L_x_244:
[----:B0-----:R0:W1:Y:S02]  /*11d30*/  SYNCS.PHASECHK.TRANS64.TRYWAIT P0, [R0+URZ+0xa0], R3 ;  /* 0x0000a003000075a7 */ /* 0x00106400080011ff */
[----:B-1----:R-:W-:Y:S05]  /*11d40*/  @!P0 NANOSLEEP.SYNCS 0x989680 ;  /* 0x009896800000895d */ /* 0x002fea0003900000 */
[----:B------:R-:W1:Y:S02]  /*11d50*/  @!P0 SYNCS.PHASECHK.TRANS64 P0, [R0+URZ+0xa0], R3 ;  /* 0x0000a003000085a7 */ /* 0x000e6400080010ff */
[----:B-1----:R-:W-:Y:S05]  /*11d60*/  @!P0 BRA `(.L_x_244) ;  /* 0xfffffffc00f08947 */ /* 0x002fea000383ffff */
[----:B------:R-:W-:Y:S05]  /*11d70*/  BRA `(.L_x_245) ;  /* 0xffffffc000e87947 */ /* 0x000fea000383ffff */
.L_x_144:
[-C--:B------:R-:W-:Y:S02]  /*11d80*/  MOV R6, R3.reuse ;  /* 0x0000000300067202 */ /* 0x080fe40000000f00 */
[----:B------:R-:W-:-:S07]  /*11d90*/  MOV R7, R3 ;  /* 0x0000000300077202 */ /* 0x000fce0000000f00 */
.L_x_246:
[----:B0-----:R0:W1:Y:S02]  /*11da0*/  SYNCS.PHASECHK.TRANS64.TRYWAIT P0, [R2+URZ+0xa0], R7 ;  /* 0x0000a007020075a7 */ /* 0x00106400080011ff */
[----:B-1----:R-:W-:Y:S05]  /*11db0*/  @!P0 NANOSLEEP.SYNCS 0x989680 ;  /* 0x009896800000895d */ /* 0x002fea0003900000 */
[----:B------:R-:W1:Y:S02]  /*11dc0*/  @!P0 SYNCS.PHASECHK.TRANS64 P0, [R2+URZ+0xa0], R7 ;  /* 0x0000a007020085a7 */ /* 0x000e6400080010ff */
[----:B-1----:R-:W-:Y:S05]  /*11dd0*/  @!P0 BRA `(.L_x_246) ;  /* 0xfffffffc00f08947 */ /* 0x002fea000383ffff */
[----:B------:R-:W-:Y:S05]  /*11de0*/  BRA `(.L_x_247) ;  /* 0xffffffc400147947 */ /* 0x000fea000383ffff */
.L_x_146:
[----:B------:R-:W-:-:S07]  /*11df0*/  MOV R2, R3 ;  /* 0x0000000300027202 */ /* 0x000fce0000000f00 */
.L_x_248:
[----:B0-----:R0:W1:Y:S02]  /*11e00*/  SYNCS.PHASECHK.TRANS64.TRYWAIT P0, [R87+URZ+0xd0], R3 ;  /* 0x0000d003570075a7 */ /* 0x00106400080011ff */
[----:B-1----:R-:W-:Y:S05]  /*11e10*/  @!P0 NANOSLEEP.SYNCS 0x989680 ;  /* 0x009896800000895d */ /* 0x002fea0003900000 */
[----:B------:R-:W1:Y:S02]  /*11e20*/  @!P0 SYNCS.PHASECHK.TRANS64 P0, [R87+URZ+0xd0], R3 ;  /* 0x0000d003570085a7 */ /* 0x000e6400080010ff */
[----:B-1----:R-:W-:Y:S05]  /*11e30*/  @!P0 BRA `(.L_x_248) ;  /* 0xfffffffc00f08947 */ /* 0x002fea000383ffff */
[----:B------:R-:W-:Y:S05]  /*11e40*/  BRA `(.L_x_249) ;  /* 0xffffffc400407947 */ /* 0x000fea000383ffff */
.L_x_149:
[-C--:B-1----:R-:W-:Y:S02]  /*11e50*/  MOV R4, R0.reuse ;  /* 0x0000000000047202 */ /* 0x082fe40000000f00 */
[----:B------:R-:W-:-:S07]  /*11e60*/  MOV R5, R0 ;  /* 0x0000000000057202 */ /* 0x000fce0000000f00 */
.L_x_250:
[----:B0-----:R0:W1:Y:S02]  /*11e70*/  SYNCS.PHASECHK.TRANS64.TRYWAIT P0, [R87+URZ+0xc0], R5 ;  /* 0x0000c005570075a7 */ /* 0x00106400080011ff */
[----:B-1----:R-:W-:Y:S05]  /*11e80*/  @!P0 NANOSLEEP.SYNCS 0x989680 ;  /* 0x009896800000895d */ /* 0x002fea0003900000 */
[----:B------:R-:W1:Y:S02]  /*11e90*/  @!P0 SYNCS.PHASECHK.TRANS64 P0, [R87+URZ+0xc0], R5 ;  /* 0x0000c005570085a7 */ /* 0x000e6400080010ff */
[----:B-1----:R-:W-:Y:S05]  /*11ea0*/  @!P0 BRA `(.L_x_250) ;  /* 0xfffffffc00f08947 */ /* 0x002fea000383ffff */
[----:B------:R-:W-:Y:S05]  /*11eb0*/  BRA `(.L_x_251) ;  /* 0xffffffd000607947 */ /* 0x000fea000383ffff */
.L_x_153:
[----:B------:R-:W-:-:S07]  /*11ec0*/  MOV R7, R6 ;  /* 0x0000000600077202 */ /* 0x000fce0000000f00 */
.L_x_252:
[----:B0-----:R0:W1:Y:S02]  /*11ed0*/  SYNCS.PHASECHK.TRANS64.TRYWAIT P0, [R87+URZ+0xd0], R7 ;  /* 0x0000d007570075a7 */ /* 0x00106400080011ff */
[----:B-1----:R-:W-:Y:S05]  /*11ee0*/  @!P0 NANOSLEEP.SYNCS 0x989680 ;  /* 0x009896800000895d */ /* 0x002fea0003900000 */
[----:B------:R-:W1:Y:S02]  /*11ef0*/  @!P0 SYNCS.PHASECHK.TRANS64 P0, [R87+URZ+0xd0], R7 ;  /* 0x0000d007570085a7 */ /* 0x000e6400080010ff */
[----:B-1----:R-:W-:Y:S05]  /*11f00*/  @!P0 BRA `(.L_x_252) ;  /* 0xfffffffc00f08947 */ /* 0x002fea000383ffff */
[----:B------:R-:W-:Y:S05]  /*11f10*/  BRA `(.L_x_253) ;  /* 0xffffffd000f07947 */ /* 0x000fea000383ffff */
.L_x_171:
[----:B0-----:R0:W1:Y:S02]  /*11f20*/  SYNCS.PHASECHK.TRANS64.TRYWAIT P0, [R3+URZ+0xe0], RZ ;  /* 0x0000e0ff030075a7 */ /* 0x00106400080011ff */
[----:B-1----:R-:W-:Y:S05]  /*11f30*/  @!P0 NANOSLEEP.SYNCS 0x989680 ;  /* 0x009896800000895d */ /* 0x002fea0003900000 */
[----:B------:R-:W1:Y:S02]  /*11f40*/  @!P0 SYNCS.PHASECHK.TRANS64 P0, [R3+URZ+0xe0], RZ ;  /* 0x0000e0ff030085a7 */ /* 0x000e6400080010ff */
[----:B-1----:R-:W-:Y:S05]  /*11f50*/  @!P0 BRA `(.L_x_171) ;  /* 0xfffffffc00f08947 */ /* 0x002fea000383ffff */
[----:B------:R-:W-:Y:S05]  /*11f60*/  BRA `(.L_x_254) ;  /* 0xffffffe800f47947 */ /* 0x000fea000383ffff */
        .weak           $__internal_0_$__cuda_sm10x_tcgen05_guardrail_trap_col_being_dealloced_not_returned_by_alloc
        .type           $__internal_0_$__cuda_sm10x_tcgen05_guardrail_trap_col_being_dealloced_not_returned_by_alloc,@function
        .size           $__internal_0_$__cuda_sm10x_tcgen05_guardrail_trap_col_being_dealloced_not_returned_by_alloc,($__internal_1_$__cuda_sm10x_tcgen05_guardrail_trap_phase_invalid_during_alloc - $__internal_0_$__cuda_sm10x_tcgen05_guardrail_trap_col_being_dealloced_not_returned_by_alloc)
$__internal_0_$__cuda_sm10x_tcgen05_guardrail_trap_col_being_dealloced_not_returned_by_alloc:
[----:B------:R-:W-:Y:S05]  /*11f70*/  BPT.TRAP 0x1 ;  /* 0x000000040000795c */ /* 0x000fea0000300000 */
[----:B------:R-:W-:-:S04]  /*11f80*/  HFMA2 R3, -RZ, RZ, 0, 0 ;  /* 0x00000000ff037431 */ /* 0x000fc800000001ff */
[----:B------:R-:W-:Y:S05]  /*11f90*/  RET.REL.NODEC R2 `(kernel_cutlass_kernel_cudnnsdpafwdfmha_forward_sm100_d256BlackwellFusedMultiHeadAttentionForward_object_at__TiledMMA_ThrLayoutVMNK21111000_PermutationMNK____MMAAtom_ThrID21_ShapeMNK256128_0) ;  /* 0xfffffee002187950 */ /* 0x000fea0003c3ffff */
        .weak           $__internal_1_$__cuda_sm10x_tcgen05_guardrail_trap_phase_invalid_during_alloc
        .type           $__internal_1_$__cuda_sm10x_tcgen05_guardrail_trap_phase_invalid_during_alloc,@function
        .size           $__internal_1_$__cuda_sm10x_tcgen05_guardrail_trap_phase_invalid_during_alloc,($__internal_2_$__cuda_sm10x_tcgen05_guardrail_trap_unallocated_columns_being_dealloced - $__internal_1_$__cuda_sm10x_tcgen05_guardrail_trap_phase_invalid_during_alloc)
$__internal_1_$__cuda_sm10x_tcgen05_guardrail_trap_phase_invalid_during_alloc:
[----:B------:R-:W-:Y:S05]  /*11fa0*/  BPT.TRAP 0x1 ;  /* 0x000000040000795c */ /* 0x000fea0000300000 */
[----:B------:R-:W-:-:S04]  /*11fb0*/  MOV R3, 0x0 ;  /* 0x0000000000037802 */ /* 0x000fc80000000f00 */
[----:B------:R-:W-:Y:S05]  /*11fc0*/  RET.REL.NODEC R2 `(kernel_cutlass_kernel_cudnnsdpafwdfmha_forward_sm100_d256BlackwellFusedMultiHeadAttentionForward_object_at__TiledMMA_ThrLayoutVMNK21111000_PermutationMNK____MMAAtom_ThrID21_ShapeMNK256128_0) ;  /* 0xfffffee0020c7950 */ /* 0x000fea0003c3ffff */
        .weak           $__internal_2_$__cuda_sm10x_tcgen05_guardrail_trap_unallocated_columns_being_dealloced
        .type           $__internal_2_$__cuda_sm10x_tcgen05_guardrail_trap_unallocated_columns_being_dealloced,@function
        .size           $__internal_2_$__cuda_sm10x_tcgen05_guardrail_trap_unallocated_columns_being_dealloced,($__internal_3_$__cuda_sm3x_div_rn_noftz_f32_slowpath - $__internal_2_$__cuda_sm10x_tcgen05_guardrail_trap_unallocated_columns_being_dealloced)
$__internal_2_$__cuda_sm10x_tcgen05_guardrail_trap_unallocated_columns_being_dealloced:
[----:B------:R-:W-:Y:S05]  /*11fd0*/  BPT.TRAP 0x1 ;  /* 0x000000040000795c */ /* 0x000fea0000300000 */
[----:B------:R-:W-:-:S04]  /*11fe0*/  HFMA2 R3, -RZ, RZ, 0, 0 ;  /* 0x00000000ff037431 */ /* 0x000fc800000001ff */
[----:B------:R-:W-:Y:S05]  /*11ff0*/  RET.REL.NODEC R2 `(kernel_cutlass_kernel_cudnnsdpafwdfmha_forward_sm100_d256BlackwellFusedMultiHeadAttentionForward_object_at__TiledMMA_ThrLayoutVMNK21111000_PermutationMNK____MMAAtom_ThrID21_ShapeMNK256128_0) ;  /* 0xfffffee002007950 */ /* 0x000fea0003c3ffff */
        .weak           $__internal_3_$__cuda_sm3x_div_rn_noftz_f32_slowpath
        .type           $__internal_3_$__cuda_sm3x_div_rn_noftz_f32_slowpath,@function
        .size           $__internal_3_$__cuda_sm3x_div_rn_noftz_f32_slowpath,(.L_x_270 - $__internal_3_$__cuda_sm3x_div_rn_noftz_f32_slowpath)
$__internal_3_$__cuda_sm3x_div_rn_noftz_f32_slowpath:
[----:B------:R-:W0:Y:S01]  /*12000*/  LDC R9, c[0x0][0x660] ;  /* 0x00019800ff097b82 */ /* 0x000e220000000800 */
[--C-:B------:R-:W-:Y:S01]  /*12010*/  SHF.R.U32.HI R7, RZ, 0x17, R2.reuse ;  /* 0x00000017ff077819 */ /* 0x100fe20000011602 */
[----:B------:R-:W1:Y:S01]  /*12020*/  LDCU UR4, c[0x0][0x660] ;  /* 0x0000cc00ff0477ac */ /* 0x000e620008000800 */
[----:B------:R-:W-:Y:S01]  /*12030*/  BSSY.RECONVERGENT B1, `(.L_x_255) ;  /* 0x0000064000017945 */ /* 0x000fe20003800200 */
[----:B------:R-:W-:Y:S01]  /*12040*/  IMAD.MOV.U32 R0, RZ, RZ, R2 ;  /* 0x000000ffff007224 */ /* 0x000fe200078e0002 */
[----:B------:R-:W-:-:S05]  /*12050*/  LOP3.LUT R7, R7, 0xff, RZ, 0xc0, !PT ;  /* 0x000000ff07077812 */ /* 0x000fca00078ec0ff */
[----:B------:R-:W-:-:S05]  /*12060*/  VIADD R4, R7, 0xffffffff ;  /* 0xffffffff07047836 */ /* 0x000fca0000000000 */
[----:B------:R-:W-:Y:S01]  /*12070*/  ISETP.GT.U32.AND P0, PT, R4, 0xfd, PT ;  /* 0x000000fd0400780c */ /* 0x000fe20003f04070 */
[----:B-1----:R-:W-:Y:S01]  /*12080*/  IMAD.U32 R3, RZ, RZ, UR4 ;  /* 0x00000004ff037e24 */ /* 0x002fe2000f8e00ff */
[----:B0-----:R-:W-:-:S04]  /*12090*/  SHF.R.U32.HI R8, RZ, 0x17, R9 ;  /* 0x00000017ff087819 */ /* 0x001fc80000011609 */
[----:B------:R-:W-:-:S05]  /*120a0*/  LOP3.LUT R8, R8, 0xff, RZ, 0xc0, !PT ;  /* 0x000000ff08087812 */ /* 0x000fca00078ec0ff */
[----:B------:R-:W-:-:S05]  /*120b0*/  VIADD R6, R8, 0xffffffff ;  /* 0xffffffff08067836 */ /* 0x000fca0000000000 */
[----:B------:R-:W-:-:S13]  /*120c0*/  ISETP.GT.U32.OR P0, PT, R6, 0xfd, P0 ;  /* 0x000000fd0600780c */ /* 0x000fda0000704470 */
[----:B------:R-:W-:Y:S01]  /*120d0*/  @!P0 IMAD.MOV.U32 R5, RZ, RZ, RZ ;  /* 0x000000ffff058224 */ /* 0x000fe200078e00ff */
[----:B------:R-:W-:Y:S06]  /*120e0*/  @!P0 BRA `(.L_x_256) ;  /* 0x00000000005c8947 */ /* 0x000fec0003800000 */
[----:B------:R-:W-:Y:S02]  /*120f0*/  FSETP.GTU.FTZ.AND P1, PT, |R9|, +INF , PT ;  /* 0x7f8000000900780b */ /* 0x000fe40003f3c200 */
[----:B------:R-:W-:-:S04]  /*12100*/  FSETP.GTU.FTZ.AND P0, PT, |R2|, +INF , PT ;  /* 0x7f8000000200780b */ /* 0x000fc80003f1c200 */
[----:B------:R-:W-:-:S13]  /*12110*/  PLOP3.LUT P0, PT, P1, P0, PT, 0xf8, 0x8f ;  /* 0x00000000008f781c */ /* 0x000fda0000f01f70 */
[----:B------:R-:W-:Y:S05]  /*12120*/  @P0 BRA `(.L_x_257) ;  /* 0x00000004004c0947 */ /* 0x000fea0003800000 */
[----:B------:R-:W-:-:S13]  /*12130*/  LOP3.LUT P0, RZ, R0, 0x7fffffff, R3, 0xc8, !PT ;  /* 0x7fffffff00ff7812 */ /* 0x000fda000780c803 */
[----:B------:R-:W-:Y:S05]  /*12140*/  @!P0 BRA `(.L_x_258) ;  /* 0x00000004003c8947 */ /* 0x000fea0003800000 */
[C---:B------:R-:W-:Y:S02]  /*12150*/  FSETP.NEU.FTZ.AND P0, PT, |R9|.reuse, +INF , PT ;  /* 0x7f8000000900780b */ /* 0x040fe40003f1d200 */
[----:B------:R-:W-:Y:S02]  /*12160*/  FSETP.NEU.FTZ.AND P1, PT, |R2|, +INF , PT ;  /* 0x7f8000000200780b */ /* 0x000fe40003f3d200 */
[----:B------:R-:W-:-:S11]  /*12170*/  FSETP.NEU.FTZ.AND P2, PT, |R9|, +INF , PT ;  /* 0x7f8000000900780b */ /* 0x000fd60003f5d200 */
[----:B------:R-:W-:Y:S05]  /*12180*/  @!P1 BRA !P0, `(.L_x_258) ;  /* 0x00000004002c9947 */ /* 0x000fea0004000000 */
[----:B------:R-:W-:-:S04]  /*12190*/  LOP3.LUT P0, RZ, R3, 0x7fffffff, RZ, 0xc0, !PT ;  /* 0x7fffffff03ff7812 */ /* 0x000fc8000780c0ff */
[----:B------:R-:W-:-:S13]  /*121a0*/  PLOP3.LUT P0, PT, P1, P0, PT, 0x2f, 0xf2 ;  /* 0x0000000000f2781c */ /* 0x000fda0000f00577 */
[----:B------:R-:W-:Y:S05]  /*121b0*/  @P0 BRA `(.L_x_259) ;  /* 0x0000000400180947 */ /* 0x000fea0003800000 */
[----:B------:R-:W-:-:S04]  /*121c0*/  LOP3.LUT P0, RZ, R0, 0x7fffffff, RZ, 0xc0, !PT ;  /* 0x7fffffff00ff7812 */ /* 0x000fc8000780c0ff */
[----:B------:R-:W-:-:S13]  /*121d0*/  PLOP3.LUT P0, PT, P2, P0, PT, 0x2f, 0xf2 ;  /* 0x0000000000f2781c */ /* 0x000fda0001700577 */
[----:B------:R-:W-:Y:S05]  /*121e0*/  @P0 BRA `(.L_x_260) ;  /* 0x0000000400000947 */ /* 0x000fea0003800000 */
[----:B------:R-:W-:Y:S02]  /*121f0*/  ISETP.GE.AND P1, PT, R6, RZ, PT ;  /* 0x000000ff0600720c */ /* 0x000fe40003f26270 */
[----:B------:R-:W-:-:S11]  /*12200*/  ISETP.GE.AND P0, PT, R4, RZ, PT ;  /* 0x000000ff0400720c */ /* 0x000fd60003f06270 */
[----:B------:R-:W-:Y:S01]  /*12210*/  @P1 MOV R5, RZ ;  /* 0x000000ff00051202 */ /* 0x000fe20000000f00 */
[----:B------:R-:W-:Y:S01]  /*12220*/  @!P1 FFMA R3, R9, 1.84467440737095516160e+19, RZ ;  /* 0x5f80000009039823 */ /* 0x000fe200000000ff */
[----:B------:R-:W-:Y:S01]  /*12230*/  @!P1 MOV R5, 0xffffffc0 ;  /* 0xffffffc000059802 */ /* 0x000fe20000000f00 */
[----:B------:R-:W-:-:S03]  /*12240*/  @!P0 FFMA R0, R2, 1.84467440737095516160e+19, RZ ;  /* 0x5f80000002008823 */ /* 0x000fc600000000ff */
[----:B------:R-:W-:-:S07]  /*12250*/  @!P0 IADD3 R5, PT, PT, R5, 0x40, RZ ;  /* 0x0000004005058810 */ /* 0x000fce0007ffe0ff */
.L_x_256:
[----:B------:R-:W-:Y:S01]  /*12260*/  LEA R2, R7, 0xc0800000, 0x17 ;  /* 0xc080000007027811 */ /* 0x000fe200078eb8ff */
[----:B------:R-:W-:Y:S01]  /*12270*/  BSSY.RECONVERGENT B0, `(.L_x_261) ;  /* 0x0000036000007945 */ /* 0x000fe20003800200 */
[----:B------:R-:W-:Y:S02]  /*12280*/  IADD3 R8, PT, PT, R8, -0x7f, RZ ;  /* 0xffffff8108087810 */ /* 0x000fe40007ffe0ff */
[----:B------:R-:W-:Y:S02]  /*12290*/  IADD3 R0, PT, PT, -R2, R0, RZ ;  /* 0x0000000002007210 */ /* 0x000fe40007ffe1ff */
[----:B------:R-:W-:Y:S02]  /*122a0*/  IADD3 R7, PT, PT, R8, 0x7f, -R7 ;  /* 0x0000007f08077810 */ /* 0x000fe40007ffe807 */
[----:B------:R-:W0:Y:S01]  /*122b0*/  MUFU.RCP R2, R0 ;  /* 0x0000000000027308 */ /* 0x000e220000001000 */
[----:B------:R-:W-:Y:S01]  /*122c0*/  FADD.FTZ R6, -R0, -RZ ;  /* 0x800000ff00067221 */ /* 0x000fe20000010100 */
[----:B------:R-:W-:-:S03]  /*122d0*/  IADD3 R5, PT, PT, R7, R5, RZ ;  /* 0x0000000507057210 */ /* 0x000fc60007ffe0ff */
[----:B0-----:R-:W-:Y:S01]  /*122e0*/  FFMA R4, R2, R6, 1 ;  /* 0x3f80000002047423 */ /* 0x001fe20000000006 */
[----:B------:R-:W-:-:S03]  /*122f0*/  IMAD R0, R8, -0x800000, R3 ;  /* 0xff80000008007824 */ /* 0x000fc600078e0203 */
[----:B------:R-:W-:-:S04]  /*12300*/  FFMA R3, R2, R4, R2 ;  /* 0x0000000402037223 */ /* 0x000fc80000000002 */
[----:B------:R-:W-:-:S04]  /*12310*/  FFMA R4, R0, R3, RZ ;  /* 0x0000000300047223 */ /* 0x000fc800000000ff */
[----:B------:R-:W-:-:S04]  /*12320*/  FFMA R2, R6, R4, R0 ;  /* 0x0000000406027223 */ /* 0x000fc80000000000 */
[----:B------:R-:W-:-:S04]  /*12330*/  FFMA R4, R3, R2, R4 ;  /* 0x0000000203047223 */ /* 0x000fc80000000004 */
[----:B------:R-:W-:-:S04]  /*12340*/  FFMA R6, R6, R4, R0 ;  /* 0x0000000406067223 */ /* 0x000fc80000000000 */
[----:B------:R-:W-:-:S05]  /*12350*/  FFMA R0, R3, R6, R4 ;  /* 0x0000000603007223 */ /* 0x000fca0000000004 */
[----:B------:R-:W-:-:S04]  /*12360*/  SHF.R.U32.HI R2, RZ, 0x17, R0 ;  /* 0x00000017ff027819 */ /* 0x000fc80000011600 */
[----:B------:R-:W-:-:S04]  /*12370*/  LOP3.LUT R2, R2, 0xff, RZ, 0xc0, !PT ;  /* 0x000000ff02027812 */ /* 0x000fc800078ec0ff */
[----:B------:R-:W-:-:S04]  /*12380*/  IADD3 R2, PT, PT, R2, R5, RZ ;  /* 0x0000000502027210 */ /* 0x000fc80007ffe0ff */
[----:B------:R-:W-:-:S04]  /*12390*/  IADD3 R7, PT, PT, R2, -0x1, RZ ;  /* 0xffffffff02077810 */ /* 0x000fc80007ffe0ff */
[----:B------:R-:W-:-:S13]  /*123a0*/  ISETP.GE.U32.AND P0, PT, R7, 0xfe, PT ;  /* 0x000000fe0700780c */ /* 0x000fda0003f06070 */
[----:B------:R-:W-:Y:S05]  /*123b0*/  @!P0 BRA `(.L_x_262) ;  /* 0x0000000000808947 */ /* 0x000fea0003800000 */
[----:B------:R-:W-:-:S13]  /*123c0*/  ISETP.GT.AND P0, PT, R2, 0xfe, PT ;  /* 0x000000fe0200780c */ /* 0x000fda0003f04270 */
[----:B------:R-:W-:Y:S05]  /*123d0*/  @P0 BRA `(.L_x_263) ;  /* 0x00000000006c0947 */ /* 0x000fea0003800000 */
[----:B------:R-:W-:-:S13]  /*123e0*/  ISETP.GE.AND P0, PT, R2, 0x1, PT ;  /* 0x000000010200780c */ /* 0x000fda0003f06270 */
[----:B------:R-:W-:Y:S05]  /*123f0*/  @P0 BRA `(.L_x_264) ;  /* 0x0000000000740947 */ /* 0x000fea0003800000 */
[----:B------:R-:W-:Y:S02]  /*12400*/  ISETP.GE.AND P0, PT, R2, -0x18, PT ;  /* 0xffffffe80200780c */ /* 0x000fe40003f06270 */
[----:B------:R-:W-:-:S11]  /*12410*/  LOP3.LUT R0, R0, 0x80000000, RZ, 0xc0, !PT ;  /* 0x8000000000007812 */ /* 0x000fd600078ec0ff */
[----:B------:R-:W-:Y:S05]  /*12420*/  @!P0 BRA `(.L_x_264) ;  /* 0x0000000000688947 */ /* 0x000fea0003800000 */
[CCC-:B------:R-:W-:Y:S01]  /*12430*/  FFMA.RZ R5, R3.reuse, R6.reuse, R4.reuse ;  /* 0x0000000603057223 */ /* 0x1c0fe2000000c004 */
[CCC-:B------:R-:W-:Y:S01]  /*12440*/  FFMA.RP R7, R3.reuse, R6.reuse, R4.reuse ;  /* 0x0000000603077223 */ /* 0x1c0fe20000008004 */
[----:B------:R-:W-:Y:S01]  /*12450*/  FFMA.RM R6, R3, R6, R4 ;  /* 0x0000000603067223 */ /* 0x000fe20000004004 */
[C---:B------:R-:W-:Y:S01]  /*12460*/  VIADD R4, R2.reuse, 0x20 ;  /* 0x0000002002047836 */ /* 0x040fe20000000000 */
[C---:B------:R-:W-:Y:S02]  /*12470*/  ISETP.NE.AND P0, PT, R2.reuse, RZ, PT ;  /* 0x000000ff0200720c */ /* 0x040fe40003f05270 */
[----:B------:R-:W-:Y:S02]  /*12480*/  LOP3.LUT R5, R5, 0x7fffff, RZ, 0xc0, !PT ;  /* 0x007fffff05057812 */ /* 0x000fe400078ec0ff */
[----:B------:R-:W-:Y:S01]  /*12490*/  ISETP.NE.AND P1, PT, R2, RZ, PT ;  /* 0x000000ff0200720c */ /* 0x000fe20003f25270 */
[----:B------:R-:W-:Y:S01]  /*124a0*/  IMAD.MOV R2, RZ, RZ, -R2 ;  /* 0x000000ffff027224 */ /* 0x000fe200078e0a02 */
[----:B------:R-:W-:-:S02]  /*124b0*/  LOP3.LUT R3, R5, 0x800000, RZ, 0xfc, !PT ;  /* 0x0080000005037812 */ /* 0x000fc400078efcff */
[----:B------:R-:W-:Y:S02]  /*124c0*/  FSETP.NEU.FTZ.AND P2, PT, R7, R6, PT ;  /* 0x000000060700720b */ /* 0x000fe40003f5d000 */
[----:B------:R-:W-:Y:S02]  /*124d0*/  SHF.L.U32 R4, R3, R4, RZ ;  /* 0x0000000403047219 */ /* 0x000fe400000006ff */
[----:B------:R-:W-:Y:S02]  /*124e0*/  SEL R2, R2, RZ, P0 ;  /* 0x000000ff02027207 */ /* 0x000fe40000000000 */
[----:B------:R-:W-:Y:S02]  /*124f0*/  ISETP.NE.AND P1, PT, R4, RZ, P1 ;  /* 0x000000ff0400720c */ /* 0x000fe40000f25270 */
[----:B------:R-:W-:Y:S02]  /*12500*/  SHF.R.U32.HI R3, RZ, R2, R3 ;  /* 0x00000002ff037219 */ /* 0x000fe40000011603 */
[----:B------:R-:W-:-:S02]  /*12510*/  PLOP3.LUT P1, PT, P2, P1, PT, 0xf8, 0x8f ;  /* 0x00000000008f781c */ /* 0x000fc40001723f70 */
[----:B------:R-:W-:Y:S02]  /*12520*/  SHF.R.U32.HI R2, RZ, 0x1, R3 ;  /* 0x00000001ff027819 */ /* 0x000fe40000011603 */
[----:B------:R-:W-:-:S04]  /*12530*/  SEL R4, RZ, 0x1, !P1 ;  /* 0x00000001ff047807 */ /* 0x000fc80004800000 */
[----:B------:R-:W-:-:S04]  /*12540*/  LOP3.LUT R4, R4, 0x1, R2, 0xf8, !PT ;  /* 0x0000000104047812 */ /* 0x000fc800078ef802 */
[----:B------:R-:W-:-:S05]  /*12550*/  LOP3.LUT R3, R4, R3, RZ, 0xc0, !PT ;  /* 0x0000000304037212 */ /* 0x000fca00078ec0ff */
[----:B------:R-:W-:-:S05]  /*12560*/  IMAD.IADD R2, R2, 0x1, R3 ;  /* 0x0000000102027824 */ /* 0x000fca00078e0203 */
[----:B------:R-:W-:Y:S01]  /*12570*/  LOP3.LUT R0, R2, R0, RZ, 0xfc, !PT ;  /* 0x0000000002007212 */ /* 0x000fe200078efcff */
[----:B------:R-:W-:Y:S05]  /*12580*/  BRA `(.L_x_264) ;  /* 0x0000000000107947 */ /* 0x000fea0003800000 */
.L_x_263:
[----:B------:R-:W-:-:S04]  /*12590*/  LOP3.LUT R0, R0, 0x80000000, RZ, 0xc0, !PT ;  /* 0x8000000000007812 */ /* 0x000fc800078ec0ff */
[----:B------:R-:W-:Y:S01]  /*125a0*/  LOP3.LUT R0, R0, 0x7f800000, RZ, 0xfc, !PT ;  /* 0x7f80000000007812 */ /* 0x000fe200078efcff */
[----:B------:R-:W-:Y:S05]  /*125b0*/  BRA `(.L_x_264) ;  /* 0x0000000000047947 */ /* 0x000fea0003800000 */
.L_x_262:
[----:B------:R-:W-:Y:S02]  /*125c0*/  LEA R0, R5, R0, 0x17 ;  /* 0x0000000005007211 */ /* 0x000fe400078eb8ff */
.L_x_264:
[----:B------:R-:W-:Y:S05]  /*125d0*/  BSYNC.RECONVERGENT B0 ;  /* 0x0000000000007941 */ /* 0x000fea0003800200 */
.L_x_261:
[----:B------:R-:W-:Y:S05]  /*125e0*/  BRA `(.L_x_265) ;  /* 0x0000000000207947 */ /* 0x000fea0003800000 */
.L_x_260:
[----:B------:R-:W-:-:S04]  /*125f0*/  LOP3.LUT R0, R0, 0x80000000, R3, 0x48, !PT ;  /* 0x8000000000007812 */ /* 0x000fc800078e4803 */
[----:B------:R-:W-:Y:S01]  /*12600*/  LOP3.LUT R0, R0, 0x7f800000, RZ, 0xfc, !PT ;  /* 0x7f80000000007812 */ /* 0x000fe200078efcff */
[----:B------:R-:W-:Y:S05]  /*12610*/  BRA `(.L_x_265) ;  /* 0x0000000000147947 */ /* 0x000fea0003800000 */
.L_x_259:
[----:B------:R-:W-:Y:S01]  /*12620*/  LOP3.LUT R0, R0, 0x80000000, R3, 0x48, !PT ;  /* 0x8000000000007812 */ /* 0x000fe200078e4803 */
[----:B------:R-:W-:Y:S05]  /*12630*/  BRA `(.L_x_265) ;  /* 0x00000000000c7947 */ /* 0x000fea0003800000 */
.L_x_258:
[----:B------:R-:W0:Y:S01]  /*12640*/  MUFU.RSQ R0, -QNAN ;  /* 0xffc0000000007908 */ /* 0x000e220000001400 */
[----:B------:R-:W-:Y:S05]  /*12650*/  BRA `(.L_x_265) ;  /* 0x0000000000047947 */ /* 0x000fea0003800000 */
.L_x_257:
[----:B------:R-:W-:-:S07]  /*12660*/  FADD.FTZ R0, R2, R9 ;  /* 0x0000000902007221 */ /* 0x000fce0000010000 */
.L_x_265:
[----:B------:R-:W-:Y:S05]  /*12670*/  BSYNC.RECONVERGENT B1 ;  /* 0x0000000000017941 */ /* 0x000fea0003800200 */
.L_x_255:
[----:B------:R-:W-:Y:S01]  /*12680*/  HFMA2 R3, -RZ, RZ, 0, 0 ;  /* 0x00000000ff037431 */ /* 0x000fe200000001ff */
[----:B------:R-:W-:-:S04]  /*12690*/  MOV R2, R10 ;  /* 0x0000000a00027202 */ /* 0x000fc80000000f00 */
[----:B0-----:R-:W-:Y:S05]  /*126a0*/  RET.REL.NODEC R2 `(kernel_cutlass_kernel_cudnnsdpafwdfmha_forward_sm100_d256BlackwellFusedMultiHeadAttentionForward_object_at__TiledMMA_ThrLayoutVMNK21111000_PermutationMNK____MMAAtom_ThrID21_ShapeMNK256128_0) ;  /* 0xfffffed802547950 */ /* 0x001fea0003c3ffff */
.L_x_266:
[----:B------:R-:W-:-:S00]  /*126b0*/  BRA `(.L_x_266) ;  /* 0xfffffffc00fc7947 */ /* 0x000fc0000383ffff */
[----:B------:R-:W-:-:S00]  /*126c0*/  NOP ;  /* 0x0000000000007918 */ /* 0x000fc00000000000 */
        /* <DEDUP_REMOVED lines=11> */
.L_x_270:


//--------------------- .nv.shared.kernel_cutlass_kernel_cudnnsdpafwdfmha_forward_sm100_d256BlackwellFusedMultiHeadAttentionForward_object_at__TiledMMA_ThrLayoutVMNK21111000_PermutationMNK____MMAAtom_ThrID21_ShapeMNK256128_0 --------------------------
	.section	.nv.shared.kernel_cutlass_kernel_cudnnsdpafwdfmha_forward_sm100_d256BlackwellFusedMultiHeadAttentionForward_object_at__TiledMMA_ThrLayoutVMNK21111000_PermutationMNK____MMAAtom_ThrID21_ShapeMNK256128_0,"aw",@nobits
	.sectionflags	@""
	.align	1024
	.zero		1024


//--------------------- .nv.shared.reserved.0     --------------------------
	.section	.nv.shared.reserved.0,"aw",@nobits
	.align	8
	.weak		__nv_reservedSMEM_offset_0_alias
	.size		__nv_reservedSMEM_offset_0_alias, 0, 64
	.other		__nv_reservedSMEM_offset_0_alias,@"STO_CUDA_RESERVED_SHARED STV_DEFAULT"
__nv_reservedSMEM_offset_0_alias:
	.zero		0
.nv.shared.reserved.0:
	.zero		64
	.weak		__nv_reservedSMEM_allocation_phase
	.type		__nv_reservedSMEM_allocation_phase,@object
	.size		__nv_reservedSMEM_allocation_phase,(.L_0 - __nv_reservedSMEM_allocation_phase)
__nv_reservedSMEM_allocation_phase:
	.zero		1
.L_0:
	.zero		7
	.weak		__nv_reservedSMEM_devtool_atexit_pc
	.type		__nv_reservedSMEM_devtool_atexit_pc,@object
	.size		__nv_reservedSMEM_devtool_atexit_pc,(__nv_reservedSMEM_allocation_mask - __nv_reservedSMEM_devtool_atexit_pc)
__nv_reservedSMEM_devtool_atexit_pc:
	.zero		8
	.weak		__nv_reservedSMEM_allocation_mask
	.type		__nv_reservedSMEM_allocation_mask,@object
	.size		__nv_reservedSMEM_allocation_mask,(.L_2 - __nv_reservedSMEM_allocation_mask)
__nv_reservedSMEM_allocation_mask:
	.zero		4
.L_2:
	.zero		4
	.weak		__nv_reservedSMEM_tmem_allocation_pipeline_mbarrier
	.type		__nv_reservedSMEM_tmem_allocation_pipeline_mbarrier,@object
	.size		__nv_reservedSMEM_tmem_allocation_pipeline_mbarrier,(__nv_reservedSMEM_tmem_allocation_pipeline_mbarrier_parity - __nv_reservedSMEM_tmem_allocation_pipeline_mbarrier)
__nv_reservedSMEM_tmem_allocation_pipeline_mbarrier:
	.zero		8
	.weak		__nv_reservedSMEM_tmem_allocation_pipeline_mbarrier_parity
	.type		__nv_reservedSMEM_tmem_allocation_pipeline_mbarrier_parity,@object
	.size		__nv_reservedSMEM_tmem_allocation_pipeline_mbarrier_parity,(.L_4 - __nv_reservedSMEM_tmem_allocation_pipeline_mbarrier_parity)
__nv_reservedSMEM_tmem_allocation_pipeline_mbarrier_parity:
	.zero		4
.L_4:


//--------------------- .nv.constant0.kernel_cutlass_kernel_cudnnsdpafwdfmha_forward_sm100_d256BlackwellFusedMultiHeadAttentionForward_object_at__TiledMMA_ThrLayoutVMNK21111000_PermutationMNK____MMAAtom_ThrID21_ShapeMNK256128_0 --------------------------
	.section	.nv.constant0.kernel_cutlass_kernel_cudnnsdpafwdfmha_forward_sm100_d256BlackwellFusedMultiHeadAttentionForward_object_at__TiledMMA_ThrLayoutVMNK21111000_PermutationMNK____MMAAtom_ThrID21_ShapeMNK256128_0,"a",@progbits
	.sectionflags	@""
	.align	4
.nv.constant0.kernel_cutlass_kernel_cudnnsdpafwdfmha_forward_sm100_d256BlackwellFusedMultiHeadAttentionForward_object_at__TiledMMA_ThrLayoutVMNK21111000_PermutationMNK____MMAAtom_ThrID21_ShapeMNK256128_0:
	.zero		1648


//--------------------- SYMBOLS --------------------------

	.type		.nv.reservedSmem.offset0,@object
	.size		.nv.reservedSmem.offset0,0x4
	.type		.nv.reservedSmem.cap,@object
	.size		.nv.reservedSmem.cap,0x4
